	.target	sm_100a

	.elftype	@"ET_EXEC"


//--------------------- .note.nv.tkinfo           --------------------------
	.section	.note.nv.tkinfo,"",@"SHT_NOTE"
	.sectionflags	@"SHF_NOTE_NV_TKINFO"
	.tkinfo
        /*0018*/ 	.word	0x00000002
        /*0030*/ 	.string	""
        /*0030*/ 	.string	"ptxas"
        /*0030*/ 	.string	"Cuda compilation tools, release 13.0, V13.0.88"
        /*0030*/ 	.string	"Build cuda_13.0.r13.0/compiler.36424714_0"
        /*0030*/ 	.string	"-arch sm_100a -m 64 "



//--------------------- .note.nv.cuinfo           --------------------------
	.section	.note.nv.cuinfo,"",@"SHT_NOTE"
	.sectionflags	@"SHF_NOTE_NV_CUINFO"
        /*0018*/ 	.short	0x0002
        /*001a*/ 	.short	0x0064
        /*001c*/ 	.short	0x0082
	.zero		2


//--------------------- .nv.info                  --------------------------
	.section	.nv.info,"",@"SHT_CUDA_INFO"
	.align	4


	//----- nvinfo : EIATTR_REGCOUNT
	.align		4
        /*0000*/ 	.byte	0x04, 0x2f
        /*0002*/ 	.short	(.L_39 - .L_38)
	.align		4
.L_38:
        /*0004*/ 	.word	index@(_ZN2at6native29vectorized_elementwise_kernelILi8EZZZNS0_16cosh_kernel_cudaERNS_18TensorIteratorBaseEENKUlvE0_clEvENKUlvE_clEvEUldE_St5arrayIPcLm2EEEEviT0_T1_)
        /*0008*/ 	.word	0x00000028


	//----- nvinfo : EIATTR_FRAME_SIZE
	.align		4
.L_39:
        /*000c*/ 	.byte	0x04, 0x11
        /*000e*/ 	.short	(.L_41 - .L_40)
	.align		4
.L_40:
        /*0010*/ 	.word	index@(_ZN2at6native29vectorized_elementwise_kernelILi8EZZZNS0_16cosh_kernel_cudaERNS_18TensorIteratorBaseEENKUlvE0_clEvENKUlvE_clEvEUldE_St5arrayIPcLm2EEEEviT0_T1_)
        /*0014*/ 	.word	0x00000000


	//----- nvinfo : EIATTR_REGCOUNT
	.align		4
.L_41:
        /*0018*/ 	.byte	0x04, 0x2f
        /*001a*/ 	.short	(.L_43 - .L_42)
	.align		4
.L_42:
        /*001c*/ 	.word	index@(_ZN2at6native29vectorized_elementwise_kernelILi4EZZZNS0_16cosh_kernel_cudaERNS_18TensorIteratorBaseEENKUlvE0_clEvENKUlvE_clEvEUldE_St5arrayIPcLm2EEEEviT0_T1_)
        /*0020*/ 	.word	0x00000028


	//----- nvinfo : EIATTR_FRAME_SIZE
	.align		4
.L_43:
        /*0024*/ 	.byte	0x04, 0x11
        /*0026*/ 	.short	(.L_45 - .L_44)
	.align		4
.L_44:
        /*0028*/ 	.word	index@(_ZN2at6native29vectorized_elementwise_kernelILi4EZZZNS0_16cosh_kernel_cudaERNS_18TensorIteratorBaseEENKUlvE0_clEvENKUlvE_clEvEUldE_St5arrayIPcLm2EEEEviT0_T1_)
        /*002c*/ 	.word	0x00000000


	//----- nvinfo : EIATTR_REGCOUNT
	.align		4
.L_45:
        /*0030*/ 	.byte	0x04, 0x2f
        /*0032*/ 	.short	(.L_47 - .L_46)
	.align		4
.L_46:
        /*0034*/ 	.word	index@(_ZN2at6native29vectorized_elementwise_kernelILi2EZZZNS0_16cosh_kernel_cudaERNS_18TensorIteratorBaseEENKUlvE0_clEvENKUlvE_clEvEUldE_St5arrayIPcLm2EEEEviT0_T1_)
        /*0038*/ 	.word	0x00000028


	//----- nvinfo : EIATTR_FRAME_SIZE
	.align		4
.L_47:
        /*003c*/ 	.byte	0x04, 0x11
        /*003e*/ 	.short	(.L_49 - .L_48)
	.align		4
.L_48:
        /*0040*/ 	.word	index@(_ZN2at6native29vectorized_elementwise_kernelILi2EZZZNS0_16cosh_kernel_cudaERNS_18TensorIteratorBaseEENKUlvE0_clEvENKUlvE_clEvEUldE_St5arrayIPcLm2EEEEviT0_T1_)
        /*0044*/ 	.word	0x00000000


	//----- nvinfo : EIATTR_REGCOUNT
	.align		4
.L_49:
        /*0048*/ 	.byte	0x04, 0x2f
        /*004a*/ 	.short	(.L_51 - .L_50)
	.align		4
.L_50:
        /*004c*/ 	.word	index@(_ZN2at6native27unrolled_elementwise_kernelIZZZNS0_16cosh_kernel_cudaERNS_18TensorIteratorBaseEENKUlvE0_clEvENKUlvE_clEvEUldE_St5arrayIPcLm2EELi4E23TrivialOffsetCalculatorILi1EjESB_NS0_6memory15LoadWithoutCastENSC_16StoreWithoutCastEEEviT_T0_T2_T3_T4_T5_)
        /*0050*/ 	.word	0x00000016


	//----- nvinfo : EIATTR_FRAME_SIZE
	.align		4
.L_51:
        /*0054*/ 	.byte	0x04, 0x11
        /*0056*/ 	.short	(.L_53 - .L_52)
	.align		4
.L_52:
        /*0058*/ 	.word	index@(_ZN2at6native27unrolled_elementwise_kernelIZZZNS0_16cosh_kernel_cudaERNS_18TensorIteratorBaseEENKUlvE0_clEvENKUlvE_clEvEUldE_St5arrayIPcLm2EELi4E23TrivialOffsetCalculatorILi1EjESB_NS0_6memory15LoadWithoutCastENSC_16StoreWithoutCastEEEviT_T0_T2_T3_T4_T5_)
        /*005c*/ 	.word	0x00000000


	//----- nvinfo : EIATTR_REGCOUNT
	.align		4
.L_53:
        /*0060*/ 	.byte	0x04, 0x2f
        /*0062*/ 	.short	(.L_55 - .L_54)
	.align		4
.L_54:
        /*0064*/ 	.word	index@(_ZN2at6native18elementwise_kernelILi128ELi2EZNS0_22gpu_kernel_impl_nocastIZZZNS0_16cosh_kernel_cudaERNS_18TensorIteratorBaseEENKUlvE0_clEvENKUlvE_clEvEUldE_EEvS4_RKT_EUliE_EEviT1_)
        /*0068*/ 	.word	0x00000014


	//----- nvinfo : EIATTR_FRAME_SIZE
	.align		4
.L_55:
        /*006c*/ 	.byte	0x04, 0x11
        /*006e*/ 	.short	(.L_57 - .L_56)
	.align		4
.L_56:
        /*0070*/ 	.word	index@(_ZN2at6native18elementwise_kernelILi128ELi2EZNS0_22gpu_kernel_impl_nocastIZZZNS0_16cosh_kernel_cudaERNS_18TensorIteratorBaseEENKUlvE0_clEvENKUlvE_clEvEUldE_EEvS4_RKT_EUliE_EEviT1_)
        /*0074*/ 	.word	0x00000000


	//----- nvinfo : EIATTR_REGCOUNT
	.align		4
.L_57:
        /*0078*/ 	.byte	0x04, 0x2f
        /*007a*/ 	.short	(.L_59 - .L_58)
	.align		4
.L_58:
        /*007c*/ 	.word	index@(_ZN2at6native27unrolled_elementwise_kernelIZZZNS0_16cosh_kernel_cudaERNS_18TensorIteratorBaseEENKUlvE0_clEvENKUlvE_clEvEUldE_St5arrayIPcLm2EELi4E23TrivialOffsetCalculatorILi1EjESB_NS0_6memory12LoadWithCastILi1EEENSC_13StoreWithCastILi1EEEEEviT_T0_T2_T3_T4_T5_)
        /*0080*/ 	.word	0x00000022


	//----- nvinfo : EIATTR_FRAME_SIZE
	.align		4
.L_59:
        /*0084*/ 	.byte	0x04, 0x11
        /*0086*/ 	.short	(.L_61 - .L_60)
	.align		4
.L_60:
        /*0088*/ 	.word	index@(_ZN2at6native27unrolled_elementwise_kernelIZZZNS0_16cosh_kernel_cudaERNS_18TensorIteratorBaseEENKUlvE0_clEvENKUlvE_clEvEUldE_St5arrayIPcLm2EELi4E23TrivialOffsetCalculatorILi1EjESB_NS0_6memory12LoadWithCastILi1EEENSC_13StoreWithCastILi1EEEEEviT_T0_T2_T3_T4_T5_)
        /*008c*/ 	.word	0x00000000


	//----- nvinfo : EIATTR_REGCOUNT
	.align		4
.L_61:
        /*0090*/ 	.byte	0x04, 0x2f
        /*0092*/ 	.short	(.L_63 - .L_62)
	.align		4
.L_62:
        /*0094*/ 	.word	index@(_ZN2at6native18elementwise_kernelILi128ELi4EZNS0_15gpu_kernel_implIZZZNS0_16cosh_kernel_cudaERNS_18TensorIteratorBaseEENKUlvE0_clEvENKUlvE_clEvEUldE_EEvS4_RKT_EUliE_EEviT1_)
        /*0098*/ 	.word	0x00000018


	//----- nvinfo : EIATTR_FRAME_SIZE
	.align		4
.L_63:
        /*009c*/ 	.byte	0x04, 0x11
        /*009e*/ 	.short	(.L_65 - .L_64)
	.align		4
.L_64:
        /*00a0*/ 	.word	index@(_ZN2at6native18elementwise_kernelILi128ELi4EZNS0_15gpu_kernel_implIZZZNS0_16cosh_kernel_cudaERNS_18TensorIteratorBaseEENKUlvE0_clEvENKUlvE_clEvEUldE_EEvS4_RKT_EUliE_EEviT1_)
        /*00a4*/ 	.word	0x00000000


	//----- nvinfo : EIATTR_REGCOUNT
	.align		4
.L_65:
        /*00a8*/ 	.byte	0x04, 0x2f
        /*00aa*/ 	.short	(.L_67 - .L_66)
	.align		4
.L_66:
        /*00ac*/ 	.word	index@(_ZN2at6native29vectorized_elementwise_kernelILi8EZZZNS0_16cosh_kernel_cudaERNS_18TensorIteratorBaseEENKUlvE0_clEvENKUlvE0_clEvEUlfE_St5arrayIPcLm2EEEEviT0_T1_)
        /*00b0*/ 	.word	0x0000001c


	//----- nvinfo : EIATTR_FRAME_SIZE
	.align		4
.L_67:
        /*00b4*/ 	.byte	0x04, 0x11
        /*00b6*/ 	.short	(.L_69 - .L_68)
	.align		4
.L_68:
        /*00b8*/ 	.word	index@(_ZN2at6native29vectorized_elementwise_kernelILi8EZZZNS0_16cosh_kernel_cudaERNS_18TensorIteratorBaseEENKUlvE0_clEvENKUlvE0_clEvEUlfE_St5arrayIPcLm2EEEEviT0_T1_)
        /*00bc*/ 	.word	0x00000000


	//----- nvinfo : EIATTR_REGCOUNT
	.align		4
.L_69:
        /*00c0*/ 	.byte	0x04, 0x2f
        /*00c2*/ 	.short	(.L_71 - .L_70)
	.align		4
.L_70:
        /*00c4*/ 	.word	index@(_ZN2at6native29vectorized_elementwise_kernelILi4EZZZNS0_16cosh_kernel_cudaERNS_18TensorIteratorBaseEENKUlvE0_clEvENKUlvE0_clEvEUlfE_St5arrayIPcLm2EEEEviT0_T1_)
        /*00c8*/ 	.word	0x0000001c


	//----- nvinfo : EIATTR_FRAME_SIZE
	.align		4
.L_71:
        /*00cc*/ 	.byte	0x04, 0x11
        /*00ce*/ 	.short	(.L_73 - .L_72)
	.align		4
.L_72:
        /*00d0*/ 	.word	index@(_ZN2at6native29vectorized_elementwise_kernelILi4EZZZNS0_16cosh_kernel_cudaERNS_18TensorIteratorBaseEENKUlvE0_clEvENKUlvE0_clEvEUlfE_St5arrayIPcLm2EEEEviT0_T1_)
        /*00d4*/ 	.word	0x00000000


	//----- nvinfo : EIATTR_REGCOUNT
	.align		4
.L_73:
        /*00d8*/ 	.byte	0x04, 0x2f
        /*00da*/ 	.short	(.L_75 - .L_74)
	.align		4
.L_74:
        /*00dc*/ 	.word	index@(_ZN2at6native29vectorized_elementwise_kernelILi2EZZZNS0_16cosh_kernel_cudaERNS_18TensorIteratorBaseEENKUlvE0_clEvENKUlvE0_clEvEUlfE_St5arrayIPcLm2EEEEviT0_T1_)
        /*00e0*/ 	.word	0x0000001e


	//----- nvinfo : EIATTR_FRAME_SIZE
	.align		4
.L_75:
        /*00e4*/ 	.byte	0x04, 0x11
        /*00e6*/ 	.short	(.L_77 - .L_76)
	.align		4
.L_76:
        /*00e8*/ 	.word	index@(_ZN2at6native29vectorized_elementwise_kernelILi2EZZZNS0_16cosh_kernel_cudaERNS_18TensorIteratorBaseEENKUlvE0_clEvENKUlvE0_clEvEUlfE_St5arrayIPcLm2EEEEviT0_T1_)
        /*00ec*/ 	.word	0x00000000


	//----- nvinfo : EIATTR_REGCOUNT
	.align		4
.L_77:
        /*00f0*/ 	.byte	0x04, 0x2f
        /*00f2*/ 	.short	(.L_79 - .L_78)
	.align		4
.L_78:
        /*00f4*/ 	.word	index@(_ZN2at6native27unrolled_elementwise_kernelIZZZNS0_16cosh_kernel_cudaERNS_18TensorIteratorBaseEENKUlvE0_clEvENKUlvE0_clEvEUlfE_St5arrayIPcLm2EELi4E23TrivialOffsetCalculatorILi1EjESB_NS0_6memory15LoadWithoutCastENSC_16StoreWithoutCastEEEviT_T0_T2_T3_T4_T5_)
        /*00f8*/ 	.word	0x00000015


	//----- nvinfo : EIATTR_FRAME_SIZE
	.align		4
.L_79:
        /*00fc*/ 	.byte	0x04, 0x11
        /*00fe*/ 	.short	(.L_81 - .L_80)
	.align		4
.L_80:
        /*0100*/ 	.word	index@(_ZN2at6native27unrolled_elementwise_kernelIZZZNS0_16cosh_kernel_cudaERNS_18TensorIteratorBaseEENKUlvE0_clEvENKUlvE0_clEvEUlfE_St5arrayIPcLm2EELi4E23TrivialOffsetCalculatorILi1EjESB_NS0_6memory15LoadWithoutCastENSC_16StoreWithoutCastEEEviT_T0_T2_T3_T4_T5_)
        /*0104*/ 	.word	0x00000000


	//----- nvinfo : EIATTR_REGCOUNT
	.align		4
.L_81:
        /*0108*/ 	.byte	0x04, 0x2f
        /*010a*/ 	.short	(.L_83 - .L_82)
	.align		4
.L_82:
        /*010c*/ 	.word	index@(_ZN2at6native18elementwise_kernelILi128ELi2EZNS0_22gpu_kernel_impl_nocastIZZZNS0_16cosh_kernel_cudaERNS_18TensorIteratorBaseEENKUlvE0_clEvENKUlvE0_clEvEUlfE_EEvS4_RKT_EUliE_EEviT1_)
        /*0110*/ 	.word	0x00000014


	//----- nvinfo : EIATTR_FRAME_SIZE
	.align		4
.L_83:
        /*0114*/ 	.byte	0x04, 0x11
        /*0116*/ 	.short	(.L_85 - .L_84)
	.align		4
.L_84:
        /*0118*/ 	.word	index@(_ZN2at6native18elementwise_kernelILi128ELi2EZNS0_22gpu_kernel_impl_nocastIZZZNS0_16cosh_kernel_cudaERNS_18TensorIteratorBaseEENKUlvE0_clEvENKUlvE0_clEvEUlfE_EEvS4_RKT_EUliE_EEviT1_)
        /*011c*/ 	.word	0x00000000


	//----- nvinfo : EIATTR_REGCOUNT
	.align		4
.L_85:
        /*0120*/ 	.byte	0x04, 0x2f
        /*0122*/ 	.short	(.L_87 - .L_86)
	.align		4
.L_86:
        /*0124*/ 	.word	index@(_ZN2at6native27unrolled_elementwise_kernelIZZZNS0_16cosh_kernel_cudaERNS_18TensorIteratorBaseEENKUlvE0_clEvENKUlvE0_clEvEUlfE_St5arrayIPcLm2EELi4E23TrivialOffsetCalculatorILi1EjESB_NS0_6memory12LoadWithCastILi1EEENSC_13StoreWithCastILi1EEEEEviT_T0_T2_T3_T4_T5_)
        /*0128*/ 	.word	0x0000001d


	//----- nvinfo : EIATTR_FRAME_SIZE
	.align		4
.L_87:
        /*012c*/ 	.byte	0x04, 0x11
        /*012e*/ 	.short	(.L_89 - .L_88)
	.align		4
.L_88:
        /*0130*/ 	.word	index@(_ZN2at6native27unrolled_elementwise_kernelIZZZNS0_16cosh_kernel_cudaERNS_18TensorIteratorBaseEENKUlvE0_clEvENKUlvE0_clEvEUlfE_St5arrayIPcLm2EELi4E23TrivialOffsetCalculatorILi1EjESB_NS0_6memory12LoadWithCastILi1EEENSC_13StoreWithCastILi1EEEEEviT_T0_T2_T3_T4_T5_)
        /*0134*/ 	.word	0x00000000


	//----- nvinfo : EIATTR_REGCOUNT
	.align		4
.L_89:
        /*0138*/ 	.byte	0x04, 0x2f
        /*013a*/ 	.short	(.L_91 - .L_90)
	.align		4
.L_90:
        /*013c*/ 	.word	index@(_ZN2at6native18elementwise_kernelILi128ELi4EZNS0_15gpu_kernel_implIZZZNS0_16cosh_kernel_cudaERNS_18TensorIteratorBaseEENKUlvE0_clEvENKUlvE0_clEvEUlfE_EEvS4_RKT_EUliE_EEviT1_)
        /*0140*/ 	.word	0x00000018


	//----- nvinfo : EIATTR_FRAME_SIZE
	.align		4
.L_91:
        /*0144*/ 	.byte	0x04, 0x11
        /*0146*/ 	.short	(.L_93 - .L_92)
	.align		4
.L_92:
        /*0148*/ 	.word	index@(_ZN2at6native18elementwise_kernelILi128ELi4EZNS0_15gpu_kernel_implIZZZNS0_16cosh_kernel_cudaERNS_18TensorIteratorBaseEENKUlvE0_clEvENKUlvE0_clEvEUlfE_EEvS4_RKT_EUliE_EEviT1_)
        /*014c*/ 	.word	0x00000000


	//----- nvinfo : EIATTR_REGCOUNT
	.align		4
.L_93:
        /*0150*/ 	.byte	0x04, 0x2f
        /*0152*/ 	.short	(.L_95 - .L_94)
	.align		4
.L_94:
        /*0154*/ 	.word	index@(_ZN2at6native29vectorized_elementwise_kernelILi8EZZZNS0_16cosh_kernel_cudaERNS_18TensorIteratorBaseEENKUlvE0_clEvENKUlvE1_clEvEUlN3c104HalfEE_St5arrayIPcLm2EEEEviT0_T1_)
        /*0158*/ 	.word	0x00000020


	//----- nvinfo : EIATTR_FRAME_SIZE
	.align		4
.L_95:
        /*015c*/ 	.byte	0x04, 0x11
        /*015e*/ 	.short	(.L_97 - .L_96)
	.align		4
.L_96:
        /*0160*/ 	.word	index@(_ZN2at6native29vectorized_elementwise_kernelILi8EZZZNS0_16cosh_kernel_cudaERNS_18TensorIteratorBaseEENKUlvE0_clEvENKUlvE1_clEvEUlN3c104HalfEE_St5arrayIPcLm2EEEEviT0_T1_)
        /*0164*/ 	.word	0x00000000


	//----- nvinfo : EIATTR_REGCOUNT
	.align		4
.L_97:
        /*0168*/ 	.byte	0x04, 0x2f
        /*016a*/ 	.short	(.L_99 - .L_98)
	.align		4
.L_98:
        /*016c*/ 	.word	index@(_ZN2at6native29vectorized_elementwise_kernelILi4EZZZNS0_16cosh_kernel_cudaERNS_18TensorIteratorBaseEENKUlvE0_clEvENKUlvE1_clEvEUlN3c104HalfEE_St5arrayIPcLm2EEEEviT0_T1_)
        /*0170*/ 	.word	0x00000020


	//----- nvinfo : EIATTR_FRAME_SIZE
	.align		4
.L_99:
        /*0174*/ 	.byte	0x04, 0x11
        /*0176*/ 	.short	(.L_101 - .L_100)
	.align		4
.L_100:
        /*0178*/ 	.word	index@(_ZN2at6native29vectorized_elementwise_kernelILi4EZZZNS0_16cosh_kernel_cudaERNS_18TensorIteratorBaseEENKUlvE0_clEvENKUlvE1_clEvEUlN3c104HalfEE_St5arrayIPcLm2EEEEviT0_T1_)
        /*017c*/ 	.word	0x00000000


	//----- nvinfo : EIATTR_REGCOUNT
	.align		4
.L_101:
        /*0180*/ 	.byte	0x04, 0x2f
        /*0182*/ 	.short	(.L_103 - .L_102)
	.align		4
.L_102:
        /*0184*/ 	.word	index@(_ZN2at6native29vectorized_elementwise_kernelILi2EZZZNS0_16cosh_kernel_cudaERNS_18TensorIteratorBaseEENKUlvE0_clEvENKUlvE1_clEvEUlN3c104HalfEE_St5arrayIPcLm2EEEEviT0_T1_)
        /*0188*/ 	.word	0x00000020


	//----- nvinfo : EIATTR_FRAME_SIZE
	.align		4
.L_103:
        /*018c*/ 	.byte	0x04, 0x11
        /*018e*/ 	.short	(.L_105 - .L_104)
	.align		4
.L_104:
        /*0190*/ 	.word	index@(_ZN2at6native29vectorized_elementwise_kernelILi2EZZZNS0_16cosh_kernel_cudaERNS_18TensorIteratorBaseEENKUlvE0_clEvENKUlvE1_clEvEUlN3c104HalfEE_St5arrayIPcLm2EEEEviT0_T1_)
        /*0194*/ 	.word	0x00000000


	//----- nvinfo : EIATTR_REGCOUNT
	.align		4
.L_105:
        /*0198*/ 	.byte	0x04, 0x2f
        /*019a*/ 	.short	(.L_107 - .L_106)
	.align		4
.L_106:
        /*019c*/ 	.word	index@(_ZN2at6native27unrolled_elementwise_kernelIZZZNS0_16cosh_kernel_cudaERNS_18TensorIteratorBaseEENKUlvE0_clEvENKUlvE1_clEvEUlN3c104HalfEE_St5arrayIPcLm2EELi4E23TrivialOffsetCalculatorILi1EjESD_NS0_6memory15LoadWithoutCastENSE_16StoreWithoutCastEEEviT_T0_T2_T3_T4_T5_)
        /*01a0*/ 	.word	0x00000015


	//----- nvinfo : EIATTR_FRAME_SIZE
	.align		4
.L_107:
        /*01a4*/ 	.byte	0x04, 0x11
        /*01a6*/ 	.short	(.L_109 - .L_108)
	.align		4
.L_108:
        /*01a8*/ 	.word	index@(_ZN2at6native27unrolled_elementwise_kernelIZZZNS0_16cosh_kernel_cudaERNS_18TensorIteratorBaseEENKUlvE0_clEvENKUlvE1_clEvEUlN3c104HalfEE_St5arrayIPcLm2EELi4E23TrivialOffsetCalculatorILi1EjESD_NS0_6memory15LoadWithoutCastENSE_16StoreWithoutCastEEEviT_T0_T2_T3_T4_T5_)
        /*01ac*/ 	.word	0x00000000


	//----- nvinfo : EIATTR_REGCOUNT
	.align		4
.L_109:
        /*01b0*/ 	.byte	0x04, 0x2f
        /*01b2*/ 	.short	(.L_111 - .L_110)
	.align		4
.L_110:
        /*01b4*/ 	.word	index@(_ZN2at6native18elementwise_kernelILi128ELi4EZNS0_22gpu_kernel_impl_nocastIZZZNS0_16cosh_kernel_cudaERNS_18TensorIteratorBaseEENKUlvE0_clEvENKUlvE1_clEvEUlN3c104HalfEE_EEvS4_RKT_EUliE_EEviT1_)
        /*01b8*/ 	.word	0x00000014


	//----- nvinfo : EIATTR_FRAME_SIZE
	.align		4
.L_111:
        /*01bc*/ 	.byte	0x04, 0x11
        /*01be*/ 	.short	(.L_113 - .L_112)
	.align		4
.L_112:
        /*01c0*/ 	.word	index@(_ZN2at6native18elementwise_kernelILi128ELi4EZNS0_22gpu_kernel_impl_nocastIZZZNS0_16cosh_kernel_cudaERNS_18TensorIteratorBaseEENKUlvE0_clEvENKUlvE1_clEvEUlN3c104HalfEE_EEvS4_RKT_EUliE_EEviT1_)
        /*01c4*/ 	.word	0x00000000


	//----- nvinfo : EIATTR_REGCOUNT
	.align		4
.L_113:
        /*01c8*/ 	.byte	0x04, 0x2f
        /*01ca*/ 	.short	(.L_115 - .L_114)
	.align		4
.L_114:
        /*01cc*/ 	.word	index@(_ZN2at6native27unrolled_elementwise_kernelIZZZNS0_16cosh_kernel_cudaERNS_18TensorIteratorBaseEENKUlvE0_clEvENKUlvE1_clEvEUlN3c104HalfEE_St5arrayIPcLm2EELi4E23TrivialOffsetCalculatorILi1EjESD_NS0_6memory12LoadWithCastILi1EEENSE_13StoreWithCastILi1EEEEEviT_T0_T2_T3_T4_T5_)
        /*01d0*/ 	.word	0x0000001e


	//----- nvinfo : EIATTR_FRAME_SIZE
	.align		4
.L_115:
        /*01d4*/ 	.byte	0x04, 0x11
        /*01d6*/ 	.short	(.L_117 - .L_116)
	.align		4
.L_116:
        /*01d8*/ 	.word	index@(_ZN2at6native27unrolled_elementwise_kernelIZZZNS0_16cosh_kernel_cudaERNS_18TensorIteratorBaseEENKUlvE0_clEvENKUlvE1_clEvEUlN3c104HalfEE_St5arrayIPcLm2EELi4E23TrivialOffsetCalculatorILi1EjESD_NS0_6memory12LoadWithCastILi1EEENSE_13StoreWithCastILi1EEEEEviT_T0_T2_T3_T4_T5_)
        /*01dc*/ 	.word	0x00000000


	//----- nvinfo : EIATTR_REGCOUNT
	.align		4
.L_117:
        /*01e0*/ 	.byte	0x04, 0x2f
        /*01e2*/ 	.short	(.L_119 - .L_118)
	.align		4
.L_118:
        /*01e4*/ 	.word	index@(_ZN2at6native18elementwise_kernelILi128ELi4EZNS0_15gpu_kernel_implIZZZNS0_16cosh_kernel_cudaERNS_18TensorIteratorBaseEENKUlvE0_clEvENKUlvE1_clEvEUlN3c104HalfEE_EEvS4_RKT_EUliE_EEviT1_)
        /*01e8*/ 	.word	0x00000018


	//----- nvinfo : EIATTR_FRAME_SIZE
	.align		4
.L_119:
        /*01ec*/ 	.byte	0x04, 0x11
        /*01ee*/ 	.short	(.L_121 - .L_120)
	.align		4
.L_120:
        /*01f0*/ 	.word	index@(_ZN2at6native18elementwise_kernelILi128ELi4EZNS0_15gpu_kernel_implIZZZNS0_16cosh_kernel_cudaERNS_18TensorIteratorBaseEENKUlvE0_clEvENKUlvE1_clEvEUlN3c104HalfEE_EEvS4_RKT_EUliE_EEviT1_)
        /*01f4*/ 	.word	0x00000000


	//----- nvinfo : EIATTR_REGCOUNT
	.align		4
.L_121:
        /*01f8*/ 	.byte	0x04, 0x2f
        /*01fa*/ 	.short	(.L_123 - .L_122)
	.align		4
.L_122:
        /*01fc*/ 	.word	index@(_ZN2at6native29vectorized_elementwise_kernelILi8EZZZNS0_16cosh_kernel_cudaERNS_18TensorIteratorBaseEENKUlvE0_clEvENKUlvE2_clEvEUlN3c108BFloat16EE_St5arrayIPcLm2EEEEviT0_T1_)
        /*0200*/ 	.word	0x00000020


	//----- nvinfo : EIATTR_FRAME_SIZE
	.align		4
.L_123:
        /*0204*/ 	.byte	0x04, 0x11
        /*0206*/ 	.short	(.L_125 - .L_124)
	.align		4
.L_124:
        /*0208*/ 	.word	index@(_ZN2at6native29vectorized_elementwise_kernelILi8EZZZNS0_16cosh_kernel_cudaERNS_18TensorIteratorBaseEENKUlvE0_clEvENKUlvE2_clEvEUlN3c108BFloat16EE_St5arrayIPcLm2EEEEviT0_T1_)
        /*020c*/ 	.word	0x00000000


	//----- nvinfo : EIATTR_REGCOUNT
	.align		4
.L_125:
        /*0210*/ 	.byte	0x04, 0x2f
        /*0212*/ 	.short	(.L_127 - .L_126)
	.align		4
.L_126:
        /*0214*/ 	.word	index@(_ZN2at6native29vectorized_elementwise_kernelILi4EZZZNS0_16cosh_kernel_cudaERNS_18TensorIteratorBaseEENKUlvE0_clEvENKUlvE2_clEvEUlN3c108BFloat16EE_St5arrayIPcLm2EEEEviT0_T1_)
        /*0218*/ 	.word	0x00000020


	//----- nvinfo : EIATTR_FRAME_SIZE
	.align		4
.L_127:
        /*021c*/ 	.byte	0x04, 0x11
        /*021e*/ 	.short	(.L_129 - .L_128)
	.align		4
.L_128:
        /*0220*/ 	.word	index@(_ZN2at6native29vectorized_elementwise_kernelILi4EZZZNS0_16cosh_kernel_cudaERNS_18TensorIteratorBaseEENKUlvE0_clEvENKUlvE2_clEvEUlN3c108BFloat16EE_St5arrayIPcLm2EEEEviT0_T1_)
        /*0224*/ 	.word	0x00000000


	//----- nvinfo : EIATTR_REGCOUNT
	.align		4
.L_129:
        /*0228*/ 	.byte	0x04, 0x2f
        /*022a*/ 	.short	(.L_131 - .L_130)
	.align		4
.L_130:
        /*022c*/ 	.word	index@(_ZN2at6native29vectorized_elementwise_kernelILi2EZZZNS0_16cosh_kernel_cudaERNS_18TensorIteratorBaseEENKUlvE0_clEvENKUlvE2_clEvEUlN3c108BFloat16EE_St5arrayIPcLm2EEEEviT0_T1_)
        /*0230*/ 	.word	0x00000020


	//----- nvinfo : EIATTR_FRAME_SIZE
	.align		4
.L_131:
        /*0234*/ 	.byte	0x04, 0x11
        /*0236*/ 	.short	(.L_133 - .L_132)
	.align		4
.L_132:
        /*0238*/ 	.word	index@(_ZN2at6native29vectorized_elementwise_kernelILi2EZZZNS0_16cosh_kernel_cudaERNS_18TensorIteratorBaseEENKUlvE0_clEvENKUlvE2_clEvEUlN3c108BFloat16EE_St5arrayIPcLm2EEEEviT0_T1_)
        /*023c*/ 	.word	0x00000000


	//----- nvinfo : EIATTR_REGCOUNT
	.align		4
.L_133:
        /*0240*/ 	.byte	0x04, 0x2f
        /*0242*/ 	.short	(.L_135 - .L_134)
	.align		4
.L_134:
        /*0244*/ 	.word	index@(_ZN2at6native27unrolled_elementwise_kernelIZZZNS0_16cosh_kernel_cudaERNS_18TensorIteratorBaseEENKUlvE0_clEvENKUlvE2_clEvEUlN3c108BFloat16EE_St5arrayIPcLm2EELi4E23TrivialOffsetCalculatorILi1EjESD_NS0_6memory15LoadWithoutCastENSE_16StoreWithoutCastEEEviT_T0_T2_T3_T4_T5_)
        /*0248*/ 	.word	0x00000015


	//----- nvinfo : EIATTR_FRAME_SIZE
	.align		4
.L_135:
        /*024c*/ 	.byte	0x04, 0x11
        /*024e*/ 	.short	(.L_137 - .L_136)
	.align		4
.L_136:
        /*0250*/ 	.word	index@(_ZN2at6native27unrolled_elementwise_kernelIZZZNS0_16cosh_kernel_cudaERNS_18TensorIteratorBaseEENKUlvE0_clEvENKUlvE2_clEvEUlN3c108BFloat16EE_St5arrayIPcLm2EELi4E23TrivialOffsetCalculatorILi1EjESD_NS0_6memory15LoadWithoutCastENSE_16StoreWithoutCastEEEviT_T0_T2_T3_T4_T5_)
        /*0254*/ 	.word	0x00000000


	//----- nvinfo : EIATTR_REGCOUNT
	.align		4
.L_137:
        /*0258*/ 	.byte	0x04, 0x2f
        /*025a*/ 	.short	(.L_139 - .L_138)
	.align		4
.L_138:
        /*025c*/ 	.word	index@(_ZN2at6native18elementwise_kernelILi128ELi4EZNS0_22gpu_kernel_impl_nocastIZZZNS0_16cosh_kernel_cudaERNS_18TensorIteratorBaseEENKUlvE0_clEvENKUlvE2_clEvEUlN3c108BFloat16EE_EEvS4_RKT_EUliE_EEviT1_)
        /*0260*/ 	.word	0x00000014


	//----- nvinfo : EIATTR_FRAME_SIZE
	.align		4
.L_139:
        /*0264*/ 	.byte	0x04, 0x11
        /*0266*/ 	.short	(.L_141 - .L_140)
	.align		4
.L_140:
        /*0268*/ 	.word	index@(_ZN2at6native18elementwise_kernelILi128ELi4EZNS0_22gpu_kernel_impl_nocastIZZZNS0_16cosh_kernel_cudaERNS_18TensorIteratorBaseEENKUlvE0_clEvENKUlvE2_clEvEUlN3c108BFloat16EE_EEvS4_RKT_EUliE_EEviT1_)
        /*026c*/ 	.word	0x00000000


	//----- nvinfo : EIATTR_REGCOUNT
	.align		4
.L_141:
        /*0270*/ 	.byte	0x04, 0x2f
        /*0272*/ 	.short	(.L_143 - .L_142)
	.align		4
.L_142:
        /*0274*/ 	.word	index@(_ZN2at6native27unrolled_elementwise_kernelIZZZNS0_16cosh_kernel_cudaERNS_18TensorIteratorBaseEENKUlvE0_clEvENKUlvE2_clEvEUlN3c108BFloat16EE_St5arrayIPcLm2EELi4E23TrivialOffsetCalculatorILi1EjESD_NS0_6memory12LoadWithCastILi1EEENSE_13StoreWithCastILi1EEEEEviT_T0_T2_T3_T4_T5_)
        /*0278*/ 	.word	0x0000001c


	//----- nvinfo : EIATTR_FRAME_SIZE
	.align		4
.L_143:
        /*027c*/ 	.byte	0x04, 0x11
        /*027e*/ 	.short	(.L_145 - .L_144)
	.align		4
.L_144:
        /*0280*/ 	.word	index@(_ZN2at6native27unrolled_elementwise_kernelIZZZNS0_16cosh_kernel_cudaERNS_18TensorIteratorBaseEENKUlvE0_clEvENKUlvE2_clEvEUlN3c108BFloat16EE_St5arrayIPcLm2EELi4E23TrivialOffsetCalculatorILi1EjESD_NS0_6memory12LoadWithCastILi1EEENSE_13StoreWithCastILi1EEEEEviT_T0_T2_T3_T4_T5_)
        /*0284*/ 	.word	0x00000000


	//----- nvinfo : EIATTR_REGCOUNT
	.align		4
.L_145:
        /*0288*/ 	.byte	0x04, 0x2f
        /*028a*/ 	.short	(.L_147 - .L_146)
	.align		4
.L_146:
        /*028c*/ 	.word	index@(_ZN2at6native18elementwise_kernelILi128ELi4EZNS0_15gpu_kernel_implIZZZNS0_16cosh_kernel_cudaERNS_18TensorIteratorBaseEENKUlvE0_clEvENKUlvE2_clEvEUlN3c108BFloat16EE_EEvS4_RKT_EUliE_EEviT1_)
        /*0290*/ 	.word	0x00000018


	//----- nvinfo : EIATTR_FRAME_SIZE
	.align		4
.L_147:
        /*0294*/ 	.byte	0x04, 0x11
        /*0296*/ 	.short	(.L_149 - .L_148)
	.align		4
.L_148:
        /*0298*/ 	.word	index@(_ZN2at6native18elementwise_kernelILi128ELi4EZNS0_15gpu_kernel_implIZZZNS0_16cosh_kernel_cudaERNS_18TensorIteratorBaseEENKUlvE0_clEvENKUlvE2_clEvEUlN3c108BFloat16EE_EEvS4_RKT_EUliE_EEviT1_)
        /*029c*/ 	.word	0x00000000


	//----- nvinfo : EIATTR_MIN_STACK_SIZE
	.align		4
.L_149:
        /*02a0*/ 	.byte	0x04, 0x12
        /*02a2*/ 	.short	(.L_151 - .L_150)
	.align		4
.L_150:
        /*02a4*/ 	.word	index@(_ZN2at6native18elementwise_kernelILi128ELi4EZNS0_15gpu_kernel_implIZZZNS0_16cosh_kernel_cudaERNS_18TensorIteratorBaseEENKUlvE0_clEvENKUlvE2_clEvEUlN3c108BFloat16EE_EEvS4_RKT_EUliE_EEviT1_)
        /*02a8*/ 	.word	0x00000000


	//----- nvinfo : EIATTR_MIN_STACK_SIZE
	.align		4
.L_151:
        /*02ac*/ 	.byte	0x04, 0x12
        /*02ae*/ 	.short	(.L_153 - .L_152)
	.align		4
.L_152:
        /*02b0*/ 	.word	index@(_ZN2at6native27unrolled_elementwise_kernelIZZZNS0_16cosh_kernel_cudaERNS_18TensorIteratorBaseEENKUlvE0_clEvENKUlvE2_clEvEUlN3c108BFloat16EE_St5arrayIPcLm2EELi4E23TrivialOffsetCalculatorILi1EjESD_NS0_6memory12LoadWithCastILi1EEENSE_13StoreWithCastILi1EEEEEviT_T0_T2_T3_T4_T5_)
        /*02b4*/ 	.word	0x00000000


	//----- nvinfo : EIATTR_MIN_STACK_SIZE
	.align		4
.L_153:
        /*02b8*/ 	.byte	0x04, 0x12
        /*02ba*/ 	.short	(.L_155 - .L_154)
	.align		4
.L_154:
        /*02bc*/ 	.word	index@(_ZN2at6native18elementwise_kernelILi128ELi4EZNS0_22gpu_kernel_impl_nocastIZZZNS0_16cosh_kernel_cudaERNS_18TensorIteratorBaseEENKUlvE0_clEvENKUlvE2_clEvEUlN3c108BFloat16EE_EEvS4_RKT_EUliE_EEviT1_)
        /*02c0*/ 	.word	0x00000000


	//----- nvinfo : EIATTR_MIN_STACK_SIZE
	.align		4
.L_155:
        /*02c4*/ 	.byte	0x04, 0x12
        /*02c6*/ 	.short	(.L_157 - .L_156)
	.align		4
.L_156:
        /*02c8*/ 	.word	index@(_ZN2at6native27unrolled_elementwise_kernelIZZZNS0_16cosh_kernel_cudaERNS_18TensorIteratorBaseEENKUlvE0_clEvENKUlvE2_clEvEUlN3c108BFloat16EE_St5arrayIPcLm2EELi4E23TrivialOffsetCalculatorILi1EjESD_NS0_6memory15LoadWithoutCastENSE_16StoreWithoutCastEEEviT_T0_T2_T3_T4_T5_)
        /*02cc*/ 	.word	0x00000000


	//----- nvinfo : EIATTR_MIN_STACK_SIZE
	.align		4
.L_157:
        /*02d0*/ 	.byte	0x04, 0x12
        /*02d2*/ 	.short	(.L_159 - .L_158)
	.align		4
.L_158:
        /*02d4*/ 	.word	index@(_ZN2at6native29vectorized_elementwise_kernelILi2EZZZNS0_16cosh_kernel_cudaERNS_18TensorIteratorBaseEENKUlvE0_clEvENKUlvE2_clEvEUlN3c108BFloat16EE_St5arrayIPcLm2EEEEviT0_T1_)
        /*02d8*/ 	.word	0x00000000


	//----- nvinfo : EIATTR_MIN_STACK_SIZE
	.align		4
.L_159:
        /*02dc*/ 	.byte	0x04, 0x12
        /*02de*/ 	.short	(.L_161 - .L_160)
	.align		4
.L_160:
        /*02e0*/ 	.word	index@(_ZN2at6native29vectorized_elementwise_kernelILi4EZZZNS0_16cosh_kernel_cudaERNS_18TensorIteratorBaseEENKUlvE0_clEvENKUlvE2_clEvEUlN3c108BFloat16EE_St5arrayIPcLm2EEEEviT0_T1_)
        /*02e4*/ 	.word	0x00000000


	//----- nvinfo : EIATTR_MIN_STACK_SIZE
	.align		4
.L_161:
        /*02e8*/ 	.byte	0x04, 0x12
        /*02ea*/ 	.short	(.L_163 - .L_162)
	.align		4
.L_162:
        /*02ec*/ 	.word	index@(_ZN2at6native29vectorized_elementwise_kernelILi8EZZZNS0_16cosh_kernel_cudaERNS_18TensorIteratorBaseEENKUlvE0_clEvENKUlvE2_clEvEUlN3c108BFloat16EE_St5arrayIPcLm2EEEEviT0_T1_)
        /*02f0*/ 	.word	0x00000000


	//----- nvinfo : EIATTR_MIN_STACK_SIZE
	.align		4
.L_163:
        /*02f4*/ 	.byte	0x04, 0x12
        /*02f6*/ 	.short	(.L_165 - .L_164)
	.align		4
.L_164:
        /*02f8*/ 	.word	index@(_ZN2at6native18elementwise_kernelILi128ELi4EZNS0_15gpu_kernel_implIZZZNS0_16cosh_kernel_cudaERNS_18TensorIteratorBaseEENKUlvE0_clEvENKUlvE1_clEvEUlN3c104HalfEE_EEvS4_RKT_EUliE_EEviT1_)
        /*02fc*/ 	.word	0x00000000


	//----- nvinfo : EIATTR_MIN_STACK_SIZE
	.align		4
.L_165:
        /*0300*/ 	.byte	0x04, 0x12
        /*0302*/ 	.short	(.L_167 - .L_166)
	.align		4
.L_166:
        /*0304*/ 	.word	index@(_ZN2at6native27unrolled_elementwise_kernelIZZZNS0_16cosh_kernel_cudaERNS_18TensorIteratorBaseEENKUlvE0_clEvENKUlvE1_clEvEUlN3c104HalfEE_St5arrayIPcLm2EELi4E23TrivialOffsetCalculatorILi1EjESD_NS0_6memory12LoadWithCastILi1EEENSE_13StoreWithCastILi1EEEEEviT_T0_T2_T3_T4_T5_)
        /*0308*/ 	.word	0x00000000


	//----- nvinfo : EIATTR_MIN_STACK_SIZE
	.align		4
.L_167:
        /*030c*/ 	.byte	0x04, 0x12
        /*030e*/ 	.short	(.L_169 - .L_168)
	.align		4
.L_168:
        /*0310*/ 	.word	index@(_ZN2at6native18elementwise_kernelILi128ELi4EZNS0_22gpu_kernel_impl_nocastIZZZNS0_16cosh_kernel_cudaERNS_18TensorIteratorBaseEENKUlvE0_clEvENKUlvE1_clEvEUlN3c104HalfEE_EEvS4_RKT_EUliE_EEviT1_)
        /*0314*/ 	.word	0x00000000


	//----- nvinfo : EIATTR_MIN_STACK_SIZE
	.align		4
.L_169:
        /*0318*/ 	.byte	0x04, 0x12
        /*031a*/ 	.short	(.L_171 - .L_170)
	.align		4
.L_170:
        /*031c*/ 	.word	index@(_ZN2at6native27unrolled_elementwise_kernelIZZZNS0_16cosh_kernel_cudaERNS_18TensorIteratorBaseEENKUlvE0_clEvENKUlvE1_clEvEUlN3c104HalfEE_St5arrayIPcLm2EELi4E23TrivialOffsetCalculatorILi1EjESD_NS0_6memory15LoadWithoutCastENSE_16StoreWithoutCastEEEviT_T0_T2_T3_T4_T5_)
        /*0320*/ 	.word	0x00000000


	//----- nvinfo : EIATTR_MIN_STACK_SIZE
	.align		4
.L_171:
        /*0324*/ 	.byte	0x04, 0x12
        /*0326*/ 	.short	(.L_173 - .L_172)
	.align		4
.L_172:
        /*0328*/ 	.word	index@(_ZN2at6native29vectorized_elementwise_kernelILi2EZZZNS0_16cosh_kernel_cudaERNS_18TensorIteratorBaseEENKUlvE0_clEvENKUlvE1_clEvEUlN3c104HalfEE_St5arrayIPcLm2EEEEviT0_T1_)
        /*032c*/ 	.word	0x00000000


	//----- nvinfo : EIATTR_MIN_STACK_SIZE
	.align		4
.L_173:
        /*0330*/ 	.byte	0x04, 0x12
        /*0332*/ 	.short	(.L_175 - .L_174)
	.align		4
.L_174:
        /*0334*/ 	.word	index@(_ZN2at6native29vectorized_elementwise_kernelILi4EZZZNS0_16cosh_kernel_cudaERNS_18TensorIteratorBaseEENKUlvE0_clEvENKUlvE1_clEvEUlN3c104HalfEE_St5arrayIPcLm2EEEEviT0_T1_)
        /*0338*/ 	.word	0x00000000


	//----- nvinfo : EIATTR_MIN_STACK_SIZE
	.align		4
.L_175:
        /*033c*/ 	.byte	0x04, 0x12
        /*033e*/ 	.short	(.L_177 - .L_176)
	.align		4
.L_176:
        /*0340*/ 	.word	index@(_ZN2at6native29vectorized_elementwise_kernelILi8EZZZNS0_16cosh_kernel_cudaERNS_18TensorIteratorBaseEENKUlvE0_clEvENKUlvE1_clEvEUlN3c104HalfEE_St5arrayIPcLm2EEEEviT0_T1_)
        /*0344*/ 	.word	0x00000000


	//----- nvinfo : EIATTR_MIN_STACK_SIZE
	.align		4
.L_177:
        /*0348*/ 	.byte	0x04, 0x12
        /*034a*/ 	.short	(.L_179 - .L_178)
	.align		4
.L_178:
        /*034c*/ 	.word	index@(_ZN2at6native18elementwise_kernelILi128ELi4EZNS0_15gpu_kernel_implIZZZNS0_16cosh_kernel_cudaERNS_18TensorIteratorBaseEENKUlvE0_clEvENKUlvE0_clEvEUlfE_EEvS4_RKT_EUliE_EEviT1_)
        /*0350*/ 	.word	0x00000000


	//----- nvinfo : EIATTR_MIN_STACK_SIZE
	.align		4
.L_179:
        /*0354*/ 	.byte	0x04, 0x12
        /*0356*/ 	.short	(.L_181 - .L_180)
	.align		4
.L_180:
        /*0358*/ 	.word	index@(_ZN2at6native27unrolled_elementwise_kernelIZZZNS0_16cosh_kernel_cudaERNS_18TensorIteratorBaseEENKUlvE0_clEvENKUlvE0_clEvEUlfE_St5arrayIPcLm2EELi4E23TrivialOffsetCalculatorILi1EjESB_NS0_6memory12LoadWithCastILi1EEENSC_13StoreWithCastILi1EEEEEviT_T0_T2_T3_T4_T5_)
        /*035c*/ 	.word	0x00000000


	//----- nvinfo : EIATTR_MIN_STACK_SIZE
	.align		4
.L_181:
        /*0360*/ 	.byte	0x04, 0x12
        /*0362*/ 	.short	(.L_183 - .L_182)
	.align		4
.L_182:
        /*0364*/ 	.word	index@(_ZN2at6native18elementwise_kernelILi128ELi2EZNS0_22gpu_kernel_impl_nocastIZZZNS0_16cosh_kernel_cudaERNS_18TensorIteratorBaseEENKUlvE0_clEvENKUlvE0_clEvEUlfE_EEvS4_RKT_EUliE_EEviT1_)
        /*0368*/ 	.word	0x00000000


	//----- nvinfo : EIATTR_MIN_STACK_SIZE
	.align		4
.L_183:
        /*036c*/ 	.byte	0x04, 0x12
        /*036e*/ 	.short	(.L_185 - .L_184)
	.align		4
.L_184:
        /*0370*/ 	.word	index@(_ZN2at6native27unrolled_elementwise_kernelIZZZNS0_16cosh_kernel_cudaERNS_18TensorIteratorBaseEENKUlvE0_clEvENKUlvE0_clEvEUlfE_St5arrayIPcLm2EELi4E23TrivialOffsetCalculatorILi1EjESB_NS0_6memory15LoadWithoutCastENSC_16StoreWithoutCastEEEviT_T0_T2_T3_T4_T5_)
        /*0374*/ 	.word	0x00000000


	//----- nvinfo : EIATTR_MIN_STACK_SIZE
	.align		4
.L_185:
        /*0378*/ 	.byte	0x04, 0x12
        /*037a*/ 	.short	(.L_187 - .L_186)
	.align		4
.L_186:
        /*037c*/ 	.word	index@(_ZN2at6native29vectorized_elementwise_kernelILi2EZZZNS0_16cosh_kernel_cudaERNS_18TensorIteratorBaseEENKUlvE0_clEvENKUlvE0_clEvEUlfE_St5arrayIPcLm2EEEEviT0_T1_)
        /*0380*/ 	.word	0x00000000


	//----- nvinfo : EIATTR_MIN_STACK_SIZE
	.align		4
.L_187:
        /*0384*/ 	.byte	0x04, 0x12
        /*0386*/ 	.short	(.L_189 - .L_188)
	.align		4
.L_188:
        /*0388*/ 	.word	index@(_ZN2at6native29vectorized_elementwise_kernelILi4EZZZNS0_16cosh_kernel_cudaERNS_18TensorIteratorBaseEENKUlvE0_clEvENKUlvE0_clEvEUlfE_St5arrayIPcLm2EEEEviT0_T1_)
        /*038c*/ 	.word	0x00000000


	//----- nvinfo : EIATTR_MIN_STACK_SIZE
	.align		4
.L_189:
        /*0390*/ 	.byte	0x04, 0x12
        /*0392*/ 	.short	(.L_191 - .L_190)
	.align		4
.L_190:
        /*0394*/ 	.word	index@(_ZN2at6native29vectorized_elementwise_kernelILi8EZZZNS0_16cosh_kernel_cudaERNS_18TensorIteratorBaseEENKUlvE0_clEvENKUlvE0_clEvEUlfE_St5arrayIPcLm2EEEEviT0_T1_)
        /*0398*/ 	.word	0x00000000


	//----- nvinfo : EIATTR_MIN_STACK_SIZE
	.align		4
.L_191:
        /*039c*/ 	.byte	0x04, 0x12
        /*039e*/ 	.short	(.L_193 - .L_192)
	.align		4
.L_192:
        /*03a0*/ 	.word	index@(_ZN2at6native18elementwise_kernelILi128ELi4EZNS0_15gpu_kernel_implIZZZNS0_16cosh_kernel_cudaERNS_18TensorIteratorBaseEENKUlvE0_clEvENKUlvE_clEvEUldE_EEvS4_RKT_EUliE_EEviT1_)
        /*03a4*/ 	.word	0x00000000


	//----- nvinfo : EIATTR_MIN_STACK_SIZE
	.align		4
.L_193:
        /*03a8*/ 	.byte	0x04, 0x12
        /*03aa*/ 	.short	(.L_195 - .L_194)
	.align		4
.L_194:
        /*03ac*/ 	.word	index@(_ZN2at6native27unrolled_elementwise_kernelIZZZNS0_16cosh_kernel_cudaERNS_18TensorIteratorBaseEENKUlvE0_clEvENKUlvE_clEvEUldE_St5arrayIPcLm2EELi4E23TrivialOffsetCalculatorILi1EjESB_NS0_6memory12LoadWithCastILi1EEENSC_13StoreWithCastILi1EEEEEviT_T0_T2_T3_T4_T5_)
        /*03b0*/ 	.word	0x00000000


	//----- nvinfo : EIATTR_MIN_STACK_SIZE
	.align		4
.L_195:
        /*03b4*/ 	.byte	0x04, 0x12
        /*03b6*/ 	.short	(.L_197 - .L_196)
	.align		4
.L_196:
        /*03b8*/ 	.word	index@(_ZN2at6native18elementwise_kernelILi128ELi2EZNS0_22gpu_kernel_impl_nocastIZZZNS0_16cosh_kernel_cudaERNS_18TensorIteratorBaseEENKUlvE0_clEvENKUlvE_clEvEUldE_EEvS4_RKT_EUliE_EEviT1_)
        /*03bc*/ 	.word	0x00000000


	//----- nvinfo : EIATTR_MIN_STACK_SIZE
	.align		4
.L_197:
        /*03c0*/ 	.byte	0x04, 0x12
        /*03c2*/ 	.short	(.L_199 - .L_198)
	.align		4
.L_198:
        /*03c4*/ 	.word	index@(_ZN2at6native27unrolled_elementwise_kernelIZZZNS0_16cosh_kernel_cudaERNS_18TensorIteratorBaseEENKUlvE0_clEvENKUlvE_clEvEUldE_St5arrayIPcLm2EELi4E23TrivialOffsetCalculatorILi1EjESB_NS0_6memory15LoadWithoutCastENSC_16StoreWithoutCastEEEviT_T0_T2_T3_T4_T5_)
        /*03c8*/ 	.word	0x00000000


	//----- nvinfo : EIATTR_MIN_STACK_SIZE
	.align		4
.L_199:
        /*03cc*/ 	.byte	0x04, 0x12
        /*03ce*/ 	.short	(.L_201 - .L_200)
	.align		4
.L_200:
        /*03d0*/ 	.word	index@(_ZN2at6native29vectorized_elementwise_kernelILi2EZZZNS0_16cosh_kernel_cudaERNS_18TensorIteratorBaseEENKUlvE0_clEvENKUlvE_clEvEUldE_St5arrayIPcLm2EEEEviT0_T1_)
        /*03d4*/ 	.word	0x00000000


	//----- nvinfo : EIATTR_MIN_STACK_SIZE
	.align		4
.L_201:
        /*03d8*/ 	.byte	0x04, 0x12
        /*03da*/ 	.short	(.L_203 - .L_202)
	.align		4
.L_202:
        /*03dc*/ 	.word	index@(_ZN2at6native29vectorized_elementwise_kernelILi4EZZZNS0_16cosh_kernel_cudaERNS_18TensorIteratorBaseEENKUlvE0_clEvENKUlvE_clEvEUldE_St5arrayIPcLm2EEEEviT0_T1_)
        /*03e0*/ 	.word	0x00000000


	//----- nvinfo : EIATTR_MIN_STACK_SIZE
	.align		4
.L_203:
        /*03e4*/ 	.byte	0x04, 0x12
        /*03e6*/ 	.short	(.L_205 - .L_204)
	.align		4
.L_204:
        /*03e8*/ 	.word	index@(_ZN2at6native29vectorized_elementwise_kernelILi8EZZZNS0_16cosh_kernel_cudaERNS_18TensorIteratorBaseEENKUlvE0_clEvENKUlvE_clEvEUldE_St5arrayIPcLm2EEEEviT0_T1_)
        /*03ec*/ 	.word	0x00000000
.L_205:


//--------------------- .nv.compat                --------------------------
	.section	.nv.compat,"",@"SHT_CUDA_COMPAT_INFO"
	.align	4
        /*0000*/ 	.byte	0x02, 0x09, 0x01, 0x00, 0x02, 0x02, 0x01, 0x00, 0x02, 0x05, 0x05, 0x00, 0x03, 0x07, 0x01, 0x01
        /*0010*/ 	.byte	0x02, 0x03, 0x00, 0x00, 0x02, 0x06, 0x01, 0x00, 0x04, 0x0b, 0x08, 0x00, 0x01, 0x00, 0x00, 0x00
        /*0020*/ 	.byte	0x00, 0x00, 0x00, 0x00


//--------------------- .nv.info._ZN2at6native18elementwise_kernelILi128ELi4EZNS0_15gpu_kernel_implIZZZNS0_16cosh_kernel_cudaERNS_18TensorIteratorBaseEENKUlvE0_clEvENKUlvE2_clEvEUlN3c108BFloat16EE_EEvS4_RKT_EUliE_EEviT1_ --------------------------
	.section	.nv.info._ZN2at6native18elementwise_kernelILi128ELi4EZNS0_15gpu_kernel_implIZZZNS0_16cosh_kernel_cudaERNS_18TensorIteratorBaseEENKUlvE0_clEvENKUlvE2_clEvEUlN3c108BFloat16EE_EEvS4_RKT_EUliE_EEviT1_,"",@"SHT_CUDA_INFO"
	.sectionflags	@""
	.align	4


	//----- nvinfo : EIATTR_CUDA_API_VERSION
	.align		4
        /*0000*/ 	.byte	0x04, 0x37
        /*0002*/ 	.short	(.L_207 - .L_206)
.L_206:
        /*0004*/ 	.word	0x00000082


	//----- nvinfo : EIATTR_KPARAM_INFO
	.align		4
.L_207:
        /*0008*/ 	.byte	0x04, 0x17
        /*000a*/ 	.short	(.L_209 - .L_208)
.L_208:
        /*000c*/ 	.word	0x00000000
        /*0010*/ 	.short	0x0001
        /*0012*/ 	.short	0x0008
        /*0014*/ 	.byte	0x00, 0xf0, 0x61, 0x08


	//----- nvinfo : EIATTR_KPARAM_INFO
	.align		4
.L_209:
        /*0018*/ 	.byte	0x04, 0x17
        /*001a*/ 	.short	(.L_211 - .L_210)
.L_210:
        /*001c*/ 	.word	0x00000000
        /*0020*/ 	.short	0x0000
        /*0022*/ 	.short	0x0000
        /*0024*/ 	.byte	0x00, 0xf0, 0x11, 0x00


	//----- nvinfo : EIATTR_SPARSE_MMA_MASK
	.align		4
.L_211:
        /*0028*/ 	.byte	0x03, 0x50
        /*002a*/ 	.short	0x0000


	//----- nvinfo : EIATTR_MAXREG_COUNT
	.align		4
        /*002c*/ 	.byte	0x03, 0x1b
        /*002e*/ 	.short	0x0080


	//----- nvinfo : EIATTR_EXTERNS
	.align		4
        /*0030*/ 	.byte	0x04, 0x0f
        /*0032*/ 	.short	(.L_213 - .L_212)


	//   ....[0]....
	.align		4
.L_212:
        /*0034*/ 	.word	index@(__assertfail)


	//----- nvinfo : EIATTR_MERCURY_ISA_VERSION
	.align		4
.L_213:
        /*0038*/ 	.byte	0x03, 0x5f
        /*003a*/ 	.short	0x0101


	//----- nvinfo : EIATTR_VRC_CTA_INIT_COUNT
	.align		4
        /*003c*/ 	.byte	0x02, 0x4a
	.zero		1
	.zero		1


	//----- nvinfo : EIATTR_SYSCALL_OFFSETS
	.align		4
        /*0040*/ 	.byte	0x04, 0x46
        /*0042*/ 	.short	(.L_215 - .L_214)


	//   ....[0]....
.L_214:
        /*0044*/ 	.word	0x00002210


	//   ....[1]....
        /*0048*/ 	.word	0x00003210


	//   ....[2]....
        /*004c*/ 	.word	0x000055c0


	//   ....[3]....
        /*0050*/ 	.word	0x00006410


	//   ....[4]....
        /*0054*/ 	.word	0x000088b0


	//   ....[5]....
        /*0058*/ 	.word	0x00009700


	//   ....[6]....
        /*005c*/ 	.word	0x0000bbb0


	//   ....[7]....
        /*0060*/ 	.word	0x0000c9d0


	//----- nvinfo : EIATTR_EXIT_INSTR_OFFSETS
	.align		4
.L_215:
        /*0064*/ 	.byte	0x04, 0x1c
        /*0066*/ 	.short	(.L_217 - .L_216)


	//   ....[0]....
.L_216:
        /*0068*/ 	.word	0x000099c0


	//   ....[1]....
        /*006c*/ 	.word	0x0000be50


	//   ....[2]....
        /*0070*/ 	.word	0x0000be90


	//   ....[3]....
        /*0074*/ 	.word	0x0000bf30


	//   ....[4]....
        /*0078*/ 	.word	0x0000bf70


	//   ....[5]....
        /*007c*/ 	.word	0x0000bfb0


	//   ....[6]....
        /*0080*/ 	.word	0x0000c040


	//   ....[7]....
        /*0084*/ 	.word	0x0000c080


	//   ....[8]....
        /*0088*/ 	.word	0x0000c120


	//   ....[9]....
        /*008c*/ 	.word	0x0000c170


	//   ....[10]....
        /*0090*/ 	.word	0x0000c1c0


	//   ....[11]....
        /*0094*/ 	.word	0x0000c2a0


	//   ....[12]....
        /*0098*/ 	.word	0x0000c410


	//   ....[13]....
        /*009c*/ 	.word	0x0000c580


	//   ....[14]....
        /*00a0*/ 	.word	0x0000c6e0


	//   ....[15]....
        /*00a4*/ 	.word	0x0000c720


	//   ....[16]....
        /*00a8*/ 	.word	0x0000c760


	//   ....[17]....
        /*00ac*/ 	.word	0x0000c810


	//   ....[18]....
        /*00b0*/ 	.word	0x0000c870


	//   ....[19]....
        /*00b4*/ 	.word	0x0000c9e0


	//   ....[20]....
        /*00b8*/ 	.word	0x0000caf0


	//   ....[21]....
        /*00bc*/ 	.word	0x0000cc30


	//   ....[22]....
        /*00c0*/ 	.word	0x0000cc50


	//----- nvinfo : EIATTR_MAX_THREADS
	.align		4
.L_217:
        /*00c4*/ 	.byte	0x04, 0x05
        /*00c6*/ 	.short	(.L_219 - .L_218)
.L_218:
        /*00c8*/ 	.word	0x00000080
        /*00cc*/ 	.word	0x00000001
        /*00d0*/ 	.word	0x00000001


	//----- nvinfo : EIATTR_CRS_STACK_SIZE
	.align		4
.L_219:
        /*00d4*/ 	.byte	0x04, 0x1e
        /*00d6*/ 	.short	(.L_221 - .L_220)
.L_220:
        /*00d8*/ 	.word	0x00000000


	//----- nvinfo : EIATTR_CBANK_PARAM_SIZE
	.align		4
.L_221:
        /*00dc*/ 	.byte	0x03, 0x19
        /*00de*/ 	.short	0x0220


	//----- nvinfo : EIATTR_PARAM_CBANK
	.align		4
        /*00e0*/ 	.byte	0x04, 0x0a
        /*00e2*/ 	.short	(.L_223 - .L_222)
	.align		4
.L_222:
        /*00e4*/ 	.word	index@(.nv.constant0._ZN2at6native18elementwise_kernelILi128ELi4EZNS0_15gpu_kernel_implIZZZNS0_16cosh_kernel_cudaERNS_18TensorIteratorBaseEENKUlvE0_clEvENKUlvE2_clEvEUlN3c108BFloat16EE_EEvS4_RKT_EUliE_EEviT1_)
        /*00e8*/ 	.short	0x0380
        /*00ea*/ 	.short	0x0220


	//----- nvinfo : EIATTR_SW_WAR
	.align		4
.L_223:
        /*00ec*/ 	.byte	0x04, 0x36
        /*00ee*/ 	.short	(.L_225 - .L_224)
.L_224:
        /*00f0*/ 	.word	0x00000008
.L_225:


//--------------------- .nv.info._ZN2at6native27unrolled_elementwise_kernelIZZZNS0_16cosh_kernel_cudaERNS_18TensorIteratorBaseEENKUlvE0_clEvENKUlvE2_clEvEUlN3c108BFloat16EE_St5arrayIPcLm2EELi4E23TrivialOffsetCalculatorILi1EjESD_NS0_6memory12LoadWithCastILi1EEENSE_13StoreWithCastILi1EEEEEviT_T0_T2_T3_T4_T5_ --------------------------
	.section	.nv.info._ZN2at6native27unrolled_elementwise_kernelIZZZNS0_16cosh_kernel_cudaERNS_18TensorIteratorBaseEENKUlvE0_clEvENKUlvE2_clEvEUlN3c108BFloat16EE_St5arrayIPcLm2EELi4E23TrivialOffsetCalculatorILi1EjESD_NS0_6memory12LoadWithCastILi1EEENSE_13StoreWithCastILi1EEEEEviT_T0_T2_T3_T4_T5_,"",@"SHT_CUDA_INFO"
	.sectionflags	@""
	.align	4


	//----- nvinfo : EIATTR_CUDA_API_VERSION
	.align		4
        /*0000*/ 	.byte	0x04, 0x37
        /*0002*/ 	.short	(.L_227 - .L_226)
.L_226:
        /*0004*/ 	.word	0x00000082


	//----- nvinfo : EIATTR_KPARAM_INFO
	.align		4
.L_227:
        /*0008*/ 	.byte	0x04, 0x17
        /*000a*/ 	.short	(.L_229 - .L_228)
.L_228:
        /*000c*/ 	.word	0x00000000
        /*0010*/ 	.short	0x0006
        /*0012*/ 	.short	0x0024
        /*0014*/ 	.byte	0x00, 0xf0, 0x21, 0x00


	//----- nvinfo : EIATTR_KPARAM_INFO
	.align		4
.L_229:
        /*0018*/ 	.byte	0x04, 0x17
        /*001a*/ 	.short	(.L_231 - .L_230)
.L_230:
        /*001c*/ 	.word	0x00000000
        /*0020*/ 	.short	0x0005
        /*0022*/ 	.short	0x001c
        /*0024*/ 	.byte	0x00, 0xf0, 0x21, 0x00


	//----- nvinfo : EIATTR_KPARAM_INFO
	.align		4
.L_231:
        /*0028*/ 	.byte	0x04, 0x17
        /*002a*/ 	.short	(.L_233 - .L_232)
.L_232:
        /*002c*/ 	.word	0x00000000
        /*0030*/ 	.short	0x0004
        /*0032*/ 	.short	0x0019
        /*0034*/ 	.byte	0x00, 0xf0, 0x05, 0x00


	//----- nvinfo : EIATTR_KPARAM_INFO
	.align		4
.L_233:
        /*0038*/ 	.byte	0x04, 0x17
        /*003a*/ 	.short	(.L_235 - .L_234)
.L_234:
        /*003c*/ 	.word	0x00000000
        /*0040*/ 	.short	0x0003
        /*0042*/ 	.short	0x0018
        /*0044*/ 	.byte	0x00, 0xf0, 0x05, 0x00


	//----- nvinfo : EIATTR_KPARAM_INFO
	.align		4
.L_235:
        /*0048*/ 	.byte	0x04, 0x17
        /*004a*/ 	.short	(.L_237 - .L_236)
.L_236:
        /*004c*/ 	.word	0x00000000
        /*0050*/ 	.short	0x0002
        /*0052*/ 	.short	0x0008
        /*0054*/ 	.byte	0x00, 0xf0, 0x41, 0x00


	//----- nvinfo : EIATTR_KPARAM_INFO
	.align		4
.L_237:
        /*0058*/ 	.byte	0x04, 0x17
        /*005a*/ 	.short	(.L_239 - .L_238)
.L_238:
        /*005c*/ 	.word	0x00000000
        /*0060*/ 	.short	0x0001
        /*0062*/ 	.short	0x0004
        /*0064*/ 	.byte	0x00, 0xf0, 0x05, 0x00


	//----- nvinfo : EIATTR_KPARAM_INFO
	.align		4
.L_239:
        /*0068*/ 	.byte	0x04, 0x17
        /*006a*/ 	.short	(.L_241 - .L_240)
.L_240:
        /*006c*/ 	.word	0x00000000
        /*0070*/ 	.short	0x0000
        /*0072*/ 	.short	0x0000
        /*0074*/ 	.byte	0x00, 0xf0, 0x11, 0x00


	//----- nvinfo : EIATTR_SPARSE_MMA_MASK
	.align		4
.L_241:
        /*0078*/ 	.byte	0x03, 0x50
        /*007a*/ 	.short	0x0000


	//----- nvinfo : EIATTR_MAXREG_COUNT
	.align		4
        /*007c*/ 	.byte	0x03, 0x1b
        /*007e*/ 	.short	0x00ff


	//----- nvinfo : EIATTR_EXTERNS
	.align		4
        /*0080*/ 	.byte	0x04, 0x0f
        /*0082*/ 	.short	(.L_243 - .L_242)


	//   ....[0]....
	.align		4
.L_242:
        /*0084*/ 	.word	index@(__assertfail)


	//----- nvinfo : EIATTR_MERCURY_ISA_VERSION
	.align		4
.L_243:
        /*0088*/ 	.byte	0x03, 0x5f
        /*008a*/ 	.short	0x0101


	//----- nvinfo : EIATTR_VRC_CTA_INIT_COUNT
	.align		4
        /*008c*/ 	.byte	0x02, 0x4a
	.zero		1
	.zero		1


	//----- nvinfo : EIATTR_SYSCALL_OFFSETS
	.align		4
        /*0090*/ 	.byte	0x04, 0x46
        /*0092*/ 	.short	(.L_245 - .L_244)


	//   ....[0]....
.L_244:
        /*0094*/ 	.word	0x00001000


	//   ....[1]....
        /*0098*/ 	.word	0x000021e0


	//   ....[2]....
        /*009c*/ 	.word	0x00003300


	//   ....[3]....
        /*00a0*/ 	.word	0x00004330


	//   ....[4]....
        /*00a4*/ 	.word	0x000058b0


	//   ....[5]....
        /*00a8*/ 	.word	0x00006790


	//   ....[6]....
        /*00ac*/ 	.word	0x00007710


	//   ....[7]....
        /*00b0*/ 	.word	0x00008690


	//----- nvinfo : EIATTR_EXIT_INSTR_OFFSETS
	.align		4
.L_245:
        /*00b4*/ 	.byte	0x04, 0x1c
        /*00b6*/ 	.short	(.L_247 - .L_246)


	//   ....[0]....
.L_246:
        /*00b8*/ 	.word	0x000079c0


	//   ....[1]....
        /*00bc*/ 	.word	0x00007b10


	//   ....[2]....
        /*00c0*/ 	.word	0x00007b50


	//   ....[3]....
        /*00c4*/ 	.word	0x00007bf0


	//   ....[4]....
        /*00c8*/ 	.word	0x00007c30


	//   ....[5]....
        /*00cc*/ 	.word	0x00007c70


	//   ....[6]....
        /*00d0*/ 	.word	0x00007d00


	//   ....[7]....
        /*00d4*/ 	.word	0x00007d40


	//   ....[8]....
        /*00d8*/ 	.word	0x00007de0


	//   ....[9]....
        /*00dc*/ 	.word	0x00007e30


	//   ....[10]....
        /*00e0*/ 	.word	0x00007e80


	//   ....[11]....
        /*00e4*/ 	.word	0x00007f60


	//   ....[12]....
        /*00e8*/ 	.word	0x000080d0


	//   ....[13]....
        /*00ec*/ 	.word	0x00008240


	//   ....[14]....
        /*00f0*/ 	.word	0x000083a0


	//   ....[15]....
        /*00f4*/ 	.word	0x000083e0


	//   ....[16]....
        /*00f8*/ 	.word	0x00008420


	//   ....[17]....
        /*00fc*/ 	.word	0x000084d0


	//   ....[18]....
        /*0100*/ 	.word	0x00008530


	//   ....[19]....
        /*0104*/ 	.word	0x000086a0


	//   ....[20]....
        /*0108*/ 	.word	0x000087b0


	//   ....[21]....
        /*010c*/ 	.word	0x000088f0


	//   ....[22]....
        /*0110*/ 	.word	0x00008910


	//----- nvinfo : EIATTR_MAX_THREADS
	.align		4
.L_247:
        /*0114*/ 	.byte	0x04, 0x05
        /*0116*/ 	.short	(.L_249 - .L_248)
.L_248:
        /*0118*/ 	.word	0x00000080
        /*011c*/ 	.word	0x00000001
        /*0120*/ 	.word	0x00000001


	//----- nvinfo : EIATTR_CRS_STACK_SIZE
	.align		4
.L_249:
        /*0124*/ 	.byte	0x04, 0x1e
        /*0126*/ 	.short	(.L_251 - .L_250)
.L_250:
        /*0128*/ 	.word	0x00000000


	//----- nvinfo : EIATTR_CBANK_PARAM_SIZE
	.align		4
.L_251:
        /*012c*/ 	.byte	0x03, 0x19
        /*012e*/ 	.short	0x002c


	//----- nvinfo : EIATTR_PARAM_CBANK
	.align		4
        /*0130*/ 	.byte	0x04, 0x0a
        /*0132*/ 	.short	(.L_253 - .L_252)
	.align		4
.L_252:
        /*0134*/ 	.word	index@(.nv.constant0._ZN2at6native27unrolled_elementwise_kernelIZZZNS0_16cosh_kernel_cudaERNS_18TensorIteratorBaseEENKUlvE0_clEvENKUlvE2_clEvEUlN3c108BFloat16EE_St5arrayIPcLm2EELi4E23TrivialOffsetCalculatorILi1EjESD_NS0_6memory12LoadWithCastILi1EEENSE_13StoreWithCastILi1EEEEEviT_T0_T2_T3_T4_T5_)
        /*0138*/ 	.short	0x0380
        /*013a*/ 	.short	0x002c


	//----- nvinfo : EIATTR_SW_WAR
	.align		4
.L_253:
        /*013c*/ 	.byte	0x04, 0x36
        /*013e*/ 	.short	(.L_255 - .L_254)
.L_254:
        /*0140*/ 	.word	0x00000008
.L_255:


//--------------------- .nv.info._ZN2at6native18elementwise_kernelILi128ELi4EZNS0_22gpu_kernel_impl_nocastIZZZNS0_16cosh_kernel_cudaERNS_18TensorIteratorBaseEENKUlvE0_clEvENKUlvE2_clEvEUlN3c108BFloat16EE_EEvS4_RKT_EUliE_EEviT1_ --------------------------
	.section	.nv.info._ZN2at6native18elementwise_kernelILi128ELi4EZNS0_22gpu_kernel_impl_nocastIZZZNS0_16cosh_kernel_cudaERNS_18TensorIteratorBaseEENKUlvE0_clEvENKUlvE2_clEvEUlN3c108BFloat16EE_EEvS4_RKT_EUliE_EEviT1_,"",@"SHT_CUDA_INFO"
	.sectionflags	@""
	.align	4


	//----- nvinfo : EIATTR_CUDA_API_VERSION
	.align		4
        /*0000*/ 	.byte	0x04, 0x37
        /*0002*/ 	.short	(.L_257 - .L_256)
.L_256:
        /*0004*/ 	.word	0x00000082


	//----- nvinfo : EIATTR_KPARAM_INFO
	.align		4
.L_257:
        /*0008*/ 	.byte	0x04, 0x17
        /*000a*/ 	.short	(.L_259 - .L_258)
.L_258:
        /*000c*/ 	.word	0x00000000
        /*0010*/ 	.short	0x0001
        /*0012*/ 	.short	0x0008
        /*0014*/ 	.byte	0x00, 0xf0, 0x61, 0x08


	//----- nvinfo : EIATTR_KPARAM_INFO
	.align		4
.L_259:
        /*0018*/ 	.byte	0x04, 0x17
        /*001a*/ 	.short	(.L_261 - .L_260)
.L_260:
        /*001c*/ 	.word	0x00000000
        /*0020*/ 	.short	0x0000
        /*0022*/ 	.short	0x0000
        /*0024*/ 	.byte	0x00, 0xf0, 0x11, 0x00


	//----- nvinfo : EIATTR_SPARSE_MMA_MASK
	.align		4
.L_261:
        /*0028*/ 	.byte	0x03, 0x50
        /*002a*/ 	.short	0x0000


	//----- nvinfo : EIATTR_MAXREG_COUNT
	.align		4
        /*002c*/ 	.byte	0x03, 0x1b
        /*002e*/ 	.short	0x0080


	//----- nvinfo : EIATTR_MERCURY_ISA_VERSION
	.align		4
        /*0030*/ 	.byte	0x03, 0x5f
        /*0032*/ 	.short	0x0101


	//----- nvinfo : EIATTR_VRC_CTA_INIT_COUNT
	.align		4
        /*0034*/ 	.byte	0x02, 0x4a
	.zero		1
	.zero		1


	//----- nvinfo : EIATTR_EXIT_INSTR_OFFSETS
	.align		4
        /*0038*/ 	.byte	0x04, 0x1c
        /*003a*/ 	.short	(.L_263 - .L_262)


	//   ....[0]....
.L_262:
        /*003c*/ 	.word	0x000005d0


	//   ....[1]....
        /*0040*/ 	.word	0x00000740


	//   ....[2]....
        /*0044*/ 	.word	0x00004530


	//   ....[3]....
        /*0048*/ 	.word	0x00005970


	//----- nvinfo : EIATTR_MAX_THREADS
	.align		4
.L_263:
        /*004c*/ 	.byte	0x04, 0x05
        /*004e*/ 	.short	(.L_265 - .L_264)
.L_264:
        /*0050*/ 	.word	0x00000080
        /*0054*/ 	.word	0x00000001
        /*0058*/ 	.word	0x00000001


	//----- nvinfo : EIATTR_CRS_STACK_SIZE
	.align		4
.L_265:
        /*005c*/ 	.byte	0x04, 0x1e
        /*005e*/ 	.short	(.L_267 - .L_266)
.L_266:
        /*0060*/ 	.word	0x00000000


	//----- nvinfo : EIATTR_CBANK_PARAM_SIZE
	.align		4
.L_267:
        /*0064*/ 	.byte	0x03, 0x19
        /*0066*/ 	.short	0x0220


	//----- nvinfo : EIATTR_PARAM_CBANK
	.align		4
        /*0068*/ 	.byte	0x04, 0x0a
        /*006a*/ 	.short	(.L_269 - .L_268)
	.align		4
.L_268:
        /*006c*/ 	.word	index@(.nv.constant0._ZN2at6native18elementwise_kernelILi128ELi4EZNS0_22gpu_kernel_impl_nocastIZZZNS0_16cosh_kernel_cudaERNS_18TensorIteratorBaseEENKUlvE0_clEvENKUlvE2_clEvEUlN3c108BFloat16EE_EEvS4_RKT_EUliE_EEviT1_)
        /*0070*/ 	.short	0x0380
        /*0072*/ 	.short	0x0220


	//----- nvinfo : EIATTR_SW_WAR
	.align		4
.L_269:
        /*0074*/ 	.byte	0x04, 0x36
        /*0076*/ 	.short	(.L_271 - .L_270)
.L_270:
        /*0078*/ 	.word	0x00000008
.L_271:


//--------------------- .nv.info._ZN2at6native27unrolled_elementwise_kernelIZZZNS0_16cosh_kernel_cudaERNS_18TensorIteratorBaseEENKUlvE0_clEvENKUlvE2_clEvEUlN3c108BFloat16EE_St5arrayIPcLm2EELi4E23TrivialOffsetCalculatorILi1EjESD_NS0_6memory15LoadWithoutCastENSE_16StoreWithoutCastEEEviT_T0_T2_T3_T4_T5_ --------------------------
	.section	.nv.info._ZN2at6native27unrolled_elementwise_kernelIZZZNS0_16cosh_kernel_cudaERNS_18TensorIteratorBaseEENKUlvE0_clEvENKUlvE2_clEvEUlN3c108BFloat16EE_St5arrayIPcLm2EELi4E23TrivialOffsetCalculatorILi1EjESD_NS0_6memory15LoadWithoutCastENSE_16StoreWithoutCastEEEviT_T0_T2_T3_T4_T5_,"",@"SHT_CUDA_INFO"
	.sectionflags	@""
	.align	4


	//----- nvinfo : EIATTR_CUDA_API_VERSION
	.align		4
        /*0000*/ 	.byte	0x04, 0x37
        /*0002*/ 	.short	(.L_273 - .L_272)
.L_272:
        /*0004*/ 	.word	0x00000082


	//----- nvinfo : EIATTR_KPARAM_INFO
	.align		4
.L_273:
        /*0008*/ 	.byte	0x04, 0x17
        /*000a*/ 	.short	(.L_275 - .L_274)
.L_274:
        /*000c*/ 	.word	0x00000000
        /*0010*/ 	.short	0x0006
        /*0012*/ 	.short	0x001b
        /*0014*/ 	.byte	0x00, 0xf0, 0x05, 0x00


	//----- nvinfo : EIATTR_KPARAM_INFO
	.align		4
.L_275:
        /*0018*/ 	.byte	0x04, 0x17
        /*001a*/ 	.short	(.L_277 - .L_276)
.L_276:
        /*001c*/ 	.word	0x00000000
        /*0020*/ 	.short	0x0005
        /*0022*/ 	.short	0x001a
        /*0024*/ 	.byte	0x00, 0xf0, 0x05, 0x00


	//----- nvinfo : EIATTR_KPARAM_INFO
	.align		4
.L_277:
        /*0028*/ 	.byte	0x04, 0x17
        /*002a*/ 	.short	(.L_279 - .L_278)
.L_278:
        /*002c*/ 	.word	0x00000000
        /*0030*/ 	.short	0x0004
        /*0032*/ 	.short	0x0019
        /*0034*/ 	.byte	0x00, 0xf0, 0x05, 0x00


	//----- nvinfo : EIATTR_KPARAM_INFO
	.align		4
.L_279:
        /*0038*/ 	.byte	0x04, 0x17
        /*003a*/ 	.short	(.L_281 - .L_280)
.L_280:
        /*003c*/ 	.word	0x00000000
        /*0040*/ 	.short	0x0003
        /*0042*/ 	.short	0x0018
        /*0044*/ 	.byte	0x00, 0xf0, 0x05, 0x00


	//----- nvinfo : EIATTR_KPARAM_INFO
	.align		4
.L_281:
        /*0048*/ 	.byte	0x04, 0x17
        /*004a*/ 	.short	(.L_283 - .L_282)
.L_282:
        /*004c*/ 	.word	0x00000000
        /*0050*/ 	.short	0x0002
        /*0052*/ 	.short	0x0008
        /*0054*/ 	.byte	0x00, 0xf0, 0x41, 0x00


	//----- nvinfo : EIATTR_KPARAM_INFO
	.align		4
.L_283:
        /*0058*/ 	.byte	0x04, 0x17
        /*005a*/ 	.short	(.L_285 - .L_284)
.L_284:
        /*005c*/ 	.word	0x00000000
        /*0060*/ 	.short	0x0001
        /*0062*/ 	.short	0x0004
        /*0064*/ 	.byte	0x00, 0xf0, 0x05, 0x00


	//----- nvinfo : EIATTR_KPARAM_INFO
	.align		4
.L_285:
        /*0068*/ 	.byte	0x04, 0x17
        /*006a*/ 	.short	(.L_287 - .L_286)
.L_286:
        /*006c*/ 	.word	0x00000000
        /*0070*/ 	.short	0x0000
        /*0072*/ 	.short	0x0000
        /*0074*/ 	.byte	0x00, 0xf0, 0x11, 0x00


	//----- nvinfo : EIATTR_SPARSE_MMA_MASK
	.align		4
.L_287:
        /*0078*/ 	.byte	0x03, 0x50
        /*007a*/ 	.short	0x0000


	//----- nvinfo : EIATTR_MAXREG_COUNT
	.align		4
        /*007c*/ 	.byte	0x03, 0x1b
        /*007e*/ 	.short	0x00ff


	//----- nvinfo : EIATTR_MERCURY_ISA_VERSION
	.align		4
        /*0080*/ 	.byte	0x03, 0x5f
        /*0082*/ 	.short	0x0101


	//----- nvinfo : EIATTR_VRC_CTA_INIT_COUNT
	.align		4
        /*0084*/ 	.byte	0x02, 0x4a
	.zero		1
	.zero		1


	//----- nvinfo : EIATTR_EXIT_INSTR_OFFSETS
	.align		4
        /*0088*/ 	.byte	0x04, 0x1c
        /*008a*/ 	.short	(.L_289 - .L_288)


	//   ....[0]....
.L_288:
        /*008c*/ 	.word	0x00000920


	//   ....[1]....
        /*0090*/ 	.word	0x00000970


	//----- nvinfo : EIATTR_MAX_THREADS
	.align		4
.L_289:
        /*0094*/ 	.byte	0x04, 0x05
        /*0096*/ 	.short	(.L_291 - .L_290)
.L_290:
        /*0098*/ 	.word	0x00000080
        /*009c*/ 	.word	0x00000001
        /*00a0*/ 	.word	0x00000001


	//----- nvinfo : EIATTR_CRS_STACK_SIZE
	.align		4
.L_291:
        /*00a4*/ 	.byte	0x04, 0x1e
        /*00a6*/ 	.short	(.L_293 - .L_292)
.L_292:
        /*00a8*/ 	.word	0x00000000


	//----- nvinfo : EIATTR_CBANK_PARAM_SIZE
	.align		4
.L_293:
        /*00ac*/ 	.byte	0x03, 0x19
        /*00ae*/ 	.short	0x001c


	//----- nvinfo : EIATTR_PARAM_CBANK
	.align		4
        /*00b0*/ 	.byte	0x04, 0x0a
        /*00b2*/ 	.short	(.L_295 - .L_294)
	.align		4
.L_294:
        /*00b4*/ 	.word	index@(.nv.constant0._ZN2at6native27unrolled_elementwise_kernelIZZZNS0_16cosh_kernel_cudaERNS_18TensorIteratorBaseEENKUlvE0_clEvENKUlvE2_clEvEUlN3c108BFloat16EE_St5arrayIPcLm2EELi4E23TrivialOffsetCalculatorILi1EjESD_NS0_6memory15LoadWithoutCastENSE_16StoreWithoutCastEEEviT_T0_T2_T3_T4_T5_)
        /*00b8*/ 	.short	0x0380
        /*00ba*/ 	.short	0x001c


	//----- nvinfo : EIATTR_SW_WAR
	.align		4
.L_295:
        /*00bc*/ 	.byte	0x04, 0x36
        /*00be*/ 	.short	(.L_297 - .L_296)
.L_296:
        /*00c0*/ 	.word	0x00000008
.L_297:


//--------------------- .nv.info._ZN2at6native29vectorized_elementwise_kernelILi2EZZZNS0_16cosh_kernel_cudaERNS_18TensorIteratorBaseEENKUlvE0_clEvENKUlvE2_clEvEUlN3c108BFloat16EE_St5arrayIPcLm2EEEEviT0_T1_ --------------------------
	.section	.nv.info._ZN2at6native29vectorized_elementwise_kernelILi2EZZZNS0_16cosh_kernel_cudaERNS_18TensorIteratorBaseEENKUlvE0_clEvENKUlvE2_clEvEUlN3c108BFloat16EE_St5arrayIPcLm2EEEEviT0_T1_,"",@"SHT_CUDA_INFO"
	.sectionflags	@""
	.align	4


	//----- nvinfo : EIATTR_CUDA_API_VERSION
	.align		4
        /*0000*/ 	.byte	0x04, 0x37
        /*0002*/ 	.short	(.L_299 - .L_298)
.L_298:
        /*0004*/ 	.word	0x00000082


	//----- nvinfo : EIATTR_KPARAM_INFO
	.align		4
.L_299:
        /*0008*/ 	.byte	0x04, 0x17
        /*000a*/ 	.short	(.L_301 - .L_300)
.L_300:
        /*000c*/ 	.word	0x00000000
        /*0010*/ 	.short	0x0002
        /*0012*/ 	.short	0x0008
        /*0014*/ 	.byte	0x00, 0xf0, 0x41, 0x00


	//----- nvinfo : EIATTR_KPARAM_INFO
	.align		4
.L_301:
        /*0018*/ 	.byte	0x04, 0x17
        /*001a*/ 	.short	(.L_303 - .L_302)
.L_302:
        /*001c*/ 	.word	0x00000000
        /*0020*/ 	.short	0x0001
        /*0022*/ 	.short	0x0004
        /*0024*/ 	.byte	0x00, 0xf0, 0x05, 0x00


	//----- nvinfo : EIATTR_KPARAM_INFO
	.align		4
.L_303:
        /*0028*/ 	.byte	0x04, 0x17
        /*002a*/ 	.short	(.L_305 - .L_304)
.L_304:
        /*002c*/ 	.word	0x00000000
        /*0030*/ 	.short	0x0000
        /*0032*/ 	.short	0x0000
        /*0034*/ 	.byte	0x00, 0xf0, 0x11, 0x00


	//----- nvinfo : EIATTR_SPARSE_MMA_MASK
	.align		4
.L_305:
        /*0038*/ 	.byte	0x03, 0x50
        /*003a*/ 	.short	0x0000


	//----- nvinfo : EIATTR_MAXREG_COUNT
	.align		4
        /*003c*/ 	.byte	0x03, 0x1b
        /*003e*/ 	.short	0x00ff


	//----- nvinfo : EIATTR_MERCURY_ISA_VERSION
	.align		4
        /*0040*/ 	.byte	0x03, 0x5f
        /*0042*/ 	.short	0x0101


	//----- nvinfo : EIATTR_VRC_CTA_INIT_COUNT
	.align		4
        /*0044*/ 	.byte	0x02, 0x4a
	.zero		1
	.zero		1


	//----- nvinfo : EIATTR_EXIT_INSTR_OFFSETS
	.align		4
        /*0048*/ 	.byte	0x04, 0x1c
        /*004a*/ 	.short	(.L_307 - .L_306)


	//   ....[0]....
.L_306:
        /*004c*/ 	.word	0x000012d0


	//   ....[1]....
        /*0050*/ 	.word	0x00001320


	//   ....[2]....
        /*0054*/ 	.word	0x00001cb0


	//----- nvinfo : EIATTR_MAX_THREADS
	.align		4
.L_307:
        /*0058*/ 	.byte	0x04, 0x05
        /*005a*/ 	.short	(.L_309 - .L_308)
.L_308:
        /*005c*/ 	.word	0x00000080
        /*0060*/ 	.word	0x00000001
        /*0064*/ 	.word	0x00000001


	//----- nvinfo : EIATTR_CRS_STACK_SIZE
	.align		4
.L_309:
        /*0068*/ 	.byte	0x04, 0x1e
        /*006a*/ 	.short	(.L_311 - .L_310)
.L_310:
        /*006c*/ 	.word	0x00000000


	//----- nvinfo : EIATTR_CBANK_PARAM_SIZE
	.align		4
.L_311:
        /*0070*/ 	.byte	0x03, 0x19
        /*0072*/ 	.short	0x0018


	//----- nvinfo : EIATTR_PARAM_CBANK
	.align		4
        /*0074*/ 	.byte	0x04, 0x0a
        /*0076*/ 	.short	(.L_313 - .L_312)
	.align		4
.L_312:
        /*0078*/ 	.word	index@(.nv.constant0._ZN2at6native29vectorized_elementwise_kernelILi2EZZZNS0_16cosh_kernel_cudaERNS_18TensorIteratorBaseEENKUlvE0_clEvENKUlvE2_clEvEUlN3c108BFloat16EE_St5arrayIPcLm2EEEEviT0_T1_)
        /*007c*/ 	.short	0x0380
        /*007e*/ 	.short	0x0018


	//----- nvinfo : EIATTR_SW_WAR
	.align		4
.L_313:
        /*0080*/ 	.byte	0x04, 0x36
        /*0082*/ 	.short	(.L_315 - .L_314)
.L_314:
        /*0084*/ 	.word	0x00000008
.L_315:


//--------------------- .nv.info._ZN2at6native29vectorized_elementwise_kernelILi4EZZZNS0_16cosh_kernel_cudaERNS_18TensorIteratorBaseEENKUlvE0_clEvENKUlvE2_clEvEUlN3c108BFloat16EE_St5arrayIPcLm2EEEEviT0_T1_ --------------------------
	.section	.nv.info._ZN2at6native29vectorized_elementwise_kernelILi4EZZZNS0_16cosh_kernel_cudaERNS_18TensorIteratorBaseEENKUlvE0_clEvENKUlvE2_clEvEUlN3c108BFloat16EE_St5arrayIPcLm2EEEEviT0_T1_,"",@"SHT_CUDA_INFO"
	.sectionflags	@""
	.align	4


	//----- nvinfo : EIATTR_CUDA_API_VERSION
	.align		4
        /*0000*/ 	.byte	0x04, 0x37
        /*0002*/ 	.short	(.L_317 - .L_316)
.L_316:
        /*0004*/ 	.word	0x00000082


	//----- nvinfo : EIATTR_KPARAM_INFO
	.align		4
.L_317:
        /*0008*/ 	.byte	0x04, 0x17
        /*000a*/ 	.short	(.L_319 - .L_318)
.L_318:
        /*000c*/ 	.word	0x00000000
        /*0010*/ 	.short	0x0002
        /*0012*/ 	.short	0x0008
        /*0014*/ 	.byte	0x00, 0xf0, 0x41, 0x00


	//----- nvinfo : EIATTR_KPARAM_INFO
	.align		4
.L_319:
        /*0018*/ 	.byte	0x04, 0x17
        /*001a*/ 	.short	(.L_321 - .L_320)
.L_320:
        /*001c*/ 	.word	0x00000000
        /*0020*/ 	.short	0x0001
        /*0022*/ 	.short	0x0004
        /*0024*/ 	.byte	0x00, 0xf0, 0x05, 0x00


	//----- nvinfo : EIATTR_KPARAM_INFO
	.align		4
.L_321:
        /*0028*/ 	.byte	0x04, 0x17
        /*002a*/ 	.short	(.L_323 - .L_322)
.L_322:
        /*002c*/ 	.word	0x00000000
        /*0030*/ 	.short	0x0000
        /*0032*/ 	.short	0x0000
        /*0034*/ 	.byte	0x00, 0xf0, 0x11, 0x00


	//----- nvinfo : EIATTR_SPARSE_MMA_MASK
	.align		4
.L_323:
        /*0038*/ 	.byte	0x03, 0x50
        /*003a*/ 	.short	0x0000


	//----- nvinfo : EIATTR_MAXREG_COUNT
	.align		4
        /*003c*/ 	.byte	0x03, 0x1b
        /*003e*/ 	.short	0x00ff


	//----- nvinfo : EIATTR_MERCURY_ISA_VERSION
	.align		4
        /*0040*/ 	.byte	0x03, 0x5f
        /*0042*/ 	.short	0x0101


	//----- nvinfo : EIATTR_VRC_CTA_INIT_COUNT
	.align		4
        /*0044*/ 	.byte	0x02, 0x4a
	.zero		1
	.zero		1


	//----- nvinfo : EIATTR_EXIT_INSTR_OFFSETS
	.align		4
        /*0048*/ 	.byte	0x04, 0x1c
        /*004a*/ 	.short	(.L_325 - .L_324)


	//   ....[0]....
.L_324:
        /*004c*/ 	.word	0x000012d0


	//   ....[1]....
        /*0050*/ 	.word	0x00001320


	//   ....[2]....
        /*0054*/ 	.word	0x00001c70


	//----- nvinfo : EIATTR_MAX_THREADS
	.align		4
.L_325:
        /*0058*/ 	.byte	0x04, 0x05
        /*005a*/ 	.short	(.L_327 - .L_326)
.L_326:
        /*005c*/ 	.word	0x00000080
        /*0060*/ 	.word	0x00000001
        /*0064*/ 	.word	0x00000001


	//----- nvinfo : EIATTR_CRS_STACK_SIZE
	.align		4
.L_327:
        /*0068*/ 	.byte	0x04, 0x1e
        /*006a*/ 	.short	(.L_329 - .L_328)
.L_328:
        /*006c*/ 	.word	0x00000000


	//----- nvinfo : EIATTR_CBANK_PARAM_SIZE
	.align		4
.L_329:
        /*0070*/ 	.byte	0x03, 0x19
        /*0072*/ 	.short	0x0018


	//----- nvinfo : EIATTR_PARAM_CBANK
	.align		4
        /*0074*/ 	.byte	0x04, 0x0a
        /*0076*/ 	.short	(.L_331 - .L_330)
	.align		4
.L_330:
        /*0078*/ 	.word	index@(.nv.constant0._ZN2at6native29vectorized_elementwise_kernelILi4EZZZNS0_16cosh_kernel_cudaERNS_18TensorIteratorBaseEENKUlvE0_clEvENKUlvE2_clEvEUlN3c108BFloat16EE_St5arrayIPcLm2EEEEviT0_T1_)
        /*007c*/ 	.short	0x0380
        /*007e*/ 	.short	0x0018


	//----- nvinfo : EIATTR_SW_WAR
	.align		4
.L_331:
        /*0080*/ 	.byte	0x04, 0x36
        /*0082*/ 	.short	(.L_333 - .L_332)
.L_332:
        /*0084*/ 	.word	0x00000008
.L_333:


//--------------------- .nv.info._ZN2at6native29vectorized_elementwise_kernelILi8EZZZNS0_16cosh_kernel_cudaERNS_18TensorIteratorBaseEENKUlvE0_clEvENKUlvE2_clEvEUlN3c108BFloat16EE_St5arrayIPcLm2EEEEviT0_T1_ --------------------------
	.section	.nv.info._ZN2at6native29vectorized_elementwise_kernelILi8EZZZNS0_16cosh_kernel_cudaERNS_18TensorIteratorBaseEENKUlvE0_clEvENKUlvE2_clEvEUlN3c108BFloat16EE_St5arrayIPcLm2EEEEviT0_T1_,"",@"SHT_CUDA_INFO"
	.sectionflags	@""
	.align	4


	//----- nvinfo : EIATTR_CUDA_API_VERSION
	.align		4
        /*0000*/ 	.byte	0x04, 0x37
        /*0002*/ 	.short	(.L_335 - .L_334)
.L_334:
        /*0004*/ 	.word	0x00000082


	//----- nvinfo : EIATTR_KPARAM_INFO
	.align		4
.L_335:
        /*0008*/ 	.byte	0x04, 0x17
        /*000a*/ 	.short	(.L_337 - .L_336)
.L_336:
        /*000c*/ 	.word	0x00000000
        /*0010*/ 	.short	0x0002
        /*0012*/ 	.short	0x0008
        /*0014*/ 	.byte	0x00, 0xf0, 0x41, 0x00


	//----- nvinfo : EIATTR_KPARAM_INFO
	.align		4
.L_337:
        /*0018*/ 	.byte	0x04, 0x17
        /*001a*/ 	.short	(.L_339 - .L_338)
.L_338:
        /*001c*/ 	.word	0x00000000
        /*0020*/ 	.short	0x0001
        /*0022*/ 	.short	0x0004
        /*0024*/ 	.byte	0x00, 0xf0, 0x05, 0x00


	//----- nvinfo : EIATTR_KPARAM_INFO
	.align		4
.L_339:
        /*0028*/ 	.byte	0x04, 0x17
        /*002a*/ 	.short	(.L_341 - .L_340)
.L_340:
        /*002c*/ 	.word	0x00000000
        /*0030*/ 	.short	0x0000
        /*0032*/ 	.short	0x0000
        /*0034*/ 	.byte	0x00, 0xf0, 0x11, 0x00


	//----- nvinfo : EIATTR_SPARSE_MMA_MASK
	.align		4
.L_341:
        /*0038*/ 	.byte	0x03, 0x50
        /*003a*/ 	.short	0x0000


	//----- nvinfo : EIATTR_MAXREG_COUNT
	.align		4
        /*003c*/ 	.byte	0x03, 0x1b
        /*003e*/ 	.short	0x00ff


	//----- nvinfo : EIATTR_MERCURY_ISA_VERSION
	.align		4
        /*0040*/ 	.byte	0x03, 0x5f
        /*0042*/ 	.short	0x0101


	//----- nvinfo : EIATTR_VRC_CTA_INIT_COUNT
	.align		4
        /*0044*/ 	.byte	0x02, 0x4a
	.zero		1
	.zero		1


	//----- nvinfo : EIATTR_EXIT_INSTR_OFFSETS
	.align		4
        /*0048*/ 	.byte	0x04, 0x1c
        /*004a*/ 	.short	(.L_343 - .L_342)


	//   ....[0]....
.L_342:
        /*004c*/ 	.word	0x000012d0


	//   ....[1]....
        /*0050*/ 	.word	0x00001320


	//   ....[2]....
        /*0054*/ 	.word	0x00001c50


	//----- nvinfo : EIATTR_MAX_THREADS
	.align		4
.L_343:
        /*0058*/ 	.byte	0x04, 0x05
        /*005a*/ 	.short	(.L_345 - .L_344)
.L_344:
        /*005c*/ 	.word	0x00000080
        /*0060*/ 	.word	0x00000001
        /*0064*/ 	.word	0x00000001


	//----- nvinfo : EIATTR_CRS_STACK_SIZE
	.align		4
.L_345:
        /*0068*/ 	.byte	0x04, 0x1e
        /*006a*/ 	.short	(.L_347 - .L_346)
.L_346:
        /*006c*/ 	.word	0x00000000


	//----- nvinfo : EIATTR_CBANK_PARAM_SIZE
	.align		4
.L_347:
        /*0070*/ 	.byte	0x03, 0x19
        /*0072*/ 	.short	0x0018


	//----- nvinfo : EIATTR_PARAM_CBANK
	.align		4
        /*0074*/ 	.byte	0x04, 0x0a
        /*0076*/ 	.short	(.L_349 - .L_348)
	.align		4
.L_348:
        /*0078*/ 	.word	index@(.nv.constant0._ZN2at6native29vectorized_elementwise_kernelILi8EZZZNS0_16cosh_kernel_cudaERNS_18TensorIteratorBaseEENKUlvE0_clEvENKUlvE2_clEvEUlN3c108BFloat16EE_St5arrayIPcLm2EEEEviT0_T1_)
        /*007c*/ 	.short	0x0380
        /*007e*/ 	.short	0x0018


	//----- nvinfo : EIATTR_SW_WAR
	.align		4
.L_349:
        /*0080*/ 	.byte	0x04, 0x36
        /*0082*/ 	.short	(.L_351 - .L_350)
.L_350:
        /*0084*/ 	.word	0x00000008
.L_351:


//--------------------- .nv.info._ZN2at6native18elementwise_kernelILi128ELi4EZNS0_15gpu_kernel_implIZZZNS0_16cosh_kernel_cudaERNS_18TensorIteratorBaseEENKUlvE0_clEvENKUlvE1_clEvEUlN3c104HalfEE_EEvS4_RKT_EUliE_EEviT1_ --------------------------
	.section	.nv.info._ZN2at6native18elementwise_kernelILi128ELi4EZNS0_15gpu_kernel_implIZZZNS0_16cosh_kernel_cudaERNS_18TensorIteratorBaseEENKUlvE0_clEvENKUlvE1_clEvEUlN3c104HalfEE_EEvS4_RKT_EUliE_EEviT1_,"",@"SHT_CUDA_INFO"
	.sectionflags	@""
	.align	4


	//----- nvinfo : EIATTR_CUDA_API_VERSION
	.align		4
        /*0000*/ 	.byte	0x04, 0x37
        /*0002*/ 	.short	(.L_353 - .L_352)
.L_352:
        /*0004*/ 	.word	0x00000082


	//----- nvinfo : EIATTR_KPARAM_INFO
	.align		4
.L_353:
        /*0008*/ 	.byte	0x04, 0x17
        /*000a*/ 	.short	(.L_355 - .L_354)
.L_354:
        /*000c*/ 	.word	0x00000000
        /*0010*/ 	.short	0x0001
        /*0012*/ 	.short	0x0008
        /*0014*/ 	.byte	0x00, 0xf0, 0x61, 0x08


	//----- nvinfo : EIATTR_KPARAM_INFO
	.align		4
.L_355:
        /*0018*/ 	.byte	0x04, 0x17
        /*001a*/ 	.short	(.L_357 - .L_356)
.L_356:
        /*001c*/ 	.word	0x00000000
        /*0020*/ 	.short	0x0000
        /*0022*/ 	.short	0x0000
        /*0024*/ 	.byte	0x00, 0xf0, 0x11, 0x00


	//----- nvinfo : EIATTR_SPARSE_MMA_MASK
	.align		4
.L_357:
        /*0028*/ 	.byte	0x03, 0x50
        /*002a*/ 	.short	0x0000


	//----- nvinfo : EIATTR_MAXREG_COUNT
	.align		4
        /*002c*/ 	.byte	0x03, 0x1b
        /*002e*/ 	.short	0x0080


	//----- nvinfo : EIATTR_EXTERNS
	.align		4
        /*0030*/ 	.byte	0x04, 0x0f
        /*0032*/ 	.short	(.L_359 - .L_358)


	//   ....[0]....
	.align		4
.L_358:
        /*0034*/ 	.word	index@(__assertfail)


	//----- nvinfo : EIATTR_MERCURY_ISA_VERSION
	.align		4
.L_359:
        /*0038*/ 	.byte	0x03, 0x5f
        /*003a*/ 	.short	0x0101


	//----- nvinfo : EIATTR_VRC_CTA_INIT_COUNT
	.align		4
        /*003c*/ 	.byte	0x02, 0x4a
	.zero		1
	.zero		1


	//----- nvinfo : EIATTR_SYSCALL_OFFSETS
	.align		4
        /*0040*/ 	.byte	0x04, 0x46
        /*0042*/ 	.short	(.L_361 - .L_360)


	//   ....[0]....
.L_360:
        /*0044*/ 	.word	0x000021f0


	//   ....[1]....
        /*0048*/ 	.word	0x000031f0


	//   ....[2]....
        /*004c*/ 	.word	0x00005580


	//   ....[3]....
        /*0050*/ 	.word	0x000063b0


	//   ....[4]....
        /*0054*/ 	.word	0x00008850


	//   ....[5]....
        /*0058*/ 	.word	0x00009680


	//   ....[6]....
        /*005c*/ 	.word	0x0000bb30


	//   ....[7]....
        /*0060*/ 	.word	0x0000c930


	//----- nvinfo : EIATTR_EXIT_INSTR_OFFSETS
	.align		4
.L_361:
        /*0064*/ 	.byte	0x04, 0x1c
        /*0066*/ 	.short	(.L_363 - .L_362)


	//   ....[0]....
.L_362:
        /*0068*/ 	.word	0x00009960


	//   ....[1]....
        /*006c*/ 	.word	0x0000bdd0


	//   ....[2]....
        /*0070*/ 	.word	0x0000be10


	//   ....[3]....
        /*0074*/ 	.word	0x0000beb0


	//   ....[4]....
        /*0078*/ 	.word	0x0000bef0


	//   ....[5]....
        /*007c*/ 	.word	0x0000bf30


	//   ....[6]....
        /*0080*/ 	.word	0x0000bfc0


	//   ....[7]....
        /*0084*/ 	.word	0x0000bfe0


	//   ....[8]....
        /*0088*/ 	.word	0x0000c080


	//   ....[9]....
        /*008c*/ 	.word	0x0000c0d0


	//   ....[10]....
        /*0090*/ 	.word	0x0000c120


	//   ....[11]....
        /*0094*/ 	.word	0x0000c200


	//   ....[12]....
        /*0098*/ 	.word	0x0000c370


	//   ....[13]....
        /*009c*/ 	.word	0x0000c4e0


	//   ....[14]....
        /*00a0*/ 	.word	0x0000c640


	//   ....[15]....
        /*00a4*/ 	.word	0x0000c680


	//   ....[16]....
        /*00a8*/ 	.word	0x0000c6c0


	//   ....[17]....
        /*00ac*/ 	.word	0x0000c770


	//   ....[18]....
        /*00b0*/ 	.word	0x0000c7d0


	//   ....[19]....
        /*00b4*/ 	.word	0x0000c940


	//   ....[20]....
        /*00b8*/ 	.word	0x0000ca50


	//   ....[21]....
        /*00bc*/ 	.word	0x0000cb90


	//   ....[22]....
        /*00c0*/ 	.word	0x0000cbd0


	//----- nvinfo : EIATTR_MAX_THREADS
	.align		4
.L_363:
        /*00c4*/ 	.byte	0x04, 0x05
        /*00c6*/ 	.short	(.L_365 - .L_364)
.L_364:
        /*00c8*/ 	.word	0x00000080
        /*00cc*/ 	.word	0x00000001
        /*00d0*/ 	.word	0x00000001


	//----- nvinfo : EIATTR_CRS_STACK_SIZE
	.align		4
.L_365:
        /*00d4*/ 	.byte	0x04, 0x1e
        /*00d6*/ 	.short	(.L_367 - .L_366)
.L_366:
        /*00d8*/ 	.word	0x00000000


	//----- nvinfo : EIATTR_CBANK_PARAM_SIZE
	.align		4
.L_367:
        /*00dc*/ 	.byte	0x03, 0x19
        /*00de*/ 	.short	0x0220


	//----- nvinfo : EIATTR_PARAM_CBANK
	.align		4
        /*00e0*/ 	.byte	0x04, 0x0a
        /*00e2*/ 	.short	(.L_369 - .L_368)
	.align		4
.L_368:
        /*00e4*/ 	.word	index@(.nv.constant0._ZN2at6native18elementwise_kernelILi128ELi4EZNS0_15gpu_kernel_implIZZZNS0_16cosh_kernel_cudaERNS_18TensorIteratorBaseEENKUlvE0_clEvENKUlvE1_clEvEUlN3c104HalfEE_EEvS4_RKT_EUliE_EEviT1_)
        /*00e8*/ 	.short	0x0380
        /*00ea*/ 	.short	0x0220


	//----- nvinfo : EIATTR_SW_WAR
	.align		4
.L_369:
        /*00ec*/ 	.byte	0x04, 0x36
        /*00ee*/ 	.short	(.L_371 - .L_370)
.L_370:
        /*00f0*/ 	.word	0x00000008
.L_371:


//--------------------- .nv.info._ZN2at6native27unrolled_elementwise_kernelIZZZNS0_16cosh_kernel_cudaERNS_18TensorIteratorBaseEENKUlvE0_clEvENKUlvE1_clEvEUlN3c104HalfEE_St5arrayIPcLm2EELi4E23TrivialOffsetCalculatorILi1EjESD_NS0_6memory12LoadWithCastILi1EEENSE_13StoreWithCastILi1EEEEEviT_T0_T2_T3_T4_T5_ --------------------------
	.section	.nv.info._ZN2at6native27unrolled_elementwise_kernelIZZZNS0_16cosh_kernel_cudaERNS_18TensorIteratorBaseEENKUlvE0_clEvENKUlvE1_clEvEUlN3c104HalfEE_St5arrayIPcLm2EELi4E23TrivialOffsetCalculatorILi1EjESD_NS0_6memory12LoadWithCastILi1EEENSE_13StoreWithCastILi1EEEEEviT_T0_T2_T3_T4_T5_,"",@"SHT_CUDA_INFO"
	.sectionflags	@""
	.align	4


	//----- nvinfo : EIATTR_CUDA_API_VERSION
	.align		4
        /*0000*/ 	.byte	0x04, 0x37
        /*0002*/ 	.short	(.L_373 - .L_372)
.L_372:
        /*0004*/ 	.word	0x00000082


	//----- nvinfo : EIATTR_KPARAM_INFO
	.align		4
.L_373:
        /*0008*/ 	.byte	0x04, 0x17
        /*000a*/ 	.short	(.L_375 - .L_374)
.L_374:
        /*000c*/ 	.word	0x00000000
        /*0010*/ 	.short	0x0006
        /*0012*/ 	.short	0x0024
        /*0014*/ 	.byte	0x00, 0xf0, 0x21, 0x00


	//----- nvinfo : EIATTR_KPARAM_INFO
	.align		4
.L_375:
        /*0018*/ 	.byte	0x04, 0x17
        /*001a*/ 	.short	(.L_377 - .L_376)
.L_376:
        /*001c*/ 	.word	0x00000000
        /*0020*/ 	.short	0x0005
        /*0022*/ 	.short	0x001c
        /*0024*/ 	.byte	0x00, 0xf0, 0x21, 0x00


	//----- nvinfo : EIATTR_KPARAM_INFO
	.align		4
.L_377:
        /*0028*/ 	.byte	0x04, 0x17
        /*002a*/ 	.short	(.L_379 - .L_378)
.L_378:
        /*002c*/ 	.word	0x00000000
        /*0030*/ 	.short	0x0004
        /*0032*/ 	.short	0x0019
        /*0034*/ 	.byte	0x00, 0xf0, 0x05, 0x00


	//----- nvinfo : EIATTR_KPARAM_INFO
	.align		4
.L_379:
        /*0038*/ 	.byte	0x04, 0x17
        /*003a*/ 	.short	(.L_381 - .L_380)
.L_380:
        /*003c*/ 	.word	0x00000000
        /*0040*/ 	.short	0x0003
        /*0042*/ 	.short	0x0018
        /*0044*/ 	.byte	0x00, 0xf0, 0x05, 0x00


	//----- nvinfo : EIATTR_KPARAM_INFO
	.align		4
.L_381:
        /*0048*/ 	.byte	0x04, 0x17
        /*004a*/ 	.short	(.L_383 - .L_382)
.L_382:
        /*004c*/ 	.word	0x00000000
        /*0050*/ 	.short	0x0002
        /*0052*/ 	.short	0x0008
        /*0054*/ 	.byte	0x00, 0xf0, 0x41, 0x00


	//----- nvinfo : EIATTR_KPARAM_INFO
	.align		4
.L_383:
        /*0058*/ 	.byte	0x04, 0x17
        /*005a*/ 	.short	(.L_385 - .L_384)
.L_384:
        /*005c*/ 	.word	0x00000000
        /*0060*/ 	.short	0x0001
        /*0062*/ 	.short	0x0004
        /*0064*/ 	.byte	0x00, 0xf0, 0x05, 0x00


	//----- nvinfo : EIATTR_KPARAM_INFO
	.align		4
.L_385:
        /*0068*/ 	.byte	0x04, 0x17
        /*006a*/ 	.short	(.L_387 - .L_386)
.L_386:
        /*006c*/ 	.word	0x00000000
        /*0070*/ 	.short	0x0000
        /*0072*/ 	.short	0x0000
        /*0074*/ 	.byte	0x00, 0xf0, 0x11, 0x00


	//----- nvinfo : EIATTR_SPARSE_MMA_MASK
	.align		4
.L_387:
        /*0078*/ 	.byte	0x03, 0x50
        /*007a*/ 	.short	0x0000


	//----- nvinfo : EIATTR_MAXREG_COUNT
	.align		4
        /*007c*/ 	.byte	0x03, 0x1b
        /*007e*/ 	.short	0x00ff


	//----- nvinfo : EIATTR_EXTERNS
	.align		4
        /*0080*/ 	.byte	0x04, 0x0f
        /*0082*/ 	.short	(.L_389 - .L_388)


	//   ....[0]....
	.align		4
.L_388:
        /*0084*/ 	.word	index@(__assertfail)


	//----- nvinfo : EIATTR_MERCURY_ISA_VERSION
	.align		4
.L_389:
        /*0088*/ 	.byte	0x03, 0x5f
        /*008a*/ 	.short	0x0101


	//----- nvinfo : EIATTR_VRC_CTA_INIT_COUNT
	.align		4
        /*008c*/ 	.byte	0x02, 0x4a
	.zero		1
	.zero		1


	//----- nvinfo : EIATTR_SYSCALL_OFFSETS
	.align		4
        /*0090*/ 	.byte	0x04, 0x46
        /*0092*/ 	.short	(.L_391 - .L_390)


	//   ....[0]....
.L_390:
        /*0094*/ 	.word	0x00000fc0


	//   ....[1]....
        /*0098*/ 	.word	0x00002160


	//   ....[2]....
        /*009c*/ 	.word	0x00003240


	//   ....[3]....
        /*00a0*/ 	.word	0x00004240


	//   ....[4]....
        /*00a4*/ 	.word	0x000057c0


	//   ....[5]....
        /*00a8*/ 	.word	0x00006680


	//   ....[6]....
        /*00ac*/ 	.word	0x00007600


	//   ....[7]....
        /*00b0*/ 	.word	0x00008580


	//----- nvinfo : EIATTR_EXIT_INSTR_OFFSETS
	.align		4
.L_391:
        /*00b4*/ 	.byte	0x04, 0x1c
        /*00b6*/ 	.short	(.L_393 - .L_392)


	//   ....[0]....
.L_392:
        /*00b8*/ 	.word	0x000078d0


	//   ....[1]....
        /*00bc*/ 	.word	0x00007a20


	//   ....[2]....
        /*00c0*/ 	.word	0x00007a60


	//   ....[3]....
        /*00c4*/ 	.word	0x00007b00


	//   ....[4]....
        /*00c8*/ 	.word	0x00007b40


	//   ....[5]....
        /*00cc*/ 	.word	0x00007b80


	//   ....[6]....
        /*00d0*/ 	.word	0x00007c10


	//   ....[7]....
        /*00d4*/ 	.word	0x00007c30


	//   ....[8]....
        /*00d8*/ 	.word	0x00007cd0


	//   ....[9]....
        /*00dc*/ 	.word	0x00007d20


	//   ....[10]....
        /*00e0*/ 	.word	0x00007d70


	//   ....[11]....
        /*00e4*/ 	.word	0x00007e50


	//   ....[12]....
        /*00e8*/ 	.word	0x00007fc0


	//   ....[13]....
        /*00ec*/ 	.word	0x00008130


	//   ....[14]....
        /*00f0*/ 	.word	0x00008290


	//   ....[15]....
        /*00f4*/ 	.word	0x000082d0


	//   ....[16]....
        /*00f8*/ 	.word	0x00008310


	//   ....[17]....
        /*00fc*/ 	.word	0x000083c0


	//   ....[18]....
        /*0100*/ 	.word	0x00008420


	//   ....[19]....
        /*0104*/ 	.word	0x00008590


	//   ....[20]....
        /*0108*/ 	.word	0x000086a0


	//   ....[21]....
        /*010c*/ 	.word	0x000087e0


	//   ....[22]....
        /*0110*/ 	.word	0x00008820


	//----- nvinfo : EIATTR_MAX_THREADS
	.align		4
.L_393:
        /*0114*/ 	.byte	0x04, 0x05
        /*0116*/ 	.short	(.L_395 - .L_394)
.L_394:
        /*0118*/ 	.word	0x00000080
        /*011c*/ 	.word	0x00000001
        /*0120*/ 	.word	0x00000001


	//----- nvinfo : EIATTR_CRS_STACK_SIZE
	.align		4
.L_395:
        /*0124*/ 	.byte	0x04, 0x1e
        /*0126*/ 	.short	(.L_397 - .L_396)
.L_396:
        /*0128*/ 	.word	0x00000000


	//----- nvinfo : EIATTR_CBANK_PARAM_SIZE
	.align		4
.L_397:
        /*012c*/ 	.byte	0x03, 0x19
        /*012e*/ 	.short	0x002c


	//----- nvinfo : EIATTR_PARAM_CBANK
	.align		4
        /*0130*/ 	.byte	0x04, 0x0a
        /*0132*/ 	.short	(.L_399 - .L_398)
	.align		4
.L_398:
        /*0134*/ 	.word	index@(.nv.constant0._ZN2at6native27unrolled_elementwise_kernelIZZZNS0_16cosh_kernel_cudaERNS_18TensorIteratorBaseEENKUlvE0_clEvENKUlvE1_clEvEUlN3c104HalfEE_St5arrayIPcLm2EELi4E23TrivialOffsetCalculatorILi1EjESD_NS0_6memory12LoadWithCastILi1EEENSE_13StoreWithCastILi1EEEEEviT_T0_T2_T3_T4_T5_)
        /*0138*/ 	.short	0x0380
        /*013a*/ 	.short	0x002c


	//----- nvinfo : EIATTR_SW_WAR
	.align		4
.L_399:
        /*013c*/ 	.byte	0x04, 0x36
        /*013e*/ 	.short	(.L_401 - .L_400)
.L_400:
        /*0140*/ 	.word	0x00000008
.L_401:


//--------------------- .nv.info._ZN2at6native18elementwise_kernelILi128ELi4EZNS0_22gpu_kernel_impl_nocastIZZZNS0_16cosh_kernel_cudaERNS_18TensorIteratorBaseEENKUlvE0_clEvENKUlvE1_clEvEUlN3c104HalfEE_EEvS4_RKT_EUliE_EEviT1_ --------------------------
	.section	.nv.info._ZN2at6native18elementwise_kernelILi128ELi4EZNS0_22gpu_kernel_impl_nocastIZZZNS0_16cosh_kernel_cudaERNS_18TensorIteratorBaseEENKUlvE0_clEvENKUlvE1_clEvEUlN3c104HalfEE_EEvS4_RKT_EUliE_EEviT1_,"",@"SHT_CUDA_INFO"
	.sectionflags	@""
	.align	4


	//----- nvinfo : EIATTR_CUDA_API_VERSION
	.align		4
        /*0000*/ 	.byte	0x04, 0x37
        /*0002*/ 	.short	(.L_403 - .L_402)
.L_402:
        /*0004*/ 	.word	0x00000082


	//----- nvinfo : EIATTR_KPARAM_INFO
	.align		4
.L_403:
        /*0008*/ 	.byte	0x04, 0x17
        /*000a*/ 	.short	(.L_405 - .L_404)
.L_404:
        /*000c*/ 	.word	0x00000000
        /*0010*/ 	.short	0x0001
        /*0012*/ 	.short	0x0008
        /*0014*/ 	.byte	0x00, 0xf0, 0x61, 0x08


	//----- nvinfo : EIATTR_KPARAM_INFO
	.align		4
.L_405:
        /*0018*/ 	.byte	0x04, 0x17
        /*001a*/ 	.short	(.L_407 - .L_406)
.L_406:
        /*001c*/ 	.word	0x00000000
        /*0020*/ 	.short	0x0000
        /*0022*/ 	.short	0x0000
        /*0024*/ 	.byte	0x00, 0xf0, 0x11, 0x00


	//----- nvinfo : EIATTR_SPARSE_MMA_MASK
	.align		4
.L_407:
        /*0028*/ 	.byte	0x03, 0x50
        /*002a*/ 	.short	0x0000


	//----- nvinfo : EIATTR_MAXREG_COUNT
	.align		4
        /*002c*/ 	.byte	0x03, 0x1b
        /*002e*/ 	.short	0x0080


	//----- nvinfo : EIATTR_MERCURY_ISA_VERSION
	.align		4
        /*0030*/ 	.byte	0x03, 0x5f
        /*0032*/ 	.short	0x0101


	//----- nvinfo : EIATTR_VRC_CTA_INIT_COUNT
	.align		4
        /*0034*/ 	.byte	0x02, 0x4a
	.zero		1
	.zero		1


	//----- nvinfo : EIATTR_EXIT_INSTR_OFFSETS
	.align		4
        /*0038*/ 	.byte	0x04, 0x1c
        /*003a*/ 	.short	(.L_409 - .L_408)


	//   ....[0]....
.L_408:
        /*003c*/ 	.word	0x000005d0


	//   ....[1]....
        /*0040*/ 	.word	0x00000740


	//   ....[2]....
        /*0044*/ 	.word	0x00004530


	//   ....[3]....
        /*0048*/ 	.word	0x00005970


	//----- nvinfo : EIATTR_MAX_THREADS
	.align		4
.L_409:
        /*004c*/ 	.byte	0x04, 0x05
        /*004e*/ 	.short	(.L_411 - .L_410)
.L_410:
        /*0050*/ 	.word	0x00000080
        /*0054*/ 	.word	0x00000001
        /*0058*/ 	.word	0x00000001


	//----- nvinfo : EIATTR_CRS_STACK_SIZE
	.align		4
.L_411:
        /*005c*/ 	.byte	0x04, 0x1e
        /*005e*/ 	.short	(.L_413 - .L_412)
.L_412:
        /*0060*/ 	.word	0x00000000


	//----- nvinfo : EIATTR_CBANK_PARAM_SIZE
	.align		4
.L_413:
        /*0064*/ 	.byte	0x03, 0x19
        /*0066*/ 	.short	0x0220


	//----- nvinfo : EIATTR_PARAM_CBANK
	.align		4
        /*0068*/ 	.byte	0x04, 0x0a
        /*006a*/ 	.short	(.L_415 - .L_414)
	.align		4
.L_414:
        /*006c*/ 	.word	index@(.nv.constant0._ZN2at6native18elementwise_kernelILi128ELi4EZNS0_22gpu_kernel_impl_nocastIZZZNS0_16cosh_kernel_cudaERNS_18TensorIteratorBaseEENKUlvE0_clEvENKUlvE1_clEvEUlN3c104HalfEE_EEvS4_RKT_EUliE_EEviT1_)
        /*0070*/ 	.short	0x0380
        /*0072*/ 	.short	0x0220


	//----- nvinfo : EIATTR_SW_WAR
	.align		4
.L_415:
        /*0074*/ 	.byte	0x04, 0x36
        /*0076*/ 	.short	(.L_417 - .L_416)
.L_416:
        /*0078*/ 	.word	0x00000008
.L_417:


//--------------------- .nv.info._ZN2at6native27unrolled_elementwise_kernelIZZZNS0_16cosh_kernel_cudaERNS_18TensorIteratorBaseEENKUlvE0_clEvENKUlvE1_clEvEUlN3c104HalfEE_St5arrayIPcLm2EELi4E23TrivialOffsetCalculatorILi1EjESD_NS0_6memory15LoadWithoutCastENSE_16StoreWithoutCastEEEviT_T0_T2_T3_T4_T5_ --------------------------
	.section	.nv.info._ZN2at6native27unrolled_elementwise_kernelIZZZNS0_16cosh_kernel_cudaERNS_18TensorIteratorBaseEENKUlvE0_clEvENKUlvE1_clEvEUlN3c104HalfEE_St5arrayIPcLm2EELi4E23TrivialOffsetCalculatorILi1EjESD_NS0_6memory15LoadWithoutCastENSE_16StoreWithoutCastEEEviT_T0_T2_T3_T4_T5_,"",@"SHT_CUDA_INFO"
	.sectionflags	@""
	.align	4


	//----- nvinfo : EIATTR_CUDA_API_VERSION
	.align		4
        /*0000*/ 	.byte	0x04, 0x37
        /*0002*/ 	.short	(.L_419 - .L_418)
.L_418:
        /*0004*/ 	.word	0x00000082


	//----- nvinfo : EIATTR_KPARAM_INFO
	.align		4
.L_419:
        /*0008*/ 	.byte	0x04, 0x17
        /*000a*/ 	.short	(.L_421 - .L_420)
.L_420:
        /*000c*/ 	.word	0x00000000
        /*0010*/ 	.short	0x0006
        /*0012*/ 	.short	0x001b
        /*0014*/ 	.byte	0x00, 0xf0, 0x05, 0x00


	//----- nvinfo : EIATTR_KPARAM_INFO
	.align		4
.L_421:
        /*0018*/ 	.byte	0x04, 0x17
        /*001a*/ 	.short	(.L_423 - .L_422)
.L_422:
        /*001c*/ 	.word	0x00000000
        /*0020*/ 	.short	0x0005
        /*0022*/ 	.short	0x001a
        /*0024*/ 	.byte	0x00, 0xf0, 0x05, 0x00


	//----- nvinfo : EIATTR_KPARAM_INFO
	.align		4
.L_423:
        /*0028*/ 	.byte	0x04, 0x17
        /*002a*/ 	.short	(.L_425 - .L_424)
.L_424:
        /*002c*/ 	.word	0x00000000
        /*0030*/ 	.short	0x0004
        /*0032*/ 	.short	0x0019
        /*0034*/ 	.byte	0x00, 0xf0, 0x05, 0x00


	//----- nvinfo : EIATTR_KPARAM_INFO
	.align		4
.L_425:
        /*0038*/ 	.byte	0x04, 0x17
        /*003a*/ 	.short	(.L_427 - .L_426)
.L_426:
        /*003c*/ 	.word	0x00000000
        /*0040*/ 	.short	0x0003
        /*0042*/ 	.short	0x0018
        /*0044*/ 	.byte	0x00, 0xf0, 0x05, 0x00


	//----- nvinfo : EIATTR_KPARAM_INFO
	.align		4
.L_427:
        /*0048*/ 	.byte	0x04, 0x17
        /*004a*/ 	.short	(.L_429 - .L_428)
.L_428:
        /*004c*/ 	.word	0x00000000
        /*0050*/ 	.short	0x0002
        /*0052*/ 	.short	0x0008
        /*0054*/ 	.byte	0x00, 0xf0, 0x41, 0x00


	//----- nvinfo : EIATTR_KPARAM_INFO
	.align		4
.L_429:
        /*0058*/ 	.byte	0x04, 0x17
        /*005a*/ 	.short	(.L_431 - .L_430)
.L_430:
        /*005c*/ 	.word	0x00000000
        /*0060*/ 	.short	0x0001
        /*0062*/ 	.short	0x0004
        /*0064*/ 	.byte	0x00, 0xf0, 0x05, 0x00


	//----- nvinfo : EIATTR_KPARAM_INFO
	.align		4
.L_431:
        /*0068*/ 	.byte	0x04, 0x17
        /*006a*/ 	.short	(.L_433 - .L_432)
.L_432:
        /*006c*/ 	.word	0x00000000
        /*0070*/ 	.short	0x0000
        /*0072*/ 	.short	0x0000
        /*0074*/ 	.byte	0x00, 0xf0, 0x11, 0x00


	//----- nvinfo : EIATTR_SPARSE_MMA_MASK
	.align		4
.L_433:
        /*0078*/ 	.byte	0x03, 0x50
        /*007a*/ 	.short	0x0000


	//----- nvinfo : EIATTR_MAXREG_COUNT
	.align		4
        /*007c*/ 	.byte	0x03, 0x1b
        /*007e*/ 	.short	0x00ff


	//----- nvinfo : EIATTR_MERCURY_ISA_VERSION
	.align		4
        /*0080*/ 	.byte	0x03, 0x5f
        /*0082*/ 	.short	0x0101


	//----- nvinfo : EIATTR_VRC_CTA_INIT_COUNT
	.align		4
        /*0084*/ 	.byte	0x02, 0x4a
	.zero		1
	.zero		1


	//----- nvinfo : EIATTR_EXIT_INSTR_OFFSETS
	.align		4
        /*0088*/ 	.byte	0x04, 0x1c
        /*008a*/ 	.short	(.L_435 - .L_434)


	//   ....[0]....
.L_434:
        /*008c*/ 	.word	0x00000920


	//   ....[1]....
        /*0090*/ 	.word	0x00000970


	//----- nvinfo : EIATTR_MAX_THREADS
	.align		4
.L_435:
        /*0094*/ 	.byte	0x04, 0x05
        /*0096*/ 	.short	(.L_437 - .L_436)
.L_436:
        /*0098*/ 	.word	0x00000080
        /*009c*/ 	.word	0x00000001
        /*00a0*/ 	.word	0x00000001


	//----- nvinfo : EIATTR_CRS_STACK_SIZE
	.align		4
.L_437:
        /*00a4*/ 	.byte	0x04, 0x1e
        /*00a6*/ 	.short	(.L_439 - .L_438)
.L_438:
        /*00a8*/ 	.word	0x00000000


	//----- nvinfo : EIATTR_CBANK_PARAM_SIZE
	.align		4
.L_439:
        /*00ac*/ 	.byte	0x03, 0x19
        /*00ae*/ 	.short	0x001c


	//----- nvinfo : EIATTR_PARAM_CBANK
	.align		4
        /*00b0*/ 	.byte	0x04, 0x0a
        /*00b2*/ 	.short	(.L_441 - .L_440)
	.align		4
.L_440:
        /*00b4*/ 	.word	index@(.nv.constant0._ZN2at6native27unrolled_elementwise_kernelIZZZNS0_16cosh_kernel_cudaERNS_18TensorIteratorBaseEENKUlvE0_clEvENKUlvE1_clEvEUlN3c104HalfEE_St5arrayIPcLm2EELi4E23TrivialOffsetCalculatorILi1EjESD_NS0_6memory15LoadWithoutCastENSE_16StoreWithoutCastEEEviT_T0_T2_T3_T4_T5_)
        /*00b8*/ 	.short	0x0380
        /*00ba*/ 	.short	0x001c


	//----- nvinfo : EIATTR_SW_WAR
	.align		4
.L_441:
        /*00bc*/ 	.byte	0x04, 0x36
        /*00be*/ 	.short	(.L_443 - .L_442)
.L_442:
        /*00c0*/ 	.word	0x00000008
.L_443:


//--------------------- .nv.info._ZN2at6native29vectorized_elementwise_kernelILi2EZZZNS0_16cosh_kernel_cudaERNS_18TensorIteratorBaseEENKUlvE0_clEvENKUlvE1_clEvEUlN3c104HalfEE_St5arrayIPcLm2EEEEviT0_T1_ --------------------------
	.section	.nv.info._ZN2at6native29vectorized_elementwise_kernelILi2EZZZNS0_16cosh_kernel_cudaERNS_18TensorIteratorBaseEENKUlvE0_clEvENKUlvE1_clEvEUlN3c104HalfEE_St5arrayIPcLm2EEEEviT0_T1_,"",@"SHT_CUDA_INFO"
	.sectionflags	@""
	.align	4


	//----- nvinfo : EIATTR_CUDA_API_VERSION
	.align		4
        /*0000*/ 	.byte	0x04, 0x37
        /*0002*/ 	.short	(.L_445 - .L_444)
.L_444:
        /*0004*/ 	.word	0x00000082


	//----- nvinfo : EIATTR_KPARAM_INFO
	.align		4
.L_445:
        /*0008*/ 	.byte	0x04, 0x17
        /*000a*/ 	.short	(.L_447 - .L_446)
.L_446:
        /*000c*/ 	.word	0x00000000
        /*0010*/ 	.short	0x0002
        /*0012*/ 	.short	0x0008
        /*0014*/ 	.byte	0x00, 0xf0, 0x41, 0x00


	//----- nvinfo : EIATTR_KPARAM_INFO
	.align		4
.L_447:
        /*0018*/ 	.byte	0x04, 0x17
        /*001a*/ 	.short	(.L_449 - .L_448)
.L_448:
        /*001c*/ 	.word	0x00000000
        /*0020*/ 	.short	0x0001
        /*0022*/ 	.short	0x0004
        /*0024*/ 	.byte	0x00, 0xf0, 0x05, 0x00


	//----- nvinfo : EIATTR_KPARAM_INFO
	.align		4
.L_449:
        /*0028*/ 	.byte	0x04, 0x17
        /*002a*/ 	.short	(.L_451 - .L_450)
.L_450:
        /*002c*/ 	.word	0x00000000
        /*0030*/ 	.short	0x0000
        /*0032*/ 	.short	0x0000
        /*0034*/ 	.byte	0x00, 0xf0, 0x11, 0x00


	//----- nvinfo : EIATTR_SPARSE_MMA_MASK
	.align		4
.L_451:
        /*0038*/ 	.byte	0x03, 0x50
        /*003a*/ 	.short	0x0000


	//----- nvinfo : EIATTR_MAXREG_COUNT
	.align		4
        /*003c*/ 	.byte	0x03, 0x1b
        /*003e*/ 	.short	0x00ff


	//----- nvinfo : EIATTR_MERCURY_ISA_VERSION
	.align		4
        /*0040*/ 	.byte	0x03, 0x5f
        /*0042*/ 	.short	0x0101


	//----- nvinfo : EIATTR_VRC_CTA_INIT_COUNT
	.align		4
        /*0044*/ 	.byte	0x02, 0x4a
	.zero		1
	.zero		1


	//----- nvinfo : EIATTR_EXIT_INSTR_OFFSETS
	.align		4
        /*0048*/ 	.byte	0x04, 0x1c
        /*004a*/ 	.short	(.L_453 - .L_452)


	//   ....[0]....
.L_452:
        /*004c*/ 	.word	0x000012d0


	//   ....[1]....
        /*0050*/ 	.word	0x00001320


	//   ....[2]....
        /*0054*/ 	.word	0x00001c70


	//----- nvinfo : EIATTR_MAX_THREADS
	.align		4
.L_453:
        /*0058*/ 	.byte	0x04, 0x05
        /*005a*/ 	.short	(.L_455 - .L_454)
.L_454:
        /*005c*/ 	.word	0x00000080
        /*0060*/ 	.word	0x00000001
        /*0064*/ 	.word	0x00000001


	//----- nvinfo : EIATTR_CRS_STACK_SIZE
	.align		4
.L_455:
        /*0068*/ 	.byte	0x04, 0x1e
        /*006a*/ 	.short	(.L_457 - .L_456)
.L_456:
        /*006c*/ 	.word	0x00000000


	//----- nvinfo : EIATTR_CBANK_PARAM_SIZE
	.align		4
.L_457:
        /*0070*/ 	.byte	0x03, 0x19
        /*0072*/ 	.short	0x0018


	//----- nvinfo : EIATTR_PARAM_CBANK
	.align		4
        /*0074*/ 	.byte	0x04, 0x0a
        /*0076*/ 	.short	(.L_459 - .L_458)
	.align		4
.L_458:
        /*0078*/ 	.word	index@(.nv.constant0._ZN2at6native29vectorized_elementwise_kernelILi2EZZZNS0_16cosh_kernel_cudaERNS_18TensorIteratorBaseEENKUlvE0_clEvENKUlvE1_clEvEUlN3c104HalfEE_St5arrayIPcLm2EEEEviT0_T1_)
        /*007c*/ 	.short	0x0380
        /*007e*/ 	.short	0x0018


	//----- nvinfo : EIATTR_SW_WAR
	.align		4
.L_459:
        /*0080*/ 	.byte	0x04, 0x36
        /*0082*/ 	.short	(.L_461 - .L_460)
.L_460:
        /*0084*/ 	.word	0x00000008
.L_461:


//--------------------- .nv.info._ZN2at6native29vectorized_elementwise_kernelILi4EZZZNS0_16cosh_kernel_cudaERNS_18TensorIteratorBaseEENKUlvE0_clEvENKUlvE1_clEvEUlN3c104HalfEE_St5arrayIPcLm2EEEEviT0_T1_ --------------------------
	.section	.nv.info._ZN2at6native29vectorized_elementwise_kernelILi4EZZZNS0_16cosh_kernel_cudaERNS_18TensorIteratorBaseEENKUlvE0_clEvENKUlvE1_clEvEUlN3c104HalfEE_St5arrayIPcLm2EEEEviT0_T1_,"",@"SHT_CUDA_INFO"
	.sectionflags	@""
	.align	4


	//----- nvinfo : EIATTR_CUDA_API_VERSION
	.align		4
        /*0000*/ 	.byte	0x04, 0x37
        /*0002*/ 	.short	(.L_463 - .L_462)
.L_462:
        /*0004*/ 	.word	0x00000082


	//----- nvinfo : EIATTR_KPARAM_INFO
	.align		4
.L_463:
        /*0008*/ 	.byte	0x04, 0x17
        /*000a*/ 	.short	(.L_465 - .L_464)
.L_464:
        /*000c*/ 	.word	0x00000000
        /*0010*/ 	.short	0x0002
        /*0012*/ 	.short	0x0008
        /*0014*/ 	.byte	0x00, 0xf0, 0x41, 0x00


	//----- nvinfo : EIATTR_KPARAM_INFO
	.align		4
.L_465:
        /*0018*/ 	.byte	0x04, 0x17
        /*001a*/ 	.short	(.L_467 - .L_466)
.L_466:
        /*001c*/ 	.word	0x00000000
        /*0020*/ 	.short	0x0001
        /*0022*/ 	.short	0x0004
        /*0024*/ 	.byte	0x00, 0xf0, 0x05, 0x00


	//----- nvinfo : EIATTR_KPARAM_INFO
	.align		4
.L_467:
        /*0028*/ 	.byte	0x04, 0x17
        /*002a*/ 	.short	(.L_469 - .L_468)
.L_468:
        /*002c*/ 	.word	0x00000000
        /*0030*/ 	.short	0x0000
        /*0032*/ 	.short	0x0000
        /*0034*/ 	.byte	0x00, 0xf0, 0x11, 0x00


	//----- nvinfo : EIATTR_SPARSE_MMA_MASK
	.align		4
.L_469:
        /*0038*/ 	.byte	0x03, 0x50
        /*003a*/ 	.short	0x0000


	//----- nvinfo : EIATTR_MAXREG_COUNT
	.align		4
        /*003c*/ 	.byte	0x03, 0x1b
        /*003e*/ 	.short	0x00ff


	//----- nvinfo : EIATTR_MERCURY_ISA_VERSION
	.align		4
        /*0040*/ 	.byte	0x03, 0x5f
        /*0042*/ 	.short	0x0101


	//----- nvinfo : EIATTR_VRC_CTA_INIT_COUNT
	.align		4
        /*0044*/ 	.byte	0x02, 0x4a
	.zero		1
	.zero		1


	//----- nvinfo : EIATTR_EXIT_INSTR_OFFSETS
	.align		4
        /*0048*/ 	.byte	0x04, 0x1c
        /*004a*/ 	.short	(.L_471 - .L_470)


	//   ....[0]....
.L_470:
        /*004c*/ 	.word	0x000012d0


	//   ....[1]....
        /*0050*/ 	.word	0x00001320


	//   ....[2]....
        /*0054*/ 	.word	0x00001c30


	//----- nvinfo : EIATTR_MAX_THREADS
	.align		4
.L_471:
        /*0058*/ 	.byte	0x04, 0x05
        /*005a*/ 	.short	(.L_473 - .L_472)
.L_472:
        /*005c*/ 	.word	0x00000080
        /*0060*/ 	.word	0x00000001
        /*0064*/ 	.word	0x00000001


	//----- nvinfo : EIATTR_CRS_STACK_SIZE
	.align		4
.L_473:
        /*0068*/ 	.byte	0x04, 0x1e
        /*006a*/ 	.short	(.L_475 - .L_474)
.L_474:
        /*006c*/ 	.word	0x00000000


	//----- nvinfo : EIATTR_CBANK_PARAM_SIZE
	.align		4
.L_475:
        /*0070*/ 	.byte	0x03, 0x19
        /*0072*/ 	.short	0x0018


	//----- nvinfo : EIATTR_PARAM_CBANK
	.align		4
        /*0074*/ 	.byte	0x04, 0x0a
        /*0076*/ 	.short	(.L_477 - .L_476)
	.align		4
.L_476:
        /*0078*/ 	.word	index@(.nv.constant0._ZN2at6native29vectorized_elementwise_kernelILi4EZZZNS0_16cosh_kernel_cudaERNS_18TensorIteratorBaseEENKUlvE0_clEvENKUlvE1_clEvEUlN3c104HalfEE_St5arrayIPcLm2EEEEviT0_T1_)
        /*007c*/ 	.short	0x0380
        /*007e*/ 	.short	0x0018


	//----- nvinfo : EIATTR_SW_WAR
	.align		4
.L_477:
        /*0080*/ 	.byte	0x04, 0x36
        /*0082*/ 	.short	(.L_479 - .L_478)
.L_478:
        /*0084*/ 	.word	0x00000008
.L_479:


//--------------------- .nv.info._ZN2at6native29vectorized_elementwise_kernelILi8EZZZNS0_16cosh_kernel_cudaERNS_18TensorIteratorBaseEENKUlvE0_clEvENKUlvE1_clEvEUlN3c104HalfEE_St5arrayIPcLm2EEEEviT0_T1_ --------------------------
	.section	.nv.info._ZN2at6native29vectorized_elementwise_kernelILi8EZZZNS0_16cosh_kernel_cudaERNS_18TensorIteratorBaseEENKUlvE0_clEvENKUlvE1_clEvEUlN3c104HalfEE_St5arrayIPcLm2EEEEviT0_T1_,"",@"SHT_CUDA_INFO"
	.sectionflags	@""
	.align	4


	//----- nvinfo : EIATTR_CUDA_API_VERSION
	.align		4
        /*0000*/ 	.byte	0x04, 0x37
        /*0002*/ 	.short	(.L_481 - .L_480)
.L_480:
        /*0004*/ 	.word	0x00000082


	//----- nvinfo : EIATTR_KPARAM_INFO
	.align		4
.L_481:
        /*0008*/ 	.byte	0x04, 0x17
        /*000a*/ 	.short	(.L_483 - .L_482)
.L_482:
        /*000c*/ 	.word	0x00000000
        /*0010*/ 	.short	0x0002
        /*0012*/ 	.short	0x0008
        /*0014*/ 	.byte	0x00, 0xf0, 0x41, 0x00


	//----- nvinfo : EIATTR_KPARAM_INFO
	.align		4
.L_483:
        /*0018*/ 	.byte	0x04, 0x17
        /*001a*/ 	.short	(.L_485 - .L_484)
.L_484:
        /*001c*/ 	.word	0x00000000
        /*0020*/ 	.short	0x0001
        /*0022*/ 	.short	0x0004
        /*0024*/ 	.byte	0x00, 0xf0, 0x05, 0x00


	//----- nvinfo : EIATTR_KPARAM_INFO
	.align		4
.L_485:
        /*0028*/ 	.byte	0x04, 0x17
        /*002a*/ 	.short	(.L_487 - .L_486)
.L_486:
        /*002c*/ 	.word	0x00000000
        /*0030*/ 	.short	0x0000
        /*0032*/ 	.short	0x0000
        /*0034*/ 	.byte	0x00, 0xf0, 0x11, 0x00


	//----- nvinfo : EIATTR_SPARSE_MMA_MASK
	.align		4
.L_487:
        /*0038*/ 	.byte	0x03, 0x50
        /*003a*/ 	.short	0x0000


	//----- nvinfo : EIATTR_MAXREG_COUNT
	.align		4
        /*003c*/ 	.byte	0x03, 0x1b
        /*003e*/ 	.short	0x00ff


	//----- nvinfo : EIATTR_MERCURY_ISA_VERSION
	.align		4
        /*0040*/ 	.byte	0x03, 0x5f
        /*0042*/ 	.short	0x0101


	//----- nvinfo : EIATTR_VRC_CTA_INIT_COUNT
	.align		4
        /*0044*/ 	.byte	0x02, 0x4a
	.zero		1
	.zero		1


	//----- nvinfo : EIATTR_EXIT_INSTR_OFFSETS
	.align		4
        /*0048*/ 	.byte	0x04, 0x1c
        /*004a*/ 	.short	(.L_489 - .L_488)


	//   ....[0]....
.L_488:
        /*004c*/ 	.word	0x000012d0


	//   ....[1]....
        /*0050*/ 	.word	0x00001320


	//   ....[2]....
        /*0054*/ 	.word	0x00001c10


	//----- nvinfo : EIATTR_MAX_THREADS
	.align		4
.L_489:
        /*0058*/ 	.byte	0x04, 0x05
        /*005a*/ 	.short	(.L_491 - .L_490)
.L_490:
        /*005c*/ 	.word	0x00000080
        /*0060*/ 	.word	0x00000001
        /*0064*/ 	.word	0x00000001


	//----- nvinfo : EIATTR_CRS_STACK_SIZE
	.align		4
.L_491:
        /*0068*/ 	.byte	0x04, 0x1e
        /*006a*/ 	.short	(.L_493 - .L_492)
.L_492:
        /*006c*/ 	.word	0x00000000


	//----- nvinfo : EIATTR_CBANK_PARAM_SIZE
	.align		4
.L_493:
        /*0070*/ 	.byte	0x03, 0x19
        /*0072*/ 	.short	0x0018


	//----- nvinfo : EIATTR_PARAM_CBANK
	.align		4
        /*0074*/ 	.byte	0x04, 0x0a
        /*0076*/ 	.short	(.L_495 - .L_494)
	.align		4
.L_494:
        /*0078*/ 	.word	index@(.nv.constant0._ZN2at6native29vectorized_elementwise_kernelILi8EZZZNS0_16cosh_kernel_cudaERNS_18TensorIteratorBaseEENKUlvE0_clEvENKUlvE1_clEvEUlN3c104HalfEE_St5arrayIPcLm2EEEEviT0_T1_)
        /*007c*/ 	.short	0x0380
        /*007e*/ 	.short	0x0018


	//----- nvinfo : EIATTR_SW_WAR
	.align		4
.L_495:
        /*0080*/ 	.byte	0x04, 0x36
        /*0082*/ 	.short	(.L_497 - .L_496)
.L_496:
        /*0084*/ 	.word	0x00000008
.L_497:


//--------------------- .nv.info._ZN2at6native18elementwise_kernelILi128ELi4EZNS0_15gpu_kernel_implIZZZNS0_16cosh_kernel_cudaERNS_18TensorIteratorBaseEENKUlvE0_clEvENKUlvE0_clEvEUlfE_EEvS4_RKT_EUliE_EEviT1_ --------------------------
	.section	.nv.info._ZN2at6native18elementwise_kernelILi128ELi4EZNS0_15gpu_kernel_implIZZZNS0_16cosh_kernel_cudaERNS_18TensorIteratorBaseEENKUlvE0_clEvENKUlvE0_clEvEUlfE_EEvS4_RKT_EUliE_EEviT1_,"",@"SHT_CUDA_INFO"
	.sectionflags	@""
	.align	4


	//----- nvinfo : EIATTR_CUDA_API_VERSION
	.align		4
        /*0000*/ 	.byte	0x04, 0x37
        /*0002*/ 	.short	(.L_499 - .L_498)
.L_498:
        /*0004*/ 	.word	0x00000082


	//----- nvinfo : EIATTR_KPARAM_INFO
	.align		4
.L_499:
        /*0008*/ 	.byte	0x04, 0x17
        /*000a*/ 	.short	(.L_501 - .L_500)
.L_500:
        /*000c*/ 	.word	0x00000000
        /*0010*/ 	.short	0x0001
        /*0012*/ 	.short	0x0008
        /*0014*/ 	.byte	0x00, 0xf0, 0x61, 0x08


	//----- nvinfo : EIATTR_KPARAM_INFO
	.align		4
.L_501:
        /*0018*/ 	.byte	0x04, 0x17
        /*001a*/ 	.short	(.L_503 - .L_502)
.L_502:
        /*001c*/ 	.word	0x00000000
        /*0020*/ 	.short	0x0000
        /*0022*/ 	.short	0x0000
        /*0024*/ 	.byte	0x00, 0xf0, 0x11, 0x00


	//----- nvinfo : EIATTR_SPARSE_MMA_MASK
	.align		4
.L_503:
        /*0028*/ 	.byte	0x03, 0x50
        /*002a*/ 	.short	0x0000


	//----- nvinfo : EIATTR_MAXREG_COUNT
	.align		4
        /*002c*/ 	.byte	0x03, 0x1b
        /*002e*/ 	.short	0x0080


	//----- nvinfo : EIATTR_EXTERNS
	.align		4
        /*0030*/ 	.byte	0x04, 0x0f
        /*0032*/ 	.short	(.L_505 - .L_504)


	//   ....[0]....
	.align		4
.L_504:
        /*0034*/ 	.word	index@(__assertfail)


	//----- nvinfo : EIATTR_MERCURY_ISA_VERSION
	.align		4
.L_505:
        /*0038*/ 	.byte	0x03, 0x5f
        /*003a*/ 	.short	0x0101


	//----- nvinfo : EIATTR_VRC_CTA_INIT_COUNT
	.align		4
        /*003c*/ 	.byte	0x02, 0x4a
	.zero		1
	.zero		1


	//----- nvinfo : EIATTR_SYSCALL_OFFSETS
	.align		4
        /*0040*/ 	.byte	0x04, 0x46
        /*0042*/ 	.short	(.L_507 - .L_506)


	//   ....[0]....
.L_506:
        /*0044*/ 	.word	0x000020d0


	//   ....[1]....
        /*0048*/ 	.word	0x00002f80


	//   ....[2]....
        /*004c*/ 	.word	0x00005190


	//   ....[3]....
        /*0050*/ 	.word	0x00005ea0


	//   ....[4]....
        /*0054*/ 	.word	0x000081c0


	//   ....[5]....
        /*0058*/ 	.word	0x00008ed0


	//   ....[6]....
        /*005c*/ 	.word	0x0000b200


	//   ....[7]....
        /*0060*/ 	.word	0x0000bee0


	//----- nvinfo : EIATTR_EXIT_INSTR_OFFSETS
	.align		4
.L_507:
        /*0064*/ 	.byte	0x04, 0x1c
        /*0066*/ 	.short	(.L_509 - .L_508)


	//   ....[0]....
.L_508:
        /*0068*/ 	.word	0x00009180


	//   ....[1]....
        /*006c*/ 	.word	0x0000b460


	//   ....[2]....
        /*0070*/ 	.word	0x0000b4a0


	//   ....[3]....
        /*0074*/ 	.word	0x0000b530


	//   ....[4]....
        /*0078*/ 	.word	0x0000b560


	//   ....[5]....
        /*007c*/ 	.word	0x0000b590


	//   ....[6]....
        /*0080*/ 	.word	0x0000b610


	//   ....[7]....
        /*0084*/ 	.word	0x0000b640


	//   ....[8]....
        /*0088*/ 	.word	0x0000b6d0


	//   ....[9]....
        /*008c*/ 	.word	0x0000b710


	//   ....[10]....
        /*0090*/ 	.word	0x0000b750


	//   ....[11]....
        /*0094*/ 	.word	0x0000b820


	//   ....[12]....
        /*0098*/ 	.word	0x0000b980


	//   ....[13]....
        /*009c*/ 	.word	0x0000bae0


	//   ....[14]....
        /*00a0*/ 	.word	0x0000bc30


	//   ....[15]....
        /*00a4*/ 	.word	0x0000bc60


	//   ....[16]....
        /*00a8*/ 	.word	0x0000bc90


	//   ....[17]....
        /*00ac*/ 	.word	0x0000bd30


	//   ....[18]....
        /*00b0*/ 	.word	0x0000bd80


	//   ....[19]....
        /*00b4*/ 	.word	0x0000bef0


	//   ....[20]....
        /*00b8*/ 	.word	0x0000bff0


	//   ....[21]....
        /*00bc*/ 	.word	0x0000c120


	//   ....[22]....
        /*00c0*/ 	.word	0x0000c150


	//----- nvinfo : EIATTR_MAX_THREADS
	.align		4
.L_509:
        /*00c4*/ 	.byte	0x04, 0x05
        /*00c6*/ 	.short	(.L_511 - .L_510)
.L_510:
        /*00c8*/ 	.word	0x00000080
        /*00cc*/ 	.word	0x00000001
        /*00d0*/ 	.word	0x00000001


	//----- nvinfo : EIATTR_CRS_STACK_SIZE
	.align		4
.L_511:
        /*00d4*/ 	.byte	0x04, 0x1e
        /*00d6*/ 	.short	(.L_513 - .L_512)
.L_512:
        /*00d8*/ 	.word	0x00000000


	//----- nvinfo : EIATTR_CBANK_PARAM_SIZE
	.align		4
.L_513:
        /*00dc*/ 	.byte	0x03, 0x19
        /*00de*/ 	.short	0x0220


	//----- nvinfo : EIATTR_PARAM_CBANK
	.align		4
        /*00e0*/ 	.byte	0x04, 0x0a
        /*00e2*/ 	.short	(.L_515 - .L_514)
	.align		4
.L_514:
        /*00e4*/ 	.word	index@(.nv.constant0._ZN2at6native18elementwise_kernelILi128ELi4EZNS0_15gpu_kernel_implIZZZNS0_16cosh_kernel_cudaERNS_18TensorIteratorBaseEENKUlvE0_clEvENKUlvE0_clEvEUlfE_EEvS4_RKT_EUliE_EEviT1_)
        /*00e8*/ 	.short	0x0380
        /*00ea*/ 	.short	0x0220


	//----- nvinfo : EIATTR_SW_WAR
	.align		4
.L_515:
        /*00ec*/ 	.byte	0x04, 0x36
        /*00ee*/ 	.short	(.L_517 - .L_516)
.L_516:
        /*00f0*/ 	.word	0x00000008
.L_517:


//--------------------- .nv.info._ZN2at6native27unrolled_elementwise_kernelIZZZNS0_16cosh_kernel_cudaERNS_18TensorIteratorBaseEENKUlvE0_clEvENKUlvE0_clEvEUlfE_St5arrayIPcLm2EELi4E23TrivialOffsetCalculatorILi1EjESB_NS0_6memory12LoadWithCastILi1EEENSC_13StoreWithCastILi1EEEEEviT_T0_T2_T3_T4_T5_ --------------------------
	.section	.nv.info._ZN2at6native27unrolled_elementwise_kernelIZZZNS0_16cosh_kernel_cudaERNS_18TensorIteratorBaseEENKUlvE0_clEvENKUlvE0_clEvEUlfE_St5arrayIPcLm2EELi4E23TrivialOffsetCalculatorILi1EjESB_NS0_6memory12LoadWithCastILi1EEENSC_13StoreWithCastILi1EEEEEviT_T0_T2_T3_T4_T5_,"",@"SHT_CUDA_INFO"
	.sectionflags	@""
	.align	4


	//----- nvinfo : EIATTR_CUDA_API_VERSION
	.align		4
        /*0000*/ 	.byte	0x04, 0x37
        /*0002*/ 	.short	(.L_519 - .L_518)
.L_518:
        /*0004*/ 	.word	0x00000082


	//----- nvinfo : EIATTR_KPARAM_INFO
	.align		4
.L_519:
        /*0008*/ 	.byte	0x04, 0x17
        /*000a*/ 	.short	(.L_521 - .L_520)
.L_520:
        /*000c*/ 	.word	0x00000000
        /*0010*/ 	.short	0x0006
        /*0012*/ 	.short	0x0024
        /*0014*/ 	.byte	0x00, 0xf0, 0x21, 0x00


	//----- nvinfo : EIATTR_KPARAM_INFO
	.align		4
.L_521:
        /*0018*/ 	.byte	0x04, 0x17
        /*001a*/ 	.short	(.L_523 - .L_522)
.L_522:
        /*001c*/ 	.word	0x00000000
        /*0020*/ 	.short	0x0005
        /*0022*/ 	.short	0x001c
        /*0024*/ 	.byte	0x00, 0xf0, 0x21, 0x00


	//----- nvinfo : EIATTR_KPARAM_INFO
	.align		4
.L_523:
        /*0028*/ 	.byte	0x04, 0x17
        /*002a*/ 	.short	(.L_525 - .L_524)
.L_524:
        /*002c*/ 	.word	0x00000000
        /*0030*/ 	.short	0x0004
        /*0032*/ 	.short	0x0019
        /*0034*/ 	.byte	0x00, 0xf0, 0x05, 0x00


	//----- nvinfo : EIATTR_KPARAM_INFO
	.align		4
.L_525:
        /*0038*/ 	.byte	0x04, 0x17
        /*003a*/ 	.short	(.L_527 - .L_526)
.L_526:
        /*003c*/ 	.word	0x00000000
        /*0040*/ 	.short	0x0003
        /*0042*/ 	.short	0x0018
        /*0044*/ 	.byte	0x00, 0xf0, 0x05, 0x00


	//----- nvinfo : EIATTR_KPARAM_INFO
	.align		4
.L_527:
        /*0048*/ 	.byte	0x04, 0x17
        /*004a*/ 	.short	(.L_529 - .L_528)
.L_528:
        /*004c*/ 	.word	0x00000000
        /*0050*/ 	.short	0x0002
        /*0052*/ 	.short	0x0008
        /*0054*/ 	.byte	0x00, 0xf0, 0x41, 0x00


	//----- nvinfo : EIATTR_KPARAM_INFO
	.align		4
.L_529:
        /*0058*/ 	.byte	0x04, 0x17
        /*005a*/ 	.short	(.L_531 - .L_530)
.L_530:
        /*005c*/ 	.word	0x00000000
        /*0060*/ 	.short	0x0001
        /*0062*/ 	.short	0x0004
        /*0064*/ 	.byte	0x00, 0xf0, 0x05, 0x00


	//----- nvinfo : EIATTR_KPARAM_INFO
	.align		4
.L_531:
        /*0068*/ 	.byte	0x04, 0x17
        /*006a*/ 	.short	(.L_533 - .L_532)
.L_532:
        /*006c*/ 	.word	0x00000000
        /*0070*/ 	.short	0x0000
        /*0072*/ 	.short	0x0000
        /*0074*/ 	.byte	0x00, 0xf0, 0x11, 0x00


	//----- nvinfo : EIATTR_SPARSE_MMA_MASK
	.align		4
.L_533:
        /*0078*/ 	.byte	0x03, 0x50
        /*007a*/ 	.short	0x0000


	//----- nvinfo : EIATTR_MAXREG_COUNT
	.align		4
        /*007c*/ 	.byte	0x03, 0x1b
        /*007e*/ 	.short	0x00ff


	//----- nvinfo : EIATTR_EXTERNS
	.align		4
        /*0080*/ 	.byte	0x04, 0x0f
        /*0082*/ 	.short	(.L_535 - .L_534)


	//   ....[0]....
	.align		4
.L_534:
        /*0084*/ 	.word	index@(__assertfail)


	//----- nvinfo : EIATTR_MERCURY_ISA_VERSION
	.align		4
.L_535:
        /*0088*/ 	.byte	0x03, 0x5f
        /*008a*/ 	.short	0x0101


	//----- nvinfo : EIATTR_VRC_CTA_INIT_COUNT
	.align		4
        /*008c*/ 	.byte	0x02, 0x4a
	.zero		1
	.zero		1


	//----- nvinfo : EIATTR_SYSCALL_OFFSETS
	.align		4
        /*0090*/ 	.byte	0x04, 0x46
        /*0092*/ 	.short	(.L_537 - .L_536)


	//   ....[0]....
.L_536:
        /*0094*/ 	.word	0x00000de0


	//   ....[1]....
        /*0098*/ 	.word	0x00001cf0


	//   ....[2]....
        /*009c*/ 	.word	0x00002b70


	//   ....[3]....
        /*00a0*/ 	.word	0x000039d0


	//   ....[4]....
        /*00a4*/ 	.word	0x00004db0


	//   ....[5]....
        /*00a8*/ 	.word	0x00005b50


	//   ....[6]....
        /*00ac*/ 	.word	0x000069b0


	//   ....[7]....
        /*00b0*/ 	.word	0x00007810


	//----- nvinfo : EIATTR_EXIT_INSTR_OFFSETS
	.align		4
.L_537:
        /*00b4*/ 	.byte	0x04, 0x1c
        /*00b6*/ 	.short	(.L_539 - .L_538)


	//   ....[0]....
.L_538:
        /*00b8*/ 	.word	0x00006c50


	//   ....[1]....
        /*00bc*/ 	.word	0x00006d90


	//   ....[2]....
        /*00c0*/ 	.word	0x00006dd0


	//   ....[3]....
        /*00c4*/ 	.word	0x00006e60


	//   ....[4]....
        /*00c8*/ 	.word	0x00006e90


	//   ....[5]....
        /*00cc*/ 	.word	0x00006ec0


	//   ....[6]....
        /*00d0*/ 	.word	0x00006f40


	//   ....[7]....
        /*00d4*/ 	.word	0x00006f70


	//   ....[8]....
        /*00d8*/ 	.word	0x00007000


	//   ....[9]....
        /*00dc*/ 	.word	0x00007040


	//   ....[10]....
        /*00e0*/ 	.word	0x00007080


	//   ....[11]....
        /*00e4*/ 	.word	0x00007150


	//   ....[12]....
        /*00e8*/ 	.word	0x000072b0


	//   ....[13]....
        /*00ec*/ 	.word	0x00007410


	//   ....[14]....
        /*00f0*/ 	.word	0x00007560


	//   ....[15]....
        /*00f4*/ 	.word	0x00007590


	//   ....[16]....
        /*00f8*/ 	.word	0x000075c0


	//   ....[17]....
        /*00fc*/ 	.word	0x00007660


	//   ....[18]....
        /*0100*/ 	.word	0x000076b0


	//   ....[19]....
        /*0104*/ 	.word	0x00007820


	//   ....[20]....
        /*0108*/ 	.word	0x00007920


	//   ....[21]....
        /*010c*/ 	.word	0x00007a50


	//   ....[22]....
        /*0110*/ 	.word	0x00007a80


	//----- nvinfo : EIATTR_MAX_THREADS
	.align		4
.L_539:
        /*0114*/ 	.byte	0x04, 0x05
        /*0116*/ 	.short	(.L_541 - .L_540)
.L_540:
        /*0118*/ 	.word	0x00000080
        /*011c*/ 	.word	0x00000001
        /*0120*/ 	.word	0x00000001


	//----- nvinfo : EIATTR_CRS_STACK_SIZE
	.align		4
.L_541:
        /*0124*/ 	.byte	0x04, 0x1e
        /*0126*/ 	.short	(.L_543 - .L_542)
.L_542:
        /*0128*/ 	.word	0x00000000


	//----- nvinfo : EIATTR_CBANK_PARAM_SIZE
	.align		4
.L_543:
        /*012c*/ 	.byte	0x03, 0x19
        /*012e*/ 	.short	0x002c


	//----- nvinfo : EIATTR_PARAM_CBANK
	.align		4
        /*0130*/ 	.byte	0x04, 0x0a
        /*0132*/ 	.short	(.L_545 - .L_544)
	.align		4
.L_544:
        /*0134*/ 	.word	index@(.nv.constant0._ZN2at6native27unrolled_elementwise_kernelIZZZNS0_16cosh_kernel_cudaERNS_18TensorIteratorBaseEENKUlvE0_clEvENKUlvE0_clEvEUlfE_St5arrayIPcLm2EELi4E23TrivialOffsetCalculatorILi1EjESB_NS0_6memory12LoadWithCastILi1EEENSC_13StoreWithCastILi1EEEEEviT_T0_T2_T3_T4_T5_)
        /*0138*/ 	.short	0x0380
        /*013a*/ 	.short	0x002c


	//----- nvinfo : EIATTR_SW_WAR
	.align		4
.L_545:
        /*013c*/ 	.byte	0x04, 0x36
        /*013e*/ 	.short	(.L_547 - .L_546)
.L_546:
        /*0140*/ 	.word	0x00000008
.L_547:


//--------------------- .nv.info._ZN2at6native18elementwise_kernelILi128ELi2EZNS0_22gpu_kernel_impl_nocastIZZZNS0_16cosh_kernel_cudaERNS_18TensorIteratorBaseEENKUlvE0_clEvENKUlvE0_clEvEUlfE_EEvS4_RKT_EUliE_EEviT1_ --------------------------
	.section	.nv.info._ZN2at6native18elementwise_kernelILi128ELi2EZNS0_22gpu_kernel_impl_nocastIZZZNS0_16cosh_kernel_cudaERNS_18TensorIteratorBaseEENKUlvE0_clEvENKUlvE0_clEvEUlfE_EEvS4_RKT_EUliE_EEviT1_,"",@"SHT_CUDA_INFO"
	.sectionflags	@""
	.align	4


	//----- nvinfo : EIATTR_CUDA_API_VERSION
	.align		4
        /*0000*/ 	.byte	0x04, 0x37
        /*0002*/ 	.short	(.L_549 - .L_548)
.L_548:
        /*0004*/ 	.word	0x00000082


	//----- nvinfo : EIATTR_KPARAM_INFO
	.align		4
.L_549:
        /*0008*/ 	.byte	0x04, 0x17
        /*000a*/ 	.short	(.L_551 - .L_550)
.L_550:
        /*000c*/ 	.word	0x00000000
        /*0010*/ 	.short	0x0001
        /*0012*/ 	.short	0x0008
        /*0014*/ 	.byte	0x00, 0xf0, 0x61, 0x08


	//----- nvinfo : EIATTR_KPARAM_INFO
	.align		4
.L_551:
        /*0018*/ 	.byte	0x04, 0x17
        /*001a*/ 	.short	(.L_553 - .L_552)
.L_552:
        /*001c*/ 	.word	0x00000000
        /*0020*/ 	.short	0x0000
        /*0022*/ 	.short	0x0000
        /*0024*/ 	.byte	0x00, 0xf0, 0x11, 0x00


	//----- nvinfo : EIATTR_SPARSE_MMA_MASK
	.align		4
.L_553:
        /*0028*/ 	.byte	0x03, 0x50
        /*002a*/ 	.short	0x0000


	//----- nvinfo : EIATTR_MAXREG_COUNT
	.align		4
        /*002c*/ 	.byte	0x03, 0x1b
        /*002e*/ 	.short	0x0080


	//----- nvinfo : EIATTR_MERCURY_ISA_VERSION
	.align		4
        /*0030*/ 	.byte	0x03, 0x5f
        /*0032*/ 	.short	0x0101


	//----- nvinfo : EIATTR_VRC_CTA_INIT_COUNT
	.align		4
        /*0034*/ 	.byte	0x02, 0x4a
	.zero		1
	.zero		1


	//----- nvinfo : EIATTR_EXIT_INSTR_OFFSETS
	.align		4
        /*0038*/ 	.byte	0x04, 0x1c
        /*003a*/ 	.short	(.L_555 - .L_554)


	//   ....[0]....
.L_554:
        /*003c*/ 	.word	0x00000240


	//   ....[1]....
        /*0040*/ 	.word	0x00000390


	//   ....[2]....
        /*0044*/ 	.word	0x00001850


	//   ....[3]....
        /*0048*/ 	.word	0x00002c70


	//----- nvinfo : EIATTR_MAX_THREADS
	.align		4
.L_555:
        /*004c*/ 	.byte	0x04, 0x05
        /*004e*/ 	.short	(.L_557 - .L_556)
.L_556:
        /*0050*/ 	.word	0x00000080
        /*0054*/ 	.word	0x00000001
        /*0058*/ 	.word	0x00000001


	//----- nvinfo : EIATTR_CRS_STACK_SIZE
	.align		4
.L_557:
        /*005c*/ 	.byte	0x04, 0x1e
        /*005e*/ 	.short	(.L_559 - .L_558)
.L_558:
        /*0060*/ 	.word	0x00000000


	//----- nvinfo : EIATTR_CBANK_PARAM_SIZE
	.align		4
.L_559:
        /*0064*/ 	.byte	0x03, 0x19
        /*0066*/ 	.short	0x0220


	//----- nvinfo : EIATTR_PARAM_CBANK
	.align		4
        /*0068*/ 	.byte	0x04, 0x0a
        /*006a*/ 	.short	(.L_561 - .L_560)
	.align		4
.L_560:
        /*006c*/ 	.word	index@(.nv.constant0._ZN2at6native18elementwise_kernelILi128ELi2EZNS0_22gpu_kernel_impl_nocastIZZZNS0_16cosh_kernel_cudaERNS_18TensorIteratorBaseEENKUlvE0_clEvENKUlvE0_clEvEUlfE_EEvS4_RKT_EUliE_EEviT1_)
        /*0070*/ 	.short	0x0380
        /*0072*/ 	.short	0x0220


	//----- nvinfo : EIATTR_SW_WAR
	.align		4
.L_561:
        /*0074*/ 	.byte	0x04, 0x36
        /*0076*/ 	.short	(.L_563 - .L_562)
.L_562:
        /*0078*/ 	.word	0x00000008
.L_563:


//--------------------- .nv.info._ZN2at6native27unrolled_elementwise_kernelIZZZNS0_16cosh_kernel_cudaERNS_18TensorIteratorBaseEENKUlvE0_clEvENKUlvE0_clEvEUlfE_St5arrayIPcLm2EELi4E23TrivialOffsetCalculatorILi1EjESB_NS0_6memory15LoadWithoutCastENSC_16StoreWithoutCastEEEviT_T0_T2_T3_T4_T5_ --------------------------
	.section	.nv.info._ZN2at6native27unrolled_elementwise_kernelIZZZNS0_16cosh_kernel_cudaERNS_18TensorIteratorBaseEENKUlvE0_clEvENKUlvE0_clEvEUlfE_St5arrayIPcLm2EELi4E23TrivialOffsetCalculatorILi1EjESB_NS0_6memory15LoadWithoutCastENSC_16StoreWithoutCastEEEviT_T0_T2_T3_T4_T5_,"",@"SHT_CUDA_INFO"
	.sectionflags	@""
	.align	4


	//----- nvinfo : EIATTR_CUDA_API_VERSION
	.align		4
        /*0000*/ 	.byte	0x04, 0x37
        /*0002*/ 	.short	(.L_565 - .L_564)
.L_564:
        /*0004*/ 	.word	0x00000082


	//----- nvinfo : EIATTR_KPARAM_INFO
	.align		4
.L_565:
        /*0008*/ 	.byte	0x04, 0x17
        /*000a*/ 	.short	(.L_567 - .L_566)
.L_566:
        /*000c*/ 	.word	0x00000000
        /*0010*/ 	.short	0x0006
        /*0012*/ 	.short	0x001b
        /*0014*/ 	.byte	0x00, 0xf0, 0x05, 0x00


	//----- nvinfo : EIATTR_KPARAM_INFO
	.align		4
.L_567:
        /*0018*/ 	.byte	0x04, 0x17
        /*001a*/ 	.short	(.L_569 - .L_568)
.L_568:
        /*001c*/ 	.word	0x00000000
        /*0020*/ 	.short	0x0005
        /*0022*/ 	.short	0x001a
        /*0024*/ 	.byte	0x00, 0xf0, 0x05, 0x00


	//----- nvinfo : EIATTR_KPARAM_INFO
	.align		4
.L_569:
        /*0028*/ 	.byte	0x04, 0x17
        /*002a*/ 	.short	(.L_571 - .L_570)
.L_570:
        /*002c*/ 	.word	0x00000000
        /*0030*/ 	.short	0x0004
        /*0032*/ 	.short	0x0019
        /*0034*/ 	.byte	0x00, 0xf0, 0x05, 0x00


	//----- nvinfo : EIATTR_KPARAM_INFO
	.align		4
.L_571:
        /*0038*/ 	.byte	0x04, 0x17
        /*003a*/ 	.short	(.L_573 - .L_572)
.L_572:
        /*003c*/ 	.word	0x00000000
        /*0040*/ 	.short	0x0003
        /*0042*/ 	.short	0x0018
        /*0044*/ 	.byte	0x00, 0xf0, 0x05, 0x00


	//----- nvinfo : EIATTR_KPARAM_INFO
	.align		4
.L_573:
        /*0048*/ 	.byte	0x04, 0x17
        /*004a*/ 	.short	(.L_575 - .L_574)
.L_574:
        /*004c*/ 	.word	0x00000000
        /*0050*/ 	.short	0x0002
        /*0052*/ 	.short	0x0008
        /*0054*/ 	.byte	0x00, 0xf0, 0x41, 0x00


	//----- nvinfo : EIATTR_KPARAM_INFO
	.align		4
.L_575:
        /*0058*/ 	.byte	0x04, 0x17
        /*005a*/ 	.short	(.L_577 - .L_576)
.L_576:
        /*005c*/ 	.word	0x00000000
        /*0060*/ 	.short	0x0001
        /*0062*/ 	.short	0x0004
        /*0064*/ 	.byte	0x00, 0xf0, 0x05, 0x00


	//----- nvinfo : EIATTR_KPARAM_INFO
	.align		4
.L_577:
        /*0068*/ 	.byte	0x04, 0x17
        /*006a*/ 	.short	(.L_579 - .L_578)
.L_578:
        /*006c*/ 	.word	0x00000000
        /*0070*/ 	.short	0x0000
        /*0072*/ 	.short	0x0000
        /*0074*/ 	.byte	0x00, 0xf0, 0x11, 0x00


	//----- nvinfo : EIATTR_SPARSE_MMA_MASK
	.align		4
.L_579:
        /*0078*/ 	.byte	0x03, 0x50
        /*007a*/ 	.short	0x0000


	//----- nvinfo : EIATTR_MAXREG_COUNT
	.align		4
        /*007c*/ 	.byte	0x03, 0x1b
        /*007e*/ 	.short	0x00ff


	//----- nvinfo : EIATTR_MERCURY_ISA_VERSION
	.align		4
        /*0080*/ 	.byte	0x03, 0x5f
        /*0082*/ 	.short	0x0101


	//----- nvinfo : EIATTR_VRC_CTA_INIT_COUNT
	.align		4
        /*0084*/ 	.byte	0x02, 0x4a
	.zero		1
	.zero		1


	//----- nvinfo : EIATTR_EXIT_INSTR_OFFSETS
	.align		4
        /*0088*/ 	.byte	0x04, 0x1c
        /*008a*/ 	.short	(.L_581 - .L_580)


	//   ....[0]....
.L_580:
        /*008c*/ 	.word	0x00000890


	//   ....[1]....
        /*0090*/ 	.word	0x000008e0


	//----- nvinfo : EIATTR_MAX_THREADS
	.align		4
.L_581:
        /*0094*/ 	.byte	0x04, 0x05
        /*0096*/ 	.short	(.L_583 - .L_582)
.L_582:
        /*0098*/ 	.word	0x00000080
        /*009c*/ 	.word	0x00000001
        /*00a0*/ 	.word	0x00000001


	//----- nvinfo : EIATTR_CRS_STACK_SIZE
	.align		4
.L_583:
        /*00a4*/ 	.byte	0x04, 0x1e
        /*00a6*/ 	.short	(.L_585 - .L_584)
.L_584:
        /*00a8*/ 	.word	0x00000000


	//----- nvinfo : EIATTR_CBANK_PARAM_SIZE
	.align		4
.L_585:
        /*00ac*/ 	.byte	0x03, 0x19
        /*00ae*/ 	.short	0x001c


	//----- nvinfo : EIATTR_PARAM_CBANK
	.align		4
        /*00b0*/ 	.byte	0x04, 0x0a
        /*00b2*/ 	.short	(.L_587 - .L_586)
	.align		4
.L_586:
        /*00b4*/ 	.word	index@(.nv.constant0._ZN2at6native27unrolled_elementwise_kernelIZZZNS0_16cosh_kernel_cudaERNS_18TensorIteratorBaseEENKUlvE0_clEvENKUlvE0_clEvEUlfE_St5arrayIPcLm2EELi4E23TrivialOffsetCalculatorILi1EjESB_NS0_6memory15LoadWithoutCastENSC_16StoreWithoutCastEEEviT_T0_T2_T3_T4_T5_)
        /*00b8*/ 	.short	0x0380
        /*00ba*/ 	.short	0x001c


	//----- nvinfo : EIATTR_SW_WAR
	.align		4
.L_587:
        /*00bc*/ 	.byte	0x04, 0x36
        /*00be*/ 	.short	(.L_589 - .L_588)
.L_588:
        /*00c0*/ 	.word	0x00000008
.L_589:


//--------------------- .nv.info._ZN2at6native29vectorized_elementwise_kernelILi2EZZZNS0_16cosh_kernel_cudaERNS_18TensorIteratorBaseEENKUlvE0_clEvENKUlvE0_clEvEUlfE_St5arrayIPcLm2EEEEviT0_T1_ --------------------------
	.section	.nv.info._ZN2at6native29vectorized_elementwise_kernelILi2EZZZNS0_16cosh_kernel_cudaERNS_18TensorIteratorBaseEENKUlvE0_clEvENKUlvE0_clEvEUlfE_St5arrayIPcLm2EEEEviT0_T1_,"",@"SHT_CUDA_INFO"
	.sectionflags	@""
	.align	4


	//----- nvinfo : EIATTR_CUDA_API_VERSION
	.align		4
        /*0000*/ 	.byte	0x04, 0x37
        /*0002*/ 	.short	(.L_591 - .L_590)
.L_590:
        /*0004*/ 	.word	0x00000082


	//----- nvinfo : EIATTR_KPARAM_INFO
	.align		4
.L_591:
        /*0008*/ 	.byte	0x04, 0x17
        /*000a*/ 	.short	(.L_593 - .L_592)
.L_592:
        /*000c*/ 	.word	0x00000000
        /*0010*/ 	.short	0x0002
        /*0012*/ 	.short	0x0008
        /*0014*/ 	.byte	0x00, 0xf0, 0x41, 0x00


	//----- nvinfo : EIATTR_KPARAM_INFO
	.align		4
.L_593:
        /*0018*/ 	.byte	0x04, 0x17
        /*001a*/ 	.short	(.L_595 - .L_594)
.L_594:
        /*001c*/ 	.word	0x00000000
        /*0020*/ 	.short	0x0001
        /*0022*/ 	.short	0x0004
        /*0024*/ 	.byte	0x00, 0xf0, 0x05, 0x00


	//----- nvinfo : EIATTR_KPARAM_INFO
	.align		4
.L_595:
        /*0028*/ 	.byte	0x04, 0x17
        /*002a*/ 	.short	(.L_597 - .L_596)
.L_596:
        /*002c*/ 	.word	0x00000000
        /*0030*/ 	.short	0x0000
        /*0032*/ 	.short	0x0000
        /*0034*/ 	.byte	0x00, 0xf0, 0x11, 0x00


	//----- nvinfo : EIATTR_SPARSE_MMA_MASK
	.align		4
.L_597:
        /*0038*/ 	.byte	0x03, 0x50
        /*003a*/ 	.short	0x0000


	//----- nvinfo : EIATTR_MAXREG_COUNT
	.align		4
        /*003c*/ 	.byte	0x03, 0x1b
        /*003e*/ 	.short	0x00ff


	//----- nvinfo : EIATTR_MERCURY_ISA_VERSION
	.align		4
        /*0040*/ 	.byte	0x03, 0x5f
        /*0042*/ 	.short	0x0101


	//----- nvinfo : EIATTR_VRC_CTA_INIT_COUNT
	.align		4
        /*0044*/ 	.byte	0x02, 0x4a
	.zero		1
	.zero		1


	//----- nvinfo : EIATTR_EXIT_INSTR_OFFSETS
	.align		4
        /*0048*/ 	.byte	0x04, 0x1c
        /*004a*/ 	.short	(.L_599 - .L_598)


	//   ....[0]....
.L_598:
        /*004c*/ 	.word	0x000011b0


	//   ....[1]....
        /*0050*/ 	.word	0x00001200


	//   ....[2]....
        /*0054*/ 	.word	0x00001a90


	//----- nvinfo : EIATTR_MAX_THREADS
	.align		4
.L_599:
        /*0058*/ 	.byte	0x04, 0x05
        /*005a*/ 	.short	(.L_601 - .L_600)
.L_600:
        /*005c*/ 	.word	0x00000080
        /*0060*/ 	.word	0x00000001
        /*0064*/ 	.word	0x00000001


	//----- nvinfo : EIATTR_CRS_STACK_SIZE
	.align		4
.L_601:
        /*0068*/ 	.byte	0x04, 0x1e
        /*006a*/ 	.short	(.L_603 - .L_602)
.L_602:
        /*006c*/ 	.word	0x00000000


	//----- nvinfo : EIATTR_CBANK_PARAM_SIZE
	.align		4
.L_603:
        /*0070*/ 	.byte	0x03, 0x19
        /*0072*/ 	.short	0x0018


	//----- nvinfo : EIATTR_PARAM_CBANK
	.align		4
        /*0074*/ 	.byte	0x04, 0x0a
        /*0076*/ 	.short	(.L_605 - .L_604)
	.align		4
.L_604:
        /*0078*/ 	.word	index@(.nv.constant0._ZN2at6native29vectorized_elementwise_kernelILi2EZZZNS0_16cosh_kernel_cudaERNS_18TensorIteratorBaseEENKUlvE0_clEvENKUlvE0_clEvEUlfE_St5arrayIPcLm2EEEEviT0_T1_)
        /*007c*/ 	.short	0x0380
        /*007e*/ 	.short	0x0018


	//----- nvinfo : EIATTR_SW_WAR
	.align		4
.L_605:
        /*0080*/ 	.byte	0x04, 0x36
        /*0082*/ 	.short	(.L_607 - .L_606)
.L_606:
        /*0084*/ 	.word	0x00000008
.L_607:


//--------------------- .nv.info._ZN2at6native29vectorized_elementwise_kernelILi4EZZZNS0_16cosh_kernel_cudaERNS_18TensorIteratorBaseEENKUlvE0_clEvENKUlvE0_clEvEUlfE_St5arrayIPcLm2EEEEviT0_T1_ --------------------------
	.section	.nv.info._ZN2at6native29vectorized_elementwise_kernelILi4EZZZNS0_16cosh_kernel_cudaERNS_18TensorIteratorBaseEENKUlvE0_clEvENKUlvE0_clEvEUlfE_St5arrayIPcLm2EEEEviT0_T1_,"",@"SHT_CUDA_INFO"
	.sectionflags	@""
	.align	4


	//----- nvinfo : EIATTR_CUDA_API_VERSION
	.align		4
        /*0000*/ 	.byte	0x04, 0x37
        /*0002*/ 	.short	(.L_609 - .L_608)
.L_608:
        /*0004*/ 	.word	0x00000082


	//----- nvinfo : EIATTR_KPARAM_INFO
	.align		4
.L_609:
        /*0008*/ 	.byte	0x04, 0x17
        /*000a*/ 	.short	(.L_611 - .L_610)
.L_610:
        /*000c*/ 	.word	0x00000000
        /*0010*/ 	.short	0x0002
        /*0012*/ 	.short	0x0008
        /*0014*/ 	.byte	0x00, 0xf0, 0x41, 0x00


	//----- nvinfo : EIATTR_KPARAM_INFO
	.align		4
.L_611:
        /*0018*/ 	.byte	0x04, 0x17
        /*001a*/ 	.short	(.L_613 - .L_612)
.L_612:
        /*001c*/ 	.word	0x00000000
        /*0020*/ 	.short	0x0001
        /*0022*/ 	.short	0x0004
        /*0024*/ 	.byte	0x00, 0xf0, 0x05, 0x00


	//----- nvinfo : EIATTR_KPARAM_INFO
	.align		4
.L_613:
        /*0028*/ 	.byte	0x04, 0x17
        /*002a*/ 	.short	(.L_615 - .L_614)
.L_614:
        /*002c*/ 	.word	0x00000000
        /*0030*/ 	.short	0x0000
        /*0032*/ 	.short	0x0000
        /*0034*/ 	.byte	0x00, 0xf0, 0x11, 0x00


	//----- nvinfo : EIATTR_SPARSE_MMA_MASK
	.align		4
.L_615:
        /*0038*/ 	.byte	0x03, 0x50
        /*003a*/ 	.short	0x0000


	//----- nvinfo : EIATTR_MAXREG_COUNT
	.align		4
        /*003c*/ 	.byte	0x03, 0x1b
        /*003e*/ 	.short	0x00ff


	//----- nvinfo : EIATTR_MERCURY_ISA_VERSION
	.align		4
        /*0040*/ 	.byte	0x03, 0x5f
        /*0042*/ 	.short	0x0101


	//----- nvinfo : EIATTR_VRC_CTA_INIT_COUNT
	.align		4
        /*0044*/ 	.byte	0x02, 0x4a
	.zero		1
	.zero		1


	//----- nvinfo : EIATTR_EXIT_INSTR_OFFSETS
	.align		4
        /*0048*/ 	.byte	0x04, 0x1c
        /*004a*/ 	.short	(.L_617 - .L_616)


	//   ....[0]....
.L_616:
        /*004c*/ 	.word	0x000011c0


	//   ....[1]....
        /*0050*/ 	.word	0x00001210


	//   ....[2]....
        /*0054*/ 	.word	0x00001a60


	//----- nvinfo : EIATTR_MAX_THREADS
	.align		4
.L_617:
        /*0058*/ 	.byte	0x04, 0x05
        /*005a*/ 	.short	(.L_619 - .L_618)
.L_618:
        /*005c*/ 	.word	0x00000080
        /*0060*/ 	.word	0x00000001
        /*0064*/ 	.word	0x00000001


	//----- nvinfo : EIATTR_CRS_STACK_SIZE
	.align		4
.L_619:
        /*0068*/ 	.byte	0x04, 0x1e
        /*006a*/ 	.short	(.L_621 - .L_620)
.L_620:
        /*006c*/ 	.word	0x00000000


	//----- nvinfo : EIATTR_CBANK_PARAM_SIZE
	.align		4
.L_621:
        /*0070*/ 	.byte	0x03, 0x19
        /*0072*/ 	.short	0x0018


	//----- nvinfo : EIATTR_PARAM_CBANK
	.align		4
        /*0074*/ 	.byte	0x04, 0x0a
        /*0076*/ 	.short	(.L_623 - .L_622)
	.align		4
.L_622:
        /*0078*/ 	.word	index@(.nv.constant0._ZN2at6native29vectorized_elementwise_kernelILi4EZZZNS0_16cosh_kernel_cudaERNS_18TensorIteratorBaseEENKUlvE0_clEvENKUlvE0_clEvEUlfE_St5arrayIPcLm2EEEEviT0_T1_)
        /*007c*/ 	.short	0x0380
        /*007e*/ 	.short	0x0018


	//----- nvinfo : EIATTR_SW_WAR
	.align		4
.L_623:
        /*0080*/ 	.byte	0x04, 0x36
        /*0082*/ 	.short	(.L_625 - .L_624)
.L_624:
        /*0084*/ 	.word	0x00000008
.L_625:


//--------------------- .nv.info._ZN2at6native29vectorized_elementwise_kernelILi8EZZZNS0_16cosh_kernel_cudaERNS_18TensorIteratorBaseEENKUlvE0_clEvENKUlvE0_clEvEUlfE_St5arrayIPcLm2EEEEviT0_T1_ --------------------------
	.section	.nv.info._ZN2at6native29vectorized_elementwise_kernelILi8EZZZNS0_16cosh_kernel_cudaERNS_18TensorIteratorBaseEENKUlvE0_clEvENKUlvE0_clEvEUlfE_St5arrayIPcLm2EEEEviT0_T1_,"",@"SHT_CUDA_INFO"
	.sectionflags	@""
	.align	4


	//----- nvinfo : EIATTR_CUDA_API_VERSION
	.align		4
        /*0000*/ 	.byte	0x04, 0x37
        /*0002*/ 	.short	(.L_627 - .L_626)
.L_626:
        /*0004*/ 	.word	0x00000082


	//----- nvinfo : EIATTR_KPARAM_INFO
	.align		4
.L_627:
        /*0008*/ 	.byte	0x04, 0x17
        /*000a*/ 	.short	(.L_629 - .L_628)
.L_628:
        /*000c*/ 	.word	0x00000000
        /*0010*/ 	.short	0x0002
        /*0012*/ 	.short	0x0008
        /*0014*/ 	.byte	0x00, 0xf0, 0x41, 0x00


	//----- nvinfo : EIATTR_KPARAM_INFO
	.align		4
.L_629:
        /*0018*/ 	.byte	0x04, 0x17
        /*001a*/ 	.short	(.L_631 - .L_630)
.L_630:
        /*001c*/ 	.word	0x00000000
        /*0020*/ 	.short	0x0001
        /*0022*/ 	.short	0x0004
        /*0024*/ 	.byte	0x00, 0xf0, 0x05, 0x00


	//----- nvinfo : EIATTR_KPARAM_INFO
	.align		4
.L_631:
        /*0028*/ 	.byte	0x04, 0x17
        /*002a*/ 	.short	(.L_633 - .L_632)
.L_632:
        /*002c*/ 	.word	0x00000000
        /*0030*/ 	.short	0x0000
        /*0032*/ 	.short	0x0000
        /*0034*/ 	.byte	0x00, 0xf0, 0x11, 0x00


	//----- nvinfo : EIATTR_SPARSE_MMA_MASK
	.align		4
.L_633:
        /*0038*/ 	.byte	0x03, 0x50
        /*003a*/ 	.short	0x0000


	//----- nvinfo : EIATTR_MAXREG_COUNT
	.align		4
        /*003c*/ 	.byte	0x03, 0x1b
        /*003e*/ 	.short	0x00ff


	//----- nvinfo : EIATTR_MERCURY_ISA_VERSION
	.align		4
        /*0040*/ 	.byte	0x03, 0x5f
        /*0042*/ 	.short	0x0101


	//----- nvinfo : EIATTR_VRC_CTA_INIT_COUNT
	.align		4
        /*0044*/ 	.byte	0x02, 0x4a
	.zero		1
	.zero		1


	//----- nvinfo : EIATTR_EXIT_INSTR_OFFSETS
	.align		4
        /*0048*/ 	.byte	0x04, 0x1c
        /*004a*/ 	.short	(.L_635 - .L_634)


	//   ....[0]....
.L_634:
        /*004c*/ 	.word	0x000011c0


	//   ....[1]....
        /*0050*/ 	.word	0x00001210


	//   ....[2]....
        /*0054*/ 	.word	0x00001a40


	//----- nvinfo : EIATTR_MAX_THREADS
	.align		4
.L_635:
        /*0058*/ 	.byte	0x04, 0x05
        /*005a*/ 	.short	(.L_637 - .L_636)
.L_636:
        /*005c*/ 	.word	0x00000080
        /*0060*/ 	.word	0x00000001
        /*0064*/ 	.word	0x00000001


	//----- nvinfo : EIATTR_CRS_STACK_SIZE
	.align		4
.L_637:
        /*0068*/ 	.byte	0x04, 0x1e
        /*006a*/ 	.short	(.L_639 - .L_638)
.L_638:
        /*006c*/ 	.word	0x00000000


	//----- nvinfo : EIATTR_CBANK_PARAM_SIZE
	.align		4
.L_639:
        /*0070*/ 	.byte	0x03, 0x19
        /*0072*/ 	.short	0x0018


	//----- nvinfo : EIATTR_PARAM_CBANK
	.align		4
        /*0074*/ 	.byte	0x04, 0x0a
        /*0076*/ 	.short	(.L_641 - .L_640)
	.align		4
.L_640:
        /*0078*/ 	.word	index@(.nv.constant0._ZN2at6native29vectorized_elementwise_kernelILi8EZZZNS0_16cosh_kernel_cudaERNS_18TensorIteratorBaseEENKUlvE0_clEvENKUlvE0_clEvEUlfE_St5arrayIPcLm2EEEEviT0_T1_)
        /*007c*/ 	.short	0x0380
        /*007e*/ 	.short	0x0018


	//----- nvinfo : EIATTR_SW_WAR
	.align		4
.L_641:
        /*0080*/ 	.byte	0x04, 0x36
        /*0082*/ 	.short	(.L_643 - .L_642)
.L_642:
        /*0084*/ 	.word	0x00000008
.L_643:


//--------------------- .nv.info._ZN2at6native18elementwise_kernelILi128ELi4EZNS0_15gpu_kernel_implIZZZNS0_16cosh_kernel_cudaERNS_18TensorIteratorBaseEENKUlvE0_clEvENKUlvE_clEvEUldE_EEvS4_RKT_EUliE_EEviT1_ --------------------------
	.section	.nv.info._ZN2at6native18elementwise_kernelILi128ELi4EZNS0_15gpu_kernel_implIZZZNS0_16cosh_kernel_cudaERNS_18TensorIteratorBaseEENKUlvE0_clEvENKUlvE_clEvEUldE_EEvS4_RKT_EUliE_EEviT1_,"",@"SHT_CUDA_INFO"
	.sectionflags	@""
	.align	4


	//----- nvinfo : EIATTR_CUDA_API_VERSION
	.align		4
        /*0000*/ 	.byte	0x04, 0x37
        /*0002*/ 	.short	(.L_645 - .L_644)
.L_644:
        /*0004*/ 	.word	0x00000082


	//----- nvinfo : EIATTR_KPARAM_INFO
	.align		4
.L_645:
        /*0008*/ 	.byte	0x04, 0x17
        /*000a*/ 	.short	(.L_647 - .L_646)
.L_646:
        /*000c*/ 	.word	0x00000000
        /*0010*/ 	.short	0x0001
        /*0012*/ 	.short	0x0008
        /*0014*/ 	.byte	0x00, 0xf0, 0x61, 0x08


	//----- nvinfo : EIATTR_KPARAM_INFO
	.align		4
.L_647:
        /*0018*/ 	.byte	0x04, 0x17
        /*001a*/ 	.short	(.L_649 - .L_648)
.L_648:
        /*001c*/ 	.word	0x00000000
        /*0020*/ 	.short	0x0000
        /*0022*/ 	.short	0x0000
        /*0024*/ 	.byte	0x00, 0xf0, 0x11, 0x00


	//----- nvinfo : EIATTR_SPARSE_MMA_MASK
	.align		4
.L_649:
        /*0028*/ 	.byte	0x03, 0x50
        /*002a*/ 	.short	0x0000


	//----- nvinfo : EIATTR_MAXREG_COUNT
	.align		4
        /*002c*/ 	.byte	0x03, 0x1b
        /*002e*/ 	.short	0x0080


	//----- nvinfo : EIATTR_EXTERNS
	.align		4
        /*0030*/ 	.byte	0x04, 0x0f
        /*0032*/ 	.short	(.L_651 - .L_650)


	//   ....[0]....
	.align		4
.L_650:
        /*0034*/ 	.word	index@(__assertfail)


	//----- nvinfo : EIATTR_MERCURY_ISA_VERSION
	.align		4
.L_651:
        /*0038*/ 	.byte	0x03, 0x5f
        /*003a*/ 	.short	0x0101


	//----- nvinfo : EIATTR_VRC_CTA_INIT_COUNT
	.align		4
        /*003c*/ 	.byte	0x02, 0x4a
	.zero		1
	.zero		1


	//----- nvinfo : EIATTR_SYSCALL_OFFSETS
	.align		4
        /*0040*/ 	.byte	0x04, 0x46
        /*0042*/ 	.short	(.L_653 - .L_652)


	//   ....[0]....
.L_652:
        /*0044*/ 	.word	0x00002180


	//   ....[1]....
        /*0048*/ 	.word	0x000035c0


	//   ....[2]....
        /*004c*/ 	.word	0x00005910


	//   ....[3]....
        /*0050*/ 	.word	0x00006ac0


	//   ....[4]....
        /*0054*/ 	.word	0x00008fc0


	//   ....[5]....
        /*0058*/ 	.word	0x0000a170


	//   ....[6]....
        /*005c*/ 	.word	0x0000c680


	//   ....[7]....
        /*0060*/ 	.word	0x0000d810


	//----- nvinfo : EIATTR_EXIT_INSTR_OFFSETS
	.align		4
.L_653:
        /*0064*/ 	.byte	0x04, 0x1c
        /*0066*/ 	.short	(.L_655 - .L_654)


	//   ....[0]....
.L_654:
        /*0068*/ 	.word	0x0000a510


	//   ....[1]....
        /*006c*/ 	.word	0x0000cba0


	//   ....[2]....
        /*0070*/ 	.word	0x0000cbe0


	//   ....[3]....
        /*0074*/ 	.word	0x0000cc70


	//   ....[4]....
        /*0078*/ 	.word	0x0000cca0


	//   ....[5]....
        /*007c*/ 	.word	0x0000ccd0


	//   ....[6]....
        /*0080*/ 	.word	0x0000cda0


	//   ....[7]....
        /*0084*/ 	.word	0x0000ce20


	//   ....[8]....
        /*0088*/ 	.word	0x0000cf00


	//   ....[9]....
        /*008c*/ 	.word	0x0000cf90


	//   ....[10]....
        /*0090*/ 	.word	0x0000cfb0


	//   ....[11]....
        /*0094*/ 	.word	0x0000d080


	//   ....[12]....
        /*0098*/ 	.word	0x0000d230


	//   ....[13]....
        /*009c*/ 	.word	0x0000d3e0


	//   ....[14]....
        /*00a0*/ 	.word	0x0000d580


	//   ....[15]....
        /*00a4*/ 	.word	0x0000d5b0


	//   ....[16]....
        /*00a8*/ 	.word	0x0000d5e0


	//   ....[17]....
        /*00ac*/ 	.word	0x0000d680


	//   ....[18]....
        /*00b0*/ 	.word	0x0000d6b0


	//   ....[19]....
        /*00b4*/ 	.word	0x0000d820


	//   ....[20]....
        /*00b8*/ 	.word	0x0000d970


	//   ....[21]....
        /*00bc*/ 	.word	0x0000daf0


	//   ....[22]....
        /*00c0*/ 	.word	0x0000db70


	//----- nvinfo : EIATTR_MAX_THREADS
	.align		4
.L_655:
        /*00c4*/ 	.byte	0x04, 0x05
        /*00c6*/ 	.short	(.L_657 - .L_656)
.L_656:
        /*00c8*/ 	.word	0x00000080
        /*00cc*/ 	.word	0x00000001
        /*00d0*/ 	.word	0x00000001


	//----- nvinfo : EIATTR_CRS_STACK_SIZE
	.align		4
.L_657:
        /*00d4*/ 	.byte	0x04, 0x1e
        /*00d6*/ 	.short	(.L_659 - .L_658)
.L_658:
        /*00d8*/ 	.word	0x00000000


	//----- nvinfo : EIATTR_CBANK_PARAM_SIZE
	.align		4
.L_659:
        /*00dc*/ 	.byte	0x03, 0x19
        /*00de*/ 	.short	0x0220


	//----- nvinfo : EIATTR_PARAM_CBANK
	.align		4
        /*00e0*/ 	.byte	0x04, 0x0a
        /*00e2*/ 	.short	(.L_661 - .L_660)
	.align		4
.L_660:
        /*00e4*/ 	.word	index@(.nv.constant0._ZN2at6native18elementwise_kernelILi128ELi4EZNS0_15gpu_kernel_implIZZZNS0_16cosh_kernel_cudaERNS_18TensorIteratorBaseEENKUlvE0_clEvENKUlvE_clEvEUldE_EEvS4_RKT_EUliE_EEviT1_)
        /*00e8*/ 	.short	0x0380
        /*00ea*/ 	.short	0x0220


	//----- nvinfo : EIATTR_SW_WAR
	.align		4
.L_661:
        /*00ec*/ 	.byte	0x04, 0x36
        /*00ee*/ 	.short	(.L_663 - .L_662)
.L_662:
        /*00f0*/ 	.word	0x00000008
.L_663:


//--------------------- .nv.info._ZN2at6native27unrolled_elementwise_kernelIZZZNS0_16cosh_kernel_cudaERNS_18TensorIteratorBaseEENKUlvE0_clEvENKUlvE_clEvEUldE_St5arrayIPcLm2EELi4E23TrivialOffsetCalculatorILi1EjESB_NS0_6memory12LoadWithCastILi1EEENSC_13StoreWithCastILi1EEEEEviT_T0_T2_T3_T4_T5_ --------------------------
	.section	.nv.info._ZN2at6native27unrolled_elementwise_kernelIZZZNS0_16cosh_kernel_cudaERNS_18TensorIteratorBaseEENKUlvE0_clEvENKUlvE_clEvEUldE_St5arrayIPcLm2EELi4E23TrivialOffsetCalculatorILi1EjESB_NS0_6memory12LoadWithCastILi1EEENSC_13StoreWithCastILi1EEEEEviT_T0_T2_T3_T4_T5_,"",@"SHT_CUDA_INFO"
	.sectionflags	@""
	.align	4


	//----- nvinfo : EIATTR_CUDA_API_VERSION
	.align		4
        /*0000*/ 	.byte	0x04, 0x37
        /*0002*/ 	.short	(.L_665 - .L_664)
.L_664:
        /*0004*/ 	.word	0x00000082


	//----- nvinfo : EIATTR_KPARAM_INFO
	.align		4
.L_665:
        /*0008*/ 	.byte	0x04, 0x17
        /*000a*/ 	.short	(.L_667 - .L_666)
.L_666:
        /*000c*/ 	.word	0x00000000
        /*0010*/ 	.short	0x0006
        /*0012*/ 	.short	0x0024
        /*0014*/ 	.byte	0x00, 0xf0, 0x21, 0x00


	//----- nvinfo : EIATTR_KPARAM_INFO
	.align		4
.L_667:
        /*0018*/ 	.byte	0x04, 0x17
        /*001a*/ 	.short	(.L_669 - .L_668)
.L_668:
        /*001c*/ 	.word	0x00000000
        /*0020*/ 	.short	0x0005
        /*0022*/ 	.short	0x001c
        /*0024*/ 	.byte	0x00, 0xf0, 0x21, 0x00


	//----- nvinfo : EIATTR_KPARAM_INFO
	.align		4
.L_669:
        /*0028*/ 	.byte	0x04, 0x17
        /*002a*/ 	.short	(.L_671 - .L_670)
.L_670:
        /*002c*/ 	.word	0x00000000
        /*0030*/ 	.short	0x0004
        /*0032*/ 	.short	0x0019
        /*0034*/ 	.byte	0x00, 0xf0, 0x05, 0x00


	//----- nvinfo : EIATTR_KPARAM_INFO
	.align		4
.L_671:
        /*0038*/ 	.byte	0x04, 0x17
        /*003a*/ 	.short	(.L_673 - .L_672)
.L_672:
        /*003c*/ 	.word	0x00000000
        /*0040*/ 	.short	0x0003
        /*0042*/ 	.short	0x0018
        /*0044*/ 	.byte	0x00, 0xf0, 0x05, 0x00


	//----- nvinfo : EIATTR_KPARAM_INFO
	.align		4
.L_673:
        /*0048*/ 	.byte	0x04, 0x17
        /*004a*/ 	.short	(.L_675 - .L_674)
.L_674:
        /*004c*/ 	.word	0x00000000
        /*0050*/ 	.short	0x0002
        /*0052*/ 	.short	0x0008
        /*0054*/ 	.byte	0x00, 0xf0, 0x41, 0x00


	//----- nvinfo : EIATTR_KPARAM_INFO
	.align		4
.L_675:
        /*0058*/ 	.byte	0x04, 0x17
        /*005a*/ 	.short	(.L_677 - .L_676)
.L_676:
        /*005c*/ 	.word	0x00000000
        /*0060*/ 	.short	0x0001
        /*0062*/ 	.short	0x0004
        /*0064*/ 	.byte	0x00, 0xf0, 0x05, 0x00


	//----- nvinfo : EIATTR_KPARAM_INFO
	.align		4
.L_677:
        /*0068*/ 	.byte	0x04, 0x17
        /*006a*/ 	.short	(.L_679 - .L_678)
.L_678:
        /*006c*/ 	.word	0x00000000
        /*0070*/ 	.short	0x0000
        /*0072*/ 	.short	0x0000
        /*0074*/ 	.byte	0x00, 0xf0, 0x11, 0x00


	//----- nvinfo : EIATTR_SPARSE_MMA_MASK
	.align		4
.L_679:
        /*0078*/ 	.byte	0x03, 0x50
        /*007a*/ 	.short	0x0000


	//----- nvinfo : EIATTR_MAXREG_COUNT
	.align		4
        /*007c*/ 	.byte	0x03, 0x1b
        /*007e*/ 	.short	0x00ff


	//----- nvinfo : EIATTR_EXTERNS
	.align		4
        /*0080*/ 	.byte	0x04, 0x0f
        /*0082*/ 	.short	(.L_681 - .L_680)


	//   ....[0]....
	.align		4
.L_680:
        /*0084*/ 	.word	index@(__assertfail)


	//----- nvinfo : EIATTR_MERCURY_ISA_VERSION
	.align		4
.L_681:
        /*0088*/ 	.byte	0x03, 0x5f
        /*008a*/ 	.short	0x0101


	//----- nvinfo : EIATTR_VRC_CTA_INIT_COUNT
	.align		4
        /*008c*/ 	.byte	0x02, 0x4a
	.zero		1
	.zero		1


	//----- nvinfo : EIATTR_SYSCALL_OFFSETS
	.align		4
        /*0090*/ 	.byte	0x04, 0x46
        /*0092*/ 	.short	(.L_683 - .L_682)


	//   ....[0]....
.L_682:
        /*0094*/ 	.word	0x00000e80


	//   ....[1]....
        /*0098*/ 	.word	0x00001ec0


	//   ....[2]....
        /*009c*/ 	.word	0x00002e40


	//   ....[3]....
        /*00a0*/ 	.word	0x00003d80


	//   ....[4]....
        /*00a4*/ 	.word	0x00005ea0


	//   ....[5]....
        /*00a8*/ 	.word	0x00006e80


	//   ....[6]....
        /*00ac*/ 	.word	0x00007fc0


	//   ....[7]....
        /*00b0*/ 	.word	0x00009100


	//----- nvinfo : EIATTR_EXIT_INSTR_OFFSETS
	.align		4
.L_683:
        /*00b4*/ 	.byte	0x04, 0x1c
        /*00b6*/ 	.short	(.L_685 - .L_684)


	//   ....[0]....
.L_684:
        /*00b8*/ 	.word	0x00008350


	//   ....[1]....
        /*00bc*/ 	.word	0x00008490


	//   ....[2]....
        /*00c0*/ 	.word	0x000084d0


	//   ....[3]....
        /*00c4*/ 	.word	0x00008560


	//   ....[4]....
        /*00c8*/ 	.word	0x00008590


	//   ....[5]....
        /*00cc*/ 	.word	0x000085c0


	//   ....[6]....
        /*00d0*/ 	.word	0x00008690


	//   ....[7]....
        /*00d4*/ 	.word	0x00008710


	//   ....[8]....
        /*00d8*/ 	.word	0x000087f0


	//   ....[9]....
        /*00dc*/ 	.word	0x00008880


	//   ....[10]....
        /*00e0*/ 	.word	0x000088a0


	//   ....[11]....
        /*00e4*/ 	.word	0x00008970


	//   ....[12]....
        /*00e8*/ 	.word	0x00008b20


	//   ....[13]....
        /*00ec*/ 	.word	0x00008cd0


	//   ....[14]....
        /*00f0*/ 	.word	0x00008e70


	//   ....[15]....
        /*00f4*/ 	.word	0x00008ea0


	//   ....[16]....
        /*00f8*/ 	.word	0x00008ed0


	//   ....[17]....
        /*00fc*/ 	.word	0x00008f70


	//   ....[18]....
        /*0100*/ 	.word	0x00008fa0


	//   ....[19]....
        /*0104*/ 	.word	0x00009110


	//   ....[20]....
        /*0108*/ 	.word	0x00009260


	//   ....[21]....
        /*010c*/ 	.word	0x000093e0


	//   ....[22]....
        /*0110*/ 	.word	0x00009460


	//----- nvinfo : EIATTR_MAX_THREADS
	.align		4
.L_685:
        /*0114*/ 	.byte	0x04, 0x05
        /*0116*/ 	.short	(.L_687 - .L_686)
.L_686:
        /*0118*/ 	.word	0x00000080
        /*011c*/ 	.word	0x00000001
        /*0120*/ 	.word	0x00000001


	//----- nvinfo : EIATTR_CRS_STACK_SIZE
	.align		4
.L_687:
        /*0124*/ 	.byte	0x04, 0x1e
        /*0126*/ 	.short	(.L_689 - .L_688)
.L_688:
        /*0128*/ 	.word	0x00000000


	//----- nvinfo : EIATTR_CBANK_PARAM_SIZE
	.align		4
.L_689:
        /*012c*/ 	.byte	0x03, 0x19
        /*012e*/ 	.short	0x002c


	//----- nvinfo : EIATTR_PARAM_CBANK
	.align		4
        /*0130*/ 	.byte	0x04, 0x0a
        /*0132*/ 	.short	(.L_691 - .L_690)
	.align		4
.L_690:
        /*0134*/ 	.word	index@(.nv.constant0._ZN2at6native27unrolled_elementwise_kernelIZZZNS0_16cosh_kernel_cudaERNS_18TensorIteratorBaseEENKUlvE0_clEvENKUlvE_clEvEUldE_St5arrayIPcLm2EELi4E23TrivialOffsetCalculatorILi1EjESB_NS0_6memory12LoadWithCastILi1EEENSC_13StoreWithCastILi1EEEEEviT_T0_T2_T3_T4_T5_)
        /*0138*/ 	.short	0x0380
        /*013a*/ 	.short	0x002c


	//----- nvinfo : EIATTR_SW_WAR
	.align		4
.L_691:
        /*013c*/ 	.byte	0x04, 0x36
        /*013e*/ 	.short	(.L_693 - .L_692)
.L_692:
        /*0140*/ 	.word	0x00000008
.L_693:


//--------------------- .nv.info._ZN2at6native18elementwise_kernelILi128ELi2EZNS0_22gpu_kernel_impl_nocastIZZZNS0_16cosh_kernel_cudaERNS_18TensorIteratorBaseEENKUlvE0_clEvENKUlvE_clEvEUldE_EEvS4_RKT_EUliE_EEviT1_ --------------------------
	.section	.nv.info._ZN2at6native18elementwise_kernelILi128ELi2EZNS0_22gpu_kernel_impl_nocastIZZZNS0_16cosh_kernel_cudaERNS_18TensorIteratorBaseEENKUlvE0_clEvENKUlvE_clEvEUldE_EEvS4_RKT_EUliE_EEviT1_,"",@"SHT_CUDA_INFO"
	.sectionflags	@""
	.align	4


	//----- nvinfo : EIATTR_CUDA_API_VERSION
	.align		4
        /*0000*/ 	.byte	0x04, 0x37
        /*0002*/ 	.short	(.L_695 - .L_694)
.L_694:
        /*0004*/ 	.word	0x00000082


	//----- nvinfo : EIATTR_KPARAM_INFO
	.align		4
.L_695:
        /*0008*/ 	.byte	0x04, 0x17
        /*000a*/ 	.short	(.L_697 - .L_696)
.L_696:
        /*000c*/ 	.word	0x00000000
        /*0010*/ 	.short	0x0001
        /*0012*/ 	.short	0x0008
        /*0014*/ 	.byte	0x00, 0xf0, 0x61, 0x08


	//----- nvinfo : EIATTR_KPARAM_INFO
	.align		4
.L_697:
        /*0018*/ 	.byte	0x04, 0x17
        /*001a*/ 	.short	(.L_699 - .L_698)
.L_698:
        /*001c*/ 	.word	0x00000000
        /*0020*/ 	.short	0x0000
        /*0022*/ 	.short	0x0000
        /*0024*/ 	.byte	0x00, 0xf0, 0x11, 0x00


	//----- nvinfo : EIATTR_SPARSE_MMA_MASK
	.align		4
.L_699:
        /*0028*/ 	.byte	0x03, 0x50
        /*002a*/ 	.short	0x0000


	//----- nvinfo : EIATTR_MAXREG_COUNT
	.align		4
        /*002c*/ 	.byte	0x03, 0x1b
        /*002e*/ 	.short	0x0080


	//----- nvinfo : EIATTR_MERCURY_ISA_VERSION
	.align		4
        /*0030*/ 	.byte	0x03, 0x5f
        /*0032*/ 	.short	0x0101


	//----- nvinfo : EIATTR_VRC_CTA_INIT_COUNT
	.align		4
        /*0034*/ 	.byte	0x02, 0x4a
	.zero		1
	.zero		1


	//----- nvinfo : EIATTR_EXIT_INSTR_OFFSETS
	.align		4
        /*0038*/ 	.byte	0x04, 0x1c
        /*003a*/ 	.short	(.L_701 - .L_700)


	//   ....[0]....
.L_700:
        /*003c*/ 	.word	0x000004e0


	//   ....[1]....
        /*0040*/ 	.word	0x000008d0


	//   ....[2]....
        /*0044*/ 	.word	0x00002060


	//   ....[3]....
        /*0048*/ 	.word	0x00003730


	//----- nvinfo : EIATTR_MAX_THREADS
	.align		4
.L_701:
        /*004c*/ 	.byte	0x04, 0x05
        /*004e*/ 	.short	(.L_703 - .L_702)
.L_702:
        /*0050*/ 	.word	0x00000080
        /*0054*/ 	.word	0x00000001
        /*0058*/ 	.word	0x00000001


	//----- nvinfo : EIATTR_CRS_STACK_SIZE
	.align		4
.L_703:
        /*005c*/ 	.byte	0x04, 0x1e
        /*005e*/ 	.short	(.L_705 - .L_704)
.L_704:
        /*0060*/ 	.word	0x00000000


	//----- nvinfo : EIATTR_CBANK_PARAM_SIZE
	.align		4
.L_705:
        /*0064*/ 	.byte	0x03, 0x19
        /*0066*/ 	.short	0x0220


	//----- nvinfo : EIATTR_PARAM_CBANK
	.align		4
        /*0068*/ 	.byte	0x04, 0x0a
        /*006a*/ 	.short	(.L_707 - .L_706)
	.align		4
.L_706:
        /*006c*/ 	.word	index@(.nv.constant0._ZN2at6native18elementwise_kernelILi128ELi2EZNS0_22gpu_kernel_impl_nocastIZZZNS0_16cosh_kernel_cudaERNS_18TensorIteratorBaseEENKUlvE0_clEvENKUlvE_clEvEUldE_EEvS4_RKT_EUliE_EEviT1_)
        /*0070*/ 	.short	0x0380
        /*0072*/ 	.short	0x0220


	//----- nvinfo : EIATTR_SW_WAR
	.align		4
.L_707:
        /*0074*/ 	.byte	0x04, 0x36
        /*0076*/ 	.short	(.L_709 - .L_708)
.L_708:
        /*0078*/ 	.word	0x00000008
.L_709:


//--------------------- .nv.info._ZN2at6native27unrolled_elementwise_kernelIZZZNS0_16cosh_kernel_cudaERNS_18TensorIteratorBaseEENKUlvE0_clEvENKUlvE_clEvEUldE_St5arrayIPcLm2EELi4E23TrivialOffsetCalculatorILi1EjESB_NS0_6memory15LoadWithoutCastENSC_16StoreWithoutCastEEEviT_T0_T2_T3_T4_T5_ --------------------------
	.section	.nv.info._ZN2at6native27unrolled_elementwise_kernelIZZZNS0_16cosh_kernel_cudaERNS_18TensorIteratorBaseEENKUlvE0_clEvENKUlvE_clEvEUldE_St5arrayIPcLm2EELi4E23TrivialOffsetCalculatorILi1EjESB_NS0_6memory15LoadWithoutCastENSC_16StoreWithoutCastEEEviT_T0_T2_T3_T4_T5_,"",@"SHT_CUDA_INFO"
	.sectionflags	@""
	.align	4


	//----- nvinfo : EIATTR_CUDA_API_VERSION
	.align		4
        /*0000*/ 	.byte	0x04, 0x37
        /*0002*/ 	.short	(.L_711 - .L_710)
.L_710:
        /*0004*/ 	.word	0x00000082


	//----- nvinfo : EIATTR_KPARAM_INFO
	.align		4
.L_711:
        /*0008*/ 	.byte	0x04, 0x17
        /*000a*/ 	.short	(.L_713 - .L_712)
.L_712:
        /*000c*/ 	.word	0x00000000
        /*0010*/ 	.short	0x0006
        /*0012*/ 	.short	0x001b
        /*0014*/ 	.byte	0x00, 0xf0, 0x05, 0x00


	//----- nvinfo : EIATTR_KPARAM_INFO
	.align		4
.L_713:
        /*0018*/ 	.byte	0x04, 0x17
        /*001a*/ 	.short	(.L_715 - .L_714)
.L_714:
        /*001c*/ 	.word	0x00000000
        /*0020*/ 	.short	0x0005
        /*0022*/ 	.short	0x001a
        /*0024*/ 	.byte	0x00, 0xf0, 0x05, 0x00


	//----- nvinfo : EIATTR_KPARAM_INFO
	.align		4
.L_715:
        /*0028*/ 	.byte	0x04, 0x17
        /*002a*/ 	.short	(.L_717 - .L_716)
.L_716:
        /*002c*/ 	.word	0x00000000
        /*0030*/ 	.short	0x0004
        /*0032*/ 	.short	0x0019
        /*0034*/ 	.byte	0x00, 0xf0, 0x05, 0x00


	//----- nvinfo : EIATTR_KPARAM_INFO
	.align		4
.L_717:
        /*0038*/ 	.byte	0x04, 0x17
        /*003a*/ 	.short	(.L_719 - .L_718)
.L_718:
        /*003c*/ 	.word	0x00000000
        /*0040*/ 	.short	0x0003
        /*0042*/ 	.short	0x0018
        /*0044*/ 	.byte	0x00, 0xf0, 0x05, 0x00


	//----- nvinfo : EIATTR_KPARAM_INFO
	.align		4
.L_719:
        /*0048*/ 	.byte	0x04, 0x17
        /*004a*/ 	.short	(.L_721 - .L_720)
.L_720:
        /*004c*/ 	.word	0x00000000
        /*0050*/ 	.short	0x0002
        /*0052*/ 	.short	0x0008
        /*0054*/ 	.byte	0x00, 0xf0, 0x41, 0x00


	//----- nvinfo : EIATTR_KPARAM_INFO
	.align		4
.L_721:
        /*0058*/ 	.byte	0x04, 0x17
        /*005a*/ 	.short	(.L_723 - .L_722)
.L_722:
        /*005c*/ 	.word	0x00000000
        /*0060*/ 	.short	0x0001
        /*0062*/ 	.short	0x0004
        /*0064*/ 	.byte	0x00, 0xf0, 0x05, 0x00


	//----- nvinfo : EIATTR_KPARAM_INFO
	.align		4
.L_723:
        /*0068*/ 	.byte	0x04, 0x17
        /*006a*/ 	.short	(.L_725 - .L_724)
.L_724:
        /*006c*/ 	.word	0x00000000
        /*0070*/ 	.short	0x0000
        /*0072*/ 	.short	0x0000
        /*0074*/ 	.byte	0x00, 0xf0, 0x11, 0x00


	//----- nvinfo : EIATTR_SPARSE_MMA_MASK
	.align		4
.L_725:
        /*0078*/ 	.byte	0x03, 0x50
        /*007a*/ 	.short	0x0000


	//----- nvinfo : EIATTR_MAXREG_COUNT
	.align		4
        /*007c*/ 	.byte	0x03, 0x1b
        /*007e*/ 	.short	0x00ff


	//----- nvinfo : EIATTR_MERCURY_ISA_VERSION
	.align		4
        /*0080*/ 	.byte	0x03, 0x5f
        /*0082*/ 	.short	0x0101


	//----- nvinfo : EIATTR_VRC_CTA_INIT_COUNT
	.align		4
        /*0084*/ 	.byte	0x02, 0x4a
	.zero		1
	.zero		1


	//----- nvinfo : EIATTR_EXIT_INSTR_OFFSETS
	.align		4
        /*0088*/ 	.byte	0x04, 0x1c
        /*008a*/ 	.short	(.L_727 - .L_726)


	//   ....[0]....
.L_726:
        /*008c*/ 	.word	0x00001360


	//   ....[1]....
        /*0090*/ 	.word	0x000013b0


	//----- nvinfo : EIATTR_MAX_THREADS
	.align		4
.L_727:
        /*0094*/ 	.byte	0x04, 0x05
        /*0096*/ 	.short	(.L_729 - .L_728)
.L_728:
        /*0098*/ 	.word	0x00000080
        /*009c*/ 	.word	0x00000001
        /*00a0*/ 	.word	0x00000001


	//----- nvinfo : EIATTR_CRS_STACK_SIZE
	.align		4
.L_729:
        /*00a4*/ 	.byte	0x04, 0x1e
        /*00a6*/ 	.short	(.L_731 - .L_730)
.L_730:
        /*00a8*/ 	.word	0x00000000


	//----- nvinfo : EIATTR_CBANK_PARAM_SIZE
	.align		4
.L_731:
        /*00ac*/ 	.byte	0x03, 0x19
        /*00ae*/ 	.short	0x001c


	//----- nvinfo : EIATTR_PARAM_CBANK
	.align		4
        /*00b0*/ 	.byte	0x04, 0x0a
        /*00b2*/ 	.short	(.L_733 - .L_732)
	.align		4
.L_732:
        /*00b4*/ 	.word	index@(.nv.constant0._ZN2at6native27unrolled_elementwise_kernelIZZZNS0_16cosh_kernel_cudaERNS_18TensorIteratorBaseEENKUlvE0_clEvENKUlvE_clEvEUldE_St5arrayIPcLm2EELi4E23TrivialOffsetCalculatorILi1EjESB_NS0_6memory15LoadWithoutCastENSC_16StoreWithoutCastEEEviT_T0_T2_T3_T4_T5_)
        /*00b8*/ 	.short	0x0380
        /*00ba*/ 	.short	0x001c


	//----- nvinfo : EIATTR_SW_WAR
	.align		4
.L_733:
        /*00bc*/ 	.byte	0x04, 0x36
        /*00be*/ 	.short	(.L_735 - .L_734)
.L_734:
        /*00c0*/ 	.word	0x00000008
.L_735:


//--------------------- .nv.info._ZN2at6native29vectorized_elementwise_kernelILi2EZZZNS0_16cosh_kernel_cudaERNS_18TensorIteratorBaseEENKUlvE0_clEvENKUlvE_clEvEUldE_St5arrayIPcLm2EEEEviT0_T1_ --------------------------
	.section	.nv.info._ZN2at6native29vectorized_elementwise_kernelILi2EZZZNS0_16cosh_kernel_cudaERNS_18TensorIteratorBaseEENKUlvE0_clEvENKUlvE_clEvEUldE_St5arrayIPcLm2EEEEviT0_T1_,"",@"SHT_CUDA_INFO"
	.sectionflags	@""
	.align	4


	//----- nvinfo : EIATTR_CUDA_API_VERSION
	.align		4
        /*0000*/ 	.byte	0x04, 0x37
        /*0002*/ 	.short	(.L_737 - .L_736)
.L_736:
        /*0004*/ 	.word	0x00000082


	//----- nvinfo : EIATTR_KPARAM_INFO
	.align		4
.L_737:
        /*0008*/ 	.byte	0x04, 0x17
        /*000a*/ 	.short	(.L_739 - .L_738)
.L_738:
        /*000c*/ 	.word	0x00000000
        /*0010*/ 	.short	0x0002
        /*0012*/ 	.short	0x0008
        /*0014*/ 	.byte	0x00, 0xf0, 0x41, 0x00


	//----- nvinfo : EIATTR_KPARAM_INFO
	.align		4
.L_739:
        /*0018*/ 	.byte	0x04, 0x17
        /*001a*/ 	.short	(.L_741 - .L_740)
.L_740:
        /*001c*/ 	.word	0x00000000
        /*0020*/ 	.short	0x0001
        /*0022*/ 	.short	0x0004
        /*0024*/ 	.byte	0x00, 0xf0, 0x05, 0x00


	//----- nvinfo : EIATTR_KPARAM_INFO
	.align		4
.L_741:
        /*0028*/ 	.byte	0x04, 0x17
        /*002a*/ 	.short	(.L_743 - .L_742)
.L_742:
        /*002c*/ 	.word	0x00000000
        /*0030*/ 	.short	0x0000
        /*0032*/ 	.short	0x0000
        /*0034*/ 	.byte	0x00, 0xf0, 0x11, 0x00


	//----- nvinfo : EIATTR_SPARSE_MMA_MASK
	.align		4
.L_743:
        /*0038*/ 	.byte	0x03, 0x50
        /*003a*/ 	.short	0x0000


	//----- nvinfo : EIATTR_MAXREG_COUNT
	.align		4
        /*003c*/ 	.byte	0x03, 0x1b
        /*003e*/ 	.short	0x00ff


	//----- nvinfo : EIATTR_MERCURY_ISA_VERSION
	.align		4
        /*0040*/ 	.byte	0x03, 0x5f
        /*0042*/ 	.short	0x0101


	//----- nvinfo : EIATTR_VRC_CTA_INIT_COUNT
	.align		4
        /*0044*/ 	.byte	0x02, 0x4a
	.zero		1
	.zero		1


	//----- nvinfo : EIATTR_EXIT_INSTR_OFFSETS
	.align		4
        /*0048*/ 	.byte	0x04, 0x1c
        /*004a*/ 	.short	(.L_745 - .L_744)


	//   ....[0]....
.L_744:
        /*004c*/ 	.word	0x00002760


	//   ....[1]....
        /*0050*/ 	.word	0x000027b0


	//   ....[2]....
        /*0054*/ 	.word	0x00004680


	//----- nvinfo : EIATTR_MAX_THREADS
	.align		4
.L_745:
        /*0058*/ 	.byte	0x04, 0x05
        /*005a*/ 	.short	(.L_747 - .L_746)
.L_746:
        /*005c*/ 	.word	0x00000080
        /*0060*/ 	.word	0x00000001
        /*0064*/ 	.word	0x00000001


	//----- nvinfo : EIATTR_CRS_STACK_SIZE
	.align		4
.L_747:
        /*0068*/ 	.byte	0x04, 0x1e
        /*006a*/ 	.short	(.L_749 - .L_748)
.L_748:
        /*006c*/ 	.word	0x00000000


	//----- nvinfo : EIATTR_CBANK_PARAM_SIZE
	.align		4
.L_749:
        /*0070*/ 	.byte	0x03, 0x19
        /*0072*/ 	.short	0x0018


	//----- nvinfo : EIATTR_PARAM_CBANK
	.align		4
        /*0074*/ 	.byte	0x04, 0x0a
        /*0076*/ 	.short	(.L_751 - .L_750)
	.align		4
.L_750:
        /*0078*/ 	.word	index@(.nv.constant0._ZN2at6native29vectorized_elementwise_kernelILi2EZZZNS0_16cosh_kernel_cudaERNS_18TensorIteratorBaseEENKUlvE0_clEvENKUlvE_clEvEUldE_St5arrayIPcLm2EEEEviT0_T1_)
        /*007c*/ 	.short	0x0380
        /*007e*/ 	.short	0x0018


	//----- nvinfo : EIATTR_SW_WAR
	.align		4
.L_751:
        /*0080*/ 	.byte	0x04, 0x36
        /*0082*/ 	.short	(.L_753 - .L_752)
.L_752:
        /*0084*/ 	.word	0x00000008
.L_753:


//--------------------- .nv.info._ZN2at6native29vectorized_elementwise_kernelILi4EZZZNS0_16cosh_kernel_cudaERNS_18TensorIteratorBaseEENKUlvE0_clEvENKUlvE_clEvEUldE_St5arrayIPcLm2EEEEviT0_T1_ --------------------------
	.section	.nv.info._ZN2at6native29vectorized_elementwise_kernelILi4EZZZNS0_16cosh_kernel_cudaERNS_18TensorIteratorBaseEENKUlvE0_clEvENKUlvE_clEvEUldE_St5arrayIPcLm2EEEEviT0_T1_,"",@"SHT_CUDA_INFO"
	.sectionflags	@""
	.align	4


	//----- nvinfo : EIATTR_CUDA_API_VERSION
	.align		4
        /*0000*/ 	.byte	0x04, 0x37
        /*0002*/ 	.short	(.L_755 - .L_754)
.L_754:
        /*0004*/ 	.word	0x00000082


	//----- nvinfo : EIATTR_KPARAM_INFO
	.align		4
.L_755:
        /*0008*/ 	.byte	0x04, 0x17
        /*000a*/ 	.short	(.L_757 - .L_756)
.L_756:
        /*000c*/ 	.word	0x00000000
        /*0010*/ 	.short	0x0002
        /*0012*/ 	.short	0x0008
        /*0014*/ 	.byte	0x00, 0xf0, 0x41, 0x00


	//----- nvinfo : EIATTR_KPARAM_INFO
	.align		4
.L_757:
        /*0018*/ 	.byte	0x04, 0x17
        /*001a*/ 	.short	(.L_759 - .L_758)
.L_758:
        /*001c*/ 	.word	0x00000000
        /*0020*/ 	.short	0x0001
        /*0022*/ 	.short	0x0004
        /*0024*/ 	.byte	0x00, 0xf0, 0x05, 0x00


	//----- nvinfo : EIATTR_KPARAM_INFO
	.align		4
.L_759:
        /*0028*/ 	.byte	0x04, 0x17
        /*002a*/ 	.short	(.L_761 - .L_760)
.L_760:
        /*002c*/ 	.word	0x00000000
        /*0030*/ 	.short	0x0000
        /*0032*/ 	.short	0x0000
        /*0034*/ 	.byte	0x00, 0xf0, 0x11, 0x00


	//----- nvinfo : EIATTR_SPARSE_MMA_MASK
	.align		4
.L_761:
        /*0038*/ 	.byte	0x03, 0x50
        /*003a*/ 	.short	0x0000


	//----- nvinfo : EIATTR_MAXREG_COUNT
	.align		4
        /*003c*/ 	.byte	0x03, 0x1b
        /*003e*/ 	.short	0x00ff


	//----- nvinfo : EIATTR_MERCURY_ISA_VERSION
	.align		4
        /*0040*/ 	.byte	0x03, 0x5f
        /*0042*/ 	.short	0x0101


	//----- nvinfo : EIATTR_VRC_CTA_INIT_COUNT
	.align		4
        /*0044*/ 	.byte	0x02, 0x4a
	.zero		1
	.zero		1


	//----- nvinfo : EIATTR_EXIT_INSTR_OFFSETS
	.align		4
        /*0048*/ 	.byte	0x04, 0x1c
        /*004a*/ 	.short	(.L_763 - .L_762)


	//   ....[0]....
.L_762:
        /*004c*/ 	.word	0x00002760


	//   ....[1]....
        /*0050*/ 	.word	0x000027b0


	//   ....[2]....
        /*0054*/ 	.word	0x00004630


	//----- nvinfo : EIATTR_MAX_THREADS
	.align		4
.L_763:
        /*0058*/ 	.byte	0x04, 0x05
        /*005a*/ 	.short	(.L_765 - .L_764)
.L_764:
        /*005c*/ 	.word	0x00000080
        /*0060*/ 	.word	0x00000001
        /*0064*/ 	.word	0x00000001


	//----- nvinfo : EIATTR_CRS_STACK_SIZE
	.align		4
.L_765:
        /*0068*/ 	.byte	0x04, 0x1e
        /*006a*/ 	.short	(.L_767 - .L_766)
.L_766:
        /*006c*/ 	.word	0x00000000


	//----- nvinfo : EIATTR_CBANK_PARAM_SIZE
	.align		4
.L_767:
        /*0070*/ 	.byte	0x03, 0x19
        /*0072*/ 	.short	0x0018


	//----- nvinfo : EIATTR_PARAM_CBANK
	.align		4
        /*0074*/ 	.byte	0x04, 0x0a
        /*0076*/ 	.short	(.L_769 - .L_768)
	.align		4
.L_768:
        /*0078*/ 	.word	index@(.nv.constant0._ZN2at6native29vectorized_elementwise_kernelILi4EZZZNS0_16cosh_kernel_cudaERNS_18TensorIteratorBaseEENKUlvE0_clEvENKUlvE_clEvEUldE_St5arrayIPcLm2EEEEviT0_T1_)
        /*007c*/ 	.short	0x0380
        /*007e*/ 	.short	0x0018


	//----- nvinfo : EIATTR_SW_WAR
	.align		4
.L_769:
        /*0080*/ 	.byte	0x04, 0x36
        /*0082*/ 	.short	(.L_771 - .L_770)
.L_770:
        /*0084*/ 	.word	0x00000008
.L_771:


//--------------------- .nv.info._ZN2at6native29vectorized_elementwise_kernelILi8EZZZNS0_16cosh_kernel_cudaERNS_18TensorIteratorBaseEENKUlvE0_clEvENKUlvE_clEvEUldE_St5arrayIPcLm2EEEEviT0_T1_ --------------------------
	.section	.nv.info._ZN2at6native29vectorized_elementwise_kernelILi8EZZZNS0_16cosh_kernel_cudaERNS_18TensorIteratorBaseEENKUlvE0_clEvENKUlvE_clEvEUldE_St5arrayIPcLm2EEEEviT0_T1_,"",@"SHT_CUDA_INFO"
	.sectionflags	@""
	.align	4


	//----- nvinfo : EIATTR_CUDA_API_VERSION
	.align		4
        /*0000*/ 	.byte	0x04, 0x37
        /*0002*/ 	.short	(.L_773 - .L_772)
.L_772:
        /*0004*/ 	.word	0x00000082


	//----- nvinfo : EIATTR_KPARAM_INFO
	.align		4
.L_773:
        /*0008*/ 	.byte	0x04, 0x17
        /*000a*/ 	.short	(.L_775 - .L_774)
.L_774:
        /*000c*/ 	.word	0x00000000
        /*0010*/ 	.short	0x0002
        /*0012*/ 	.short	0x0008
        /*0014*/ 	.byte	0x00, 0xf0, 0x41, 0x00


	//----- nvinfo : EIATTR_KPARAM_INFO
	.align		4
.L_775:
        /*0018*/ 	.byte	0x04, 0x17
        /*001a*/ 	.short	(.L_777 - .L_776)
.L_776:
        /*001c*/ 	.word	0x00000000
        /*0020*/ 	.short	0x0001
        /*0022*/ 	.short	0x0004
        /*0024*/ 	.byte	0x00, 0xf0, 0x05, 0x00


	//----- nvinfo : EIATTR_KPARAM_INFO
	.align		4
.L_777:
        /*0028*/ 	.byte	0x04, 0x17
        /*002a*/ 	.short	(.L_779 - .L_778)
.L_778:
        /*002c*/ 	.word	0x00000000
        /*0030*/ 	.short	0x0000
        /*0032*/ 	.short	0x0000
        /*0034*/ 	.byte	0x00, 0xf0, 0x11, 0x00


	//----- nvinfo : EIATTR_SPARSE_MMA_MASK
	.align		4
.L_779:
        /*0038*/ 	.byte	0x03, 0x50
        /*003a*/ 	.short	0x0000


	//----- nvinfo : EIATTR_MAXREG_COUNT
	.align		4
        /*003c*/ 	.byte	0x03, 0x1b
        /*003e*/ 	.short	0x00ff


	//----- nvinfo : EIATTR_MERCURY_ISA_VERSION
	.align		4
        /*0040*/ 	.byte	0x03, 0x5f
        /*0042*/ 	.short	0x0101


	//----- nvinfo : EIATTR_VRC_CTA_INIT_COUNT
	.align		4
        /*0044*/ 	.byte	0x02, 0x4a
	.zero		1
	.zero		1


	//----- nvinfo : EIATTR_EXIT_INSTR_OFFSETS
	.align		4
        /*0048*/ 	.byte	0x04, 0x1c
        /*004a*/ 	.short	(.L_781 - .L_780)


	//   ....[0]....
.L_780:
        /*004c*/ 	.word	0x00002760


	//   ....[1]....
        /*0050*/ 	.word	0x000027b0


	//   ....[2]....
        /*0054*/ 	.word	0x00004630


	//----- nvinfo : EIATTR_MAX_THREADS
	.align		4
.L_781:
        /*0058*/ 	.byte	0x04, 0x05
        /*005a*/ 	.short	(.L_783 - .L_782)
.L_782:
        /*005c*/ 	.word	0x00000080
        /*0060*/ 	.word	0x00000001
        /*0064*/ 	.word	0x00000001


	//----- nvinfo : EIATTR_CRS_STACK_SIZE
	.align		4
.L_783:
        /*0068*/ 	.byte	0x04, 0x1e
        /*006a*/ 	.short	(.L_785 - .L_784)
.L_784:
        /*006c*/ 	.word	0x00000000


	//----- nvinfo : EIATTR_CBANK_PARAM_SIZE
	.align		4
.L_785:
        /*0070*/ 	.byte	0x03, 0x19
        /*0072*/ 	.short	0x0018


	//----- nvinfo : EIATTR_PARAM_CBANK
	.align		4
        /*0074*/ 	.byte	0x04, 0x0a
        /*0076*/ 	.short	(.L_787 - .L_786)
	.align		4
.L_786:
        /*0078*/ 	.word	index@(.nv.constant0._ZN2at6native29vectorized_elementwise_kernelILi8EZZZNS0_16cosh_kernel_cudaERNS_18TensorIteratorBaseEENKUlvE0_clEvENKUlvE_clEvEUldE_St5arrayIPcLm2EEEEviT0_T1_)
        /*007c*/ 	.short	0x0380
        /*007e*/ 	.short	0x0018


	//----- nvinfo : EIATTR_SW_WAR
	.align		4
.L_787:
        /*0080*/ 	.byte	0x04, 0x36
        /*0082*/ 	.short	(.L_789 - .L_788)
.L_788:
        /*0084*/ 	.word	0x00000008
.L_789:


//--------------------- .nv.callgraph             --------------------------
	.section	.nv.callgraph,"",@"SHT_CUDA_CALLGRAPH"
	.align	4
	.sectionentsize	8
	.align		4
        /*0000*/ 	.word	0x00000000
	.align		4
        /*0004*/ 	.word	0xffffffff
	.align		4
        /*0008*/ 	.word	index@(_ZN2at6native18elementwise_kernelILi128ELi4EZNS0_15gpu_kernel_implIZZZNS0_16cosh_kernel_cudaERNS_18TensorIteratorBaseEENKUlvE0_clEvENKUlvE2_clEvEUlN3c108BFloat16EE_EEvS4_RKT_EUliE_EEviT1_)
	.align		4
        /*000c*/ 	.word	index@(__assertfail)
	.align		4
        /*0010*/ 	.word	index@(_ZN2at6native27unrolled_elementwise_kernelIZZZNS0_16cosh_kernel_cudaERNS_18TensorIteratorBaseEENKUlvE0_clEvENKUlvE2_clEvEUlN3c108BFloat16EE_St5arrayIPcLm2EELi4E23TrivialOffsetCalculatorILi1EjESD_NS0_6memory12LoadWithCastILi1EEENSE_13StoreWithCastILi1EEEEEviT_T0_T2_T3_T4_T5_)
	.align		4
        /*0014*/ 	.word	index@(__assertfail)
	.align		4
        /*0018*/ 	.word	index@(_ZN2at6native18elementwise_kernelILi128ELi4EZNS0_15gpu_kernel_implIZZZNS0_16cosh_kernel_cudaERNS_18TensorIteratorBaseEENKUlvE0_clEvENKUlvE1_clEvEUlN3c104HalfEE_EEvS4_RKT_EUliE_EEviT1_)
	.align		4
        /*001c*/ 	.word	index@(__assertfail)
	.align		4
        /*0020*/ 	.word	index@(_ZN2at6native27unrolled_elementwise_kernelIZZZNS0_16cosh_kernel_cudaERNS_18TensorIteratorBaseEENKUlvE0_clEvENKUlvE1_clEvEUlN3c104HalfEE_St5arrayIPcLm2EELi4E23TrivialOffsetCalculatorILi1EjESD_NS0_6memory12LoadWithCastILi1EEENSE_13StoreWithCastILi1EEEEEviT_T0_T2_T3_T4_T5_)
	.align		4
        /*0024*/ 	.word	index@(__assertfail)
	.align		4
        /*0028*/ 	.word	index@(_ZN2at6native18elementwise_kernelILi128ELi4EZNS0_15gpu_kernel_implIZZZNS0_16cosh_kernel_cudaERNS_18TensorIteratorBaseEENKUlvE0_clEvENKUlvE0_clEvEUlfE_EEvS4_RKT_EUliE_EEviT1_)
	.align		4
        /*002c*/ 	.word	index@(__assertfail)
	.align		4
        /*0030*/ 	.word	index@(_ZN2at6native27unrolled_elementwise_kernelIZZZNS0_16cosh_kernel_cudaERNS_18TensorIteratorBaseEENKUlvE0_clEvENKUlvE0_clEvEUlfE_St5arrayIPcLm2EELi4E23TrivialOffsetCalculatorILi1EjESB_NS0_6memory12LoadWithCastILi1EEENSC_13StoreWithCastILi1EEEEEviT_T0_T2_T3_T4_T5_)
	.align		4
        /*0034*/ 	.word	index@(__assertfail)
	.align		4
        /*0038*/ 	.word	index@(_ZN2at6native18elementwise_kernelILi128ELi4EZNS0_15gpu_kernel_implIZZZNS0_16cosh_kernel_cudaERNS_18TensorIteratorBaseEENKUlvE0_clEvENKUlvE_clEvEUldE_EEvS4_RKT_EUliE_EEviT1_)
	.align		4
        /*003c*/ 	.word	index@(__assertfail)
	.align		4
        /*0040*/ 	.word	index@(_ZN2at6native27unrolled_elementwise_kernelIZZZNS0_16cosh_kernel_cudaERNS_18TensorIteratorBaseEENKUlvE0_clEvENKUlvE_clEvEUldE_St5arrayIPcLm2EELi4E23TrivialOffsetCalculatorILi1EjESB_NS0_6memory12LoadWithCastILi1EEENSC_13StoreWithCastILi1EEEEEviT_T0_T2_T3_T4_T5_)
	.align		4
        /*0044*/ 	.word	index@(__assertfail)
	.align		4
        /*0048*/ 	.word	0x00000000
	.align		4
        /*004c*/ 	.word	0xfffffffe
	.align		4
        /*0050*/ 	.word	0x00000000
	.align		4
        /*0054*/ 	.word	0xfffffffd
	.align		4
        /*0058*/ 	.word	0x00000000
	.align		4
        /*005c*/ 	.word	0xfffffffc


//--------------------- .nv.constant4             --------------------------
	.section	.nv.constant4,"a",@progbits
	.align	8
	.align		8
.nv.constant4:
        /*0000*/ 	.dword	__assertfail
	.align		8
        /*0008*/ 	.dword	__unnamed_1
	.align		8
        /*0010*/ 	.dword	__unnamed_2
	.align		8
        /*0018*/ 	.dword	__unnamed_3
	.align		8
        /*0020*/ 	.dword	__unnamed_4
	.align		8
        /*0028*/ 	.dword	__unnamed_5
	.align		8
        /*0030*/ 	.dword	__unnamed_6
	.align		8
        /*0038*/ 	.dword	__unnamed_7
	.align		8
        /*0040*/ 	.dword	__unnamed_8
	.align		8
        /*0048*/ 	.dword	_ZN58_INTERNAL_80e8daad_27_UnaryGeometricCoshKernel_cu_585f02e44cuda3std3__45__cpo5beginE
	.align		8
        /*0050*/ 	.dword	_ZN58_INTERNAL_80e8daad_27_UnaryGeometricCoshKernel_cu_585f02e44cuda3std3__45__cpo3endE
	.align		8
        /*0058*/ 	.dword	_ZN58_INTERNAL_80e8daad_27_UnaryGeometricCoshKernel_cu_585f02e44cuda3std3__45__cpo6cbeginE
	.align		8
        /*0060*/ 	.dword	_ZN58_INTERNAL_80e8daad_27_UnaryGeometricCoshKernel_cu_585f02e44cuda3std3__45__cpo4cendE
	.align		8
        /*0068*/ 	.dword	_ZN58_INTERNAL_80e8daad_27_UnaryGeometricCoshKernel_cu_585f02e44cuda3std3__45__cpo6rbeginE
	.align		8
        /*0070*/ 	.dword	_ZN58_INTERNAL_80e8daad_27_UnaryGeometricCoshKernel_cu_585f02e44cuda3std3__45__cpo4rendE
	.align		8
        /*0078*/ 	.dword	_ZN58_INTERNAL_80e8daad_27_UnaryGeometricCoshKernel_cu_585f02e44cuda3std3__45__cpo7crbeginE
	.align		8
        /*0080*/ 	.dword	_ZN58_INTERNAL_80e8daad_27_UnaryGeometricCoshKernel_cu_585f02e44cuda3std3__45__cpo5crendE
	.align		8
        /*0088*/ 	.dword	_ZN58_INTERNAL_80e8daad_27_UnaryGeometricCoshKernel_cu_585f02e44cuda3std3__460_GLOBAL__N__80e8daad_27_UnaryGeometricCoshKernel_cu_585f02e46ignoreE
	.align		8
        /*0090*/ 	.dword	_ZN58_INTERNAL_80e8daad_27_UnaryGeometricCoshKernel_cu_585f02e44cuda3std3__419piecewise_constructE
	.align		8
        /*0098*/ 	.dword	_ZN58_INTERNAL_80e8daad_27_UnaryGeometricCoshKernel_cu_585f02e44cuda3std3__48in_placeE
	.align		8
        /*00a0*/ 	.dword	_ZN58_INTERNAL_80e8daad_27_UnaryGeometricCoshKernel_cu_585f02e44cuda3std3__420unreachable_sentinelE
	.align		8
        /*00a8*/ 	.dword	_ZN58_INTERNAL_80e8daad_27_UnaryGeometricCoshKernel_cu_585f02e44cuda3std6ranges3__45__cpo4swapE
	.align		8
        /*00b0*/ 	.dword	_ZN58_INTERNAL_80e8daad_27_UnaryGeometricCoshKernel_cu_585f02e44cuda3std6ranges3__45__cpo9iter_moveE
	.align		8
        /*00b8*/ 	.dword	_ZN58_INTERNAL_80e8daad_27_UnaryGeometricCoshKernel_cu_585f02e44cuda3std6ranges3__45__cpo5beginE
	.align		8
        /*00c0*/ 	.dword	_ZN58_INTERNAL_80e8daad_27_UnaryGeometricCoshKernel_cu_585f02e44cuda3std6ranges3__45__cpo3endE
	.align		8
        /*00c8*/ 	.dword	_ZN58_INTERNAL_80e8daad_27_UnaryGeometricCoshKernel_cu_585f02e44cuda3std6ranges3__45__cpo6cbeginE
	.align		8
        /*00d0*/ 	.dword	_ZN58_INTERNAL_80e8daad_27_UnaryGeometricCoshKernel_cu_585f02e44cuda3std6ranges3__45__cpo4cendE
	.align		8
        /*00d8*/ 	.dword	_ZN58_INTERNAL_80e8daad_27_UnaryGeometricCoshKernel_cu_585f02e44cuda3std6ranges3__45__cpo7advanceE
	.align		8
        /*00e0*/ 	.dword	_ZN58_INTERNAL_80e8daad_27_UnaryGeometricCoshKernel_cu_585f02e44cuda3std6ranges3__45__cpo9iter_swapE
	.align		8
        /*00e8*/ 	.dword	_ZN58_INTERNAL_80e8daad_27_UnaryGeometricCoshKernel_cu_585f02e44cuda3std6ranges3__45__cpo4nextE
	.align		8
        /*00f0*/ 	.dword	_ZN58_INTERNAL_80e8daad_27_UnaryGeometricCoshKernel_cu_585f02e44cuda3std6ranges3__45__cpo4prevE
	.align		8
        /*00f8*/ 	.dword	_ZN58_INTERNAL_80e8daad_27_UnaryGeometricCoshKernel_cu_585f02e44cuda3std6ranges3__45__cpo4dataE
	.align		8
        /*0100*/ 	.dword	_ZN58_INTERNAL_80e8daad_27_UnaryGeometricCoshKernel_cu_585f02e44cuda3std6ranges3__45__cpo5cdataE
	.align		8
        /*0108*/ 	.dword	_ZN58_INTERNAL_80e8daad_27_UnaryGeometricCoshKernel_cu_585f02e44cuda3std6ranges3__45__cpo4sizeE
	.align		8
        /*0110*/ 	.dword	_ZN58_INTERNAL_80e8daad_27_UnaryGeometricCoshKernel_cu_585f02e44cuda3std6ranges3__45__cpo5ssizeE
	.align		8
        /*0118*/ 	.dword	_ZN58_INTERNAL_80e8daad_27_UnaryGeometricCoshKernel_cu_585f02e44cuda3std6ranges3__45__cpo8distanceE
	.align		8
        /*0120*/ 	.dword	_ZN58_INTERNAL_80e8daad_27_UnaryGeometricCoshKernel_cu_585f02e46thrust24THRUST_300001_SM_1000_NS6system6detail10sequential3seqE
	.align		8
        /*0128*/ 	.dword	$str$6
	.align		8
        /*0130*/ 	.dword	$str$7


//--------------------- .text._ZN2at6native18elementwise_kernelILi128ELi4EZNS0_15gpu_kernel_implIZZZNS0_16cosh_kernel_cudaERNS_18TensorIteratorBaseEENKUlvE0_clEvENKUlvE2_clEvEUlN3c108BFloat16EE_EEvS4_RKT_EUliE_EEviT1_ --------------------------
	.section	.text._ZN2at6native18elementwise_kernelILi128ELi4EZNS0_15gpu_kernel_implIZZZNS0_16cosh_kernel_cudaERNS_18TensorIteratorBaseEENKUlvE0_clEvENKUlvE2_clEvEUlN3c108BFloat16EE_EEvS4_RKT_EUliE_EEviT1_,"ax",@progbits
	.align	128
        .global         _ZN2at6native18elementwise_kernelILi128ELi4EZNS0_15gpu_kernel_implIZZZNS0_16cosh_kernel_cudaERNS_18TensorIteratorBaseEENKUlvE0_clEvENKUlvE2_clEvEUlN3c108BFloat16EE_EEvS4_RKT_EUliE_EEviT1_
        .type           _ZN2at6native18elementwise_kernelILi128ELi4EZNS0_15gpu_kernel_implIZZZNS0_16cosh_kernel_cudaERNS_18TensorIteratorBaseEENKUlvE0_clEvENKUlvE2_clEvEUlN3c108BFloat16EE_EEvS4_RKT_EUliE_EEviT1_,@function
        .size           _ZN2at6native18elementwise_kernelILi128ELi4EZNS0_15gpu_kernel_implIZZZNS0_16cosh_kernel_cudaERNS_18TensorIteratorBaseEENKUlvE0_clEvENKUlvE2_clEvEUlN3c108BFloat16EE_EEvS4_RKT_EUliE_EEviT1_,(.L_x_2746 - _ZN2at6native18elementwise_kernelILi128ELi4EZNS0_15gpu_kernel_implIZZZNS0_16cosh_kernel_cudaERNS_18TensorIteratorBaseEENKUlvE0_clEvENKUlvE2_clEvEUlN3c108BFloat16EE_EEvS4_RKT_EUliE_EEviT1_)
        .other          _ZN2at6native18elementwise_kernelILi128ELi4EZNS0_15gpu_kernel_implIZZZNS0_16cosh_kernel_cudaERNS_18TensorIteratorBaseEENKUlvE0_clEvENKUlvE2_clEvEUlN3c108BFloat16EE_EEvS4_RKT_EUliE_EEviT1_,@"STO_CUDA_ENTRY STV_DEFAULT"
_ZN2at6native18elementwise_kernelILi128ELi4EZNS0_15gpu_kernel_implIZZZNS0_16cosh_kernel_cudaERNS_18TensorIteratorBaseEENKUlvE0_clEvENKUlvE2_clEvEUlN3c108BFloat16EE_EEvS4_RKT_EUliE_EEviT1_:
.text._ZN2at6native18elementwise_kernelILi128ELi4EZNS0_15gpu_kernel_implIZZZNS0_16cosh_kernel_cudaERNS_18TensorIteratorBaseEENKUlvE0_clEvENKUlvE2_clEvEUlN3c108BFloat16EE_EEvS4_RKT_EUliE_EEviT1_:
[----:B------:R-:W0:Y:S01]  /*0000*/  LDC R1, c[0x0][0x37c] ;  /* 0x0000df00ff017b82 */ /* 0x000e220000000800 */
[----:B------:R-:W1:Y:S07]  /*0010*/  S2R R17, SR_TID.X ;  /* 0x0000000000117919 */ /* 0x000e6e0000002100 */
[----:B------:R-:W2:Y:S01]  /*0020*/  S2UR UR4, SR_CTAID.X ;  /* 0x00000000000479c3 */ /* 0x000ea20000002500 */
[----:B------:R-:W3:Y:S01]  /*0030*/  LDCU UR39, c[0x0][0x388] ;  /* 0x00007100ff2777ac */ /* 0x000ee20008000800 */
[----:B------:R-:W-:Y:S01]  /*0040*/  BSSY.RECONVERGENT B6, `(.L_x_0) ;  /* 0x0000337000067945 */ /* 0x000fe20003800200 */
[----:B------:R-:W4:Y:S01]  /*0050*/  LDCU UR5, c[0x0][0x380] ;  /* 0x00007000ff0577ac */ /* 0x000f220008000800 */
[----:B------:R-:W0:Y:S01]  /*0060*/  LDCU.64 UR36, c[0x0][0x358] ;  /* 0x00006b00ff2477ac */ /* 0x000e220008000a00 */
[----:B------:R-:W0:Y:S01]  /*0070*/  LDCU.U8 UR41, c[0x0][0x592] ;  /* 0x0000b240ff2977ac */ /* 0x000e220008000000 */
[----:B------:R-:W0:Y:S01]  /*0080*/  LDCU.U8 UR42, c[0x0][0x591] ;  /* 0x0000b220ff2a77ac */ /* 0x000e220008000000 */
[----:B---3--:R-:W-:-:S02]  /*0090*/  UIADD3 UR40, UPT, UPT, UR39, -0x1, URZ ;  /* 0xffffffff27287890 */ /* 0x008fc4000fffe0ff */
[----:B--2---:R-:W-:Y:S02]  /*00a0*/  USHF.L.U32 UR4, UR4, 0x9, URZ ;  /* 0x0000000904047899 */ /* 0x004fe400080006ff */
[----:B------:R-:W-:-:S04]  /*00b0*/  UISETP.LT.U32.AND UP0, UPT, UR40, 0x18, UPT ;  /* 0x000000182800788c */ /* 0x000fc8000bf01070 */
[----:B------:R-:W-:Y:S01]  /*00c0*/  USEL UR38, UR40, 0x18, UP0 ;  /* 0x0000001828267887 */ /* 0x000fe20008000000 */
[----:B-1----:R-:W-:-:S03]  /*00d0*/  LOP3.LUT R17, R17, UR4, RZ, 0xfc, !PT ;  /* 0x0000000411117c12 */ /* 0x002fc6000f8efcff */
[----:B------:R-:W-:Y:S01]  /*00e0*/  UIADD3 UR38, UPT, UPT, UR38, 0x1, URZ ;  /* 0x0000000126267890 */ /* 0x000fe2000fffe0ff */
[----:B----4-:R-:W-:-:S13]  /*00f0*/  ISETP.GE.AND P0, PT, R17, UR5, PT ;  /* 0x0000000511007c0c */ /* 0x010fda000bf06270 */
[----:B0-----:R-:W-:Y:S05]  /*0100*/  @P0 BRA `(.L_x_1) ;  /* 0x0000003000a80947 */ /* 0x001fea0003800000 */
[----:B------:R-:W-:Y:S01]  /*0110*/  UISETP.NE.AND UP0, UPT, UR39, URZ, UPT ;  /* 0x000000ff2700728c */ /* 0x000fe2000bf05270 */
[----:B------:R-:W-:Y:S02]  /*0120*/  IMAD.MOV.U32 R0, RZ, RZ, RZ ;  /* 0x000000ffff007224 */ /* 0x000fe400078e00ff */
[----:B------:R-:W-:-:S06]  /*0130*/  IMAD.MOV.U32 R16, RZ, RZ, RZ ;  /* 0x000000ffff107224 */ /* 0x000fcc00078e00ff */
[----:B------:R-:W-:Y:S05]  /*0140*/  BRA.U !UP0, `(.L_x_2) ;  /* 0x0000001108a87547 */ /* 0x000fea000b800000 */
[----:B------:R-:W0:Y:S01]  /*0150*/  LDCU.64 UR4, c[0x0][0x390] ;  /* 0x00007200ff0477ac */ /* 0x000e220008000a00 */
[----:B------:R-:W-:Y:S01]  /*0160*/  IMAD.MOV.U32 R16, RZ, RZ, RZ ;  /* 0x000000ffff107224 */ /* 0x000fe200078e00ff */
[----:B------:R-:W1:Y:S01]  /*0170*/  LDCU UR6, c[0x0][0x38c] ;  /* 0x00007180ff0677ac */ /* 0x000e620008000800 */
[----:B------:R-:W2:Y:S01]  /*0180*/  LDCU.64 UR8, c[0x0][0x4b8] ;  /* 0x00009700ff0877ac */ /* 0x000ea20008000a00 */
[----:B------:R-:W-:Y:S01]  /*0190*/  UISETP.NE.AND UP0, UPT, UR40, URZ, UPT ;  /* 0x000000ff2800728c */ /* 0x000fe2000bf05270 */
[----:B0-----:R-:W-:-:S05]  /*01a0*/  IMAD.HI.U32 R2, R17, UR4, R16 ;  /* 0x0000000411027c27 */ /* 0x001fca000f8e0010 */
[----:B------:R-:W-:-:S04]  /*01b0*/  SHF.R.U32.HI R3, RZ, UR5, R2 ;  /* 0x00000005ff037c19 */ /* 0x000fc80008011602 */
[----:B------:R-:W-:-:S05]  /*01c0*/  IADD3 R0, PT, PT, -R3, RZ, RZ ;  /* 0x000000ff03007210 */ /* 0x000fca0007ffe1ff */
[----:B-1----:R-:W-:-:S04]  /*01d0*/  IMAD R0, R0, UR6, R17 ;  /* 0x0000000600007c24 */ /* 0x002fc8000f8e0211 */
[C---:B--2---:R-:W-:Y:S02]  /*01e0*/  IMAD R16, R0.reuse, UR8, RZ ;  /* 0x0000000800107c24 */ /* 0x044fe4000f8e02ff */
[----:B------:R-:W-:Y:S01]  /*01f0*/  IMAD R0, R0, UR9, RZ ;  /* 0x0000000900007c24 */ /* 0x000fe2000f8e02ff */
[----:B------:R-:W-:Y:S06]  /*0200*/  BRA.U !UP0, `(.L_x_2) ;  /* 0x0000001108787547 */ /* 0x000fec000b800000 */
[----:B------:R-:W0:Y:S01]  /*0210*/  LDCU.64 UR6, c[0x0][0x398] ;  /* 0x00007300ff0677ac */ /* 0x000e220008000a00 */
[----:B------:R-:W-:Y:S01]  /*0220*/  IMAD.MOV.U32 R2, RZ, RZ, RZ ;  /* 0x000000ffff027224 */ /* 0x000fe200078e00ff */
[----:B------:R-:W1:Y:S01]  /*0230*/  LDCU UR4, c[0x0][0x3a0] ;  /* 0x00007400ff0477ac */ /* 0x000e620008000800 */
[----:B------:R-:W2:Y:S01]  /*0240*/  LDCU.64 UR8, c[0x0][0x4c0] ;  /* 0x00009800ff0877ac */ /* 0x000ea20008000a00 */
[----:B------:R-:W-:Y:S01]  /*0250*/  UISETP.NE.AND UP0, UPT, UR38, 0x2, UPT ;  /* 0x000000022600788c */ /* 0x000fe2000bf05270 */
[----:B0-----:R-:W-:-:S05]  /*0260*/  IMAD.HI.U32 R4, R3, UR7, R2 ;  /* 0x0000000703047c27 */ /* 0x001fca000f8e0002 */
[----:B-1----:R-:W-:-:S05]  /*0270*/  SHF.R.U32.HI R5, RZ, UR4, R4 ;  /* 0x00000004ff057c19 */ /* 0x002fca0008011604 */
[----:B------:R-:W-:-:S04]  /*0280*/  IMAD.MOV R2, RZ, RZ, -R5 ;  /* 0x000000ffff027224 */ /* 0x000fc800078e0a05 */
[----:B------:R-:W-:-:S04]  /*0290*/  IMAD R3, R2, UR6, R3 ;  /* 0x0000000602037c24 */ /* 0x000fc8000f8e0203 */
[C---:B--2---:R-:W-:Y:S02]  /*02a0*/  IMAD R16, R3.reuse, UR8, R16 ;  /* 0x0000000803107c24 */ /* 0x044fe4000f8e0210 */
[----:B------:R-:W-:Y:S01]  /*02b0*/  IMAD R0, R3, UR9, R0 ;  /* 0x0000000903007c24 */ /* 0x000fe2000f8e0200 */
[----:B------:R-:W-:Y:S06]  /*02c0*/  BRA.U !UP0, `(.L_x_2) ;  /* 0x0000001108487547 */ /* 0x000fec000b800000 */
[----:B------:R-:W0:Y:S01]  /*02d0*/  LDCU.64 UR4, c[0x0][0x3a8] ;  /* 0x00007500ff0477ac */ /* 0x000e220008000a00 */
[----:B------:R-:W-:Y:S01]  /*02e0*/  IMAD.MOV.U32 R4, RZ, RZ, RZ ;  /* 0x000000ffff047224 */ /* 0x000fe200078e00ff */
[----:B------:R-:W1:Y:S01]  /*02f0*/  LDCU UR6, c[0x0][0x3a4] ;  /* 0x00007480ff0677ac */ /* 0x000e620008000800 */
[----:B------:R-:W2:Y:S01]  /*0300*/  LDCU.64 UR8, c[0x0][0x4c8] ;  /* 0x00009900ff0877ac */ /* 0x000ea20008000a00 */
[----:B------:R-:W-:Y:S01]  /*0310*/  UISETP.NE.AND UP0, UPT, UR38, 0x3, UPT ;  /* 0x000000032600788c */ /* 0x000fe2000bf05270 */
[----:B0-----:R-:W-:-:S05]  /*0320*/  IMAD.HI.U32 R2, R5, UR4, R4 ;  /* 0x0000000405027c27 */ /* 0x001fca000f8e0004 */
[----:B------:R-:W-:-:S04]  /*0330*/  SHF.R.U32.HI R3, RZ, UR5, R2 ;  /* 0x00000005ff037c19 */ /* 0x000fc80008011602 */
[----:B------:R-:W-:-:S05]  /*0340*/  IADD3 R4, PT, PT, -R3, RZ, RZ ;  /* 0x000000ff03047210 */ /* 0x000fca0007ffe1ff */
[----:B-1----:R-:W-:-:S04]  /*0350*/  IMAD R5, R4, UR6, R5 ;  /* 0x0000000604057c24 */ /* 0x002fc8000f8e0205 */
        /* <DEDUP_REMOVED lines=112> */
[----:B------:R-:W-:Y:S01]  /*0a60*/  HFMA2 R4, -RZ, RZ, 0, 0 ;  /* 0x00000000ff047431 */ /* 0x000fe200000001ff */
[----:B------:R-:W1:Y:S01]  /*0a70*/  LDCU UR6, c[0x0][0x41c] ;  /* 0x00008380ff0677ac */ /* 0x000e620008000800 */
[----:B------:R-:W2:Y:S01]  /*0a80*/  LDCU.64 UR8, c[0x0][0x518] ;  /* 0x0000a300ff0877ac */ /* 0x000ea20008000a00 */
[----:B------:R-:W-:Y:S02]  /*0a90*/  UISETP.NE.AND UP0, UPT, UR38, 0xd, UPT ;  /* 0x0000000d2600788c */ /* 0x000fe4000bf05270 */
[----:B0-----:R-:W-:-:S05]  /*0aa0*/  IMAD.HI.U32 R2, R5, UR4, R4 ;  /* 0x0000000405027c27 */ /* 0x001fca000f8e0004 */
[----:B------:R-:W-:-:S05]  /*0ab0*/  SHF.R.U32.HI R3, RZ, UR5, R2 ;  /* 0x00000005ff037c19 */ /* 0x000fca0008011602 */
[----:B------:R-:W-:-:S04]  /*0ac0*/  IMAD.MOV R4, RZ, RZ, -R3 ;  /* 0x000000ffff047224 */ /* 0x000fc800078e0a03 */
        /* <DEDUP_REMOVED lines=10> */
[----:B-1----:R-:W-:-:S04]  /*0b70*/  SHF.R.U32.HI R5, RZ, UR4, R4 ;  /* 0x00000004ff057c19 */ /* 0x002fc80008011604 */
[----:B------:R-:W-:-:S05]  /*0b80*/  IADD3 R2, PT, PT, -R5, RZ, RZ ;  /* 0x000000ff05027210 */ /* 0x000fca0007ffe1ff */
        /* <DEDUP_REMOVED lines=17> */
[----:B------:R-:W-:Y:S01]  /*0ca0*/  MOV R2, RZ ;  /* 0x000000ff00027202 */ /* 0x000fe20000000f00 */
[----:B------:R-:W1:Y:S01]  /*0cb0*/  LDCU UR4, c[0x0][0x448] ;  /* 0x00008900ff0477ac */ /* 0x000e620008000800 */
[----:B------:R-:W2:Y:S01]  /*0cc0*/  LDCU.64 UR8, c[0x0][0x530] ;  /* 0x0000a600ff0877ac */ /* 0x000ea20008000a00 */
[----:B------:R-:W-:Y:S02]  /*0cd0*/  UISETP.NE.AND UP0, UPT, UR38, 0x10, UPT ;  /* 0x000000102600788c */ /* 0x000fe4000bf05270 */
        /* <DEDUP_REMOVED lines=106> */
[----:B------:R-:W2:Y:S03]  /*1380*/  LDCU.64 UR8, c[0x0][0x578] ;  /* 0x0000af00ff0877ac */ /* 0x000ea60008000a00 */
[----:B0-----:R-:W-:-:S05]  /*1390*/  IMAD.HI.U32 R2, R5, UR4, R4 ;  /* 0x0000000405027c27 */ /* 0x001fca000f8e0004 */
[----:B------:R-:W-:-:S05]  /*13a0*/  SHF.R.U32.HI R2, RZ, UR5, R2 ;  /* 0x00000005ff027c19 */ /* 0x000fca0008011602 */
[----:B------:R-:W-:-:S04]  /*13b0*/  IMAD.MOV R3, RZ, RZ, -R2 ;  /* 0x000000ffff037224 */ /* 0x000fc800078e0a02 */
[----:B-1----:R-:W-:-:S04]  /*13c0*/  IMAD R5, R3, UR6, R5 ;  /* 0x0000000603057c24 */ /* 0x002fc8000f8e0205 */
[C---:B--2---:R-:W-:Y:S02]  /*13d0*/  IMAD R16, R5.reuse, UR8, R16 ;  /* 0x0000000805107c24 */ /* 0x044fe4000f8e0210 */
[----:B------:R-:W-:-:S07]  /*13e0*/  IMAD R0, R5, UR9, R0 ;  /* 0x0000000905007c24 */ /* 0x000fce000f8e0200 */
.L_x_2:
[----:B------:R-:W0:Y:S01]  /*13f0*/  LDCU.64 UR6, c[0x0][0x588] ;  /* 0x0000b100ff0677ac */ /* 0x000e220008000a00 */
[----:B------:R-:W-:-:S04]  /*1400*/  UPRMT UR4, UR41, 0x9910, URZ ;  /* 0x0000991029047896 */ /* 0x000fc800080000ff */
[----:B------:R-:W-:Y:S01]  /*1410*/  UISETP.GT.AND UP0, UPT, UR4, 0x9, UPT ;  /* 0x000000090400788c */ /* 0x000fe2000bf04270 */
[----:B0-----:R-:W-:-:S05]  /*1420*/  IADD3 R2, P0, PT, R0, UR6, RZ ;  /* 0x0000000600027c10 */ /* 0x001fca000ff1e0ff */
[----:B------:R-:W-:-:S03]  /*1430*/  IMAD.X R3, RZ, RZ, UR7, P0 ;  /* 0x00000007ff037e24 */ /* 0x000fc600080e06ff */
[----:B------:R-:W-:Y:S05]  /*1440*/  BRA.U UP0, `(.L_x_3) ;  /* 0x0000000500107547 */ /* 0x000fea000b800000 */
[----:B------:R-:W-:-:S09]  /*1450*/  UISETP.GT.AND UP0, UPT, UR4, 0x4, UPT ;  /* 0x000000040400788c */ /* 0x000fd2000bf04270 */
[----:B------:R-:W-:Y:S05]  /*1460*/  BRA.U UP0, `(.L_x_4) ;  /* 0x0000000100807547 */ /* 0x000fea000b800000 */
[----:B------:R-:W-:-:S09]  /*1470*/  UISETP.GT.AND UP0, UPT, UR4, 0x1, UPT ;  /* 0x000000010400788c */ /* 0x000fd2000bf04270 */
[----:B------:R-:W-:Y:S05]  /*1480*/  BRA.U UP0, `(.L_x_5) ;  /* 0x0000000100307547 */ /* 0x000fea000b800000 */
[----:B------:R-:W-:-:S09]  /*1490*/  UISETP.NE.AND UP0, UPT, UR41, URZ, UPT ;  /* 0x000000ff2900728c */ /* 0x000fd2000bf05270 */
[----:B------:R-:W-:Y:S05]  /*14a0*/  BRA.U !UP0, `(.L_x_6) ;  /* 0x0000000108187547 */ /* 0x000fea000b800000 */
[----:B------:R-:W-:-:S09]  /*14b0*/  UISETP.NE.AND UP0, UPT, UR4, 0x1, UPT ;  /* 0x000000010400788c */ /* 0x000fd2000bf05270 */
[----:B------:R-:W-:Y:S05]  /*14c0*/  BRA.U UP0, `(.L_x_7) ;  /* 0x0000000d00147547 */ /* 0x000fea000b800000 */
[----:B------:R-:W2:Y:S02]  /*14d0*/  LDG.E.S8 R2, desc[UR36][R2.64] ;  /* 0x0000002402027981 */ /* 0x000ea4000c1e1300 */
[----:B--2---:R-:W0:Y:S02]  /*14e0*/  I2F.S16 R0, R2 ;  /* 0x0000000200007306 */ /* 0x004e240000101400 */
[----:B0-----:R-:W-:Y:S01]  /*14f0*/  F2FP.BF16.F32.PACK_AB R0, RZ, R0 ;  /* 0x00000000ff00723e */ /* 0x001fe200000010ff */
[----:B------:R-:W-:Y:S06]  /*1500*/  BRA `(.L_x_8) ;  /* 0x0000000c00947947 */ /* 0x000fec0003800000 */
.L_x_6:
[----:B------:R-:W2:Y:S02]  /*1510*/  LDG.E.U8 R2, desc[UR36][R2.64] ;  /* 0x0000002402027981 */ /* 0x000ea4000c1e1100 */
[----:B--2---:R-:W-:-:S04]  /*1520*/  I2FP.F32.U32 R0, R2 ;  /* 0x0000000200007245 */ /* 0x004fc80000201000 */
[----:B------:R-:W-:Y:S01]  /*1530*/  F2FP.BF16.F32.PACK_AB R0, RZ, R0 ;  /* 0x00000000ff00723e */ /* 0x000fe200000010ff */
[----:B------:R-:W-:Y:S06]  /*1540*/  BRA `(.L_x_8) ;  /* 0x0000000c00847947 */ /* 0x000fec0003800000 */
.L_x_5:
[----:B------:R-:W-:-:S09]  /*1550*/  UISETP.NE.AND UP0, UPT, UR4, 0x2, UPT ;  /* 0x000000020400788c */ /* 0x000fd2000bf05270 */
[----:B------:R-:W-:Y:S05]  /*1560*/  BRA.U !UP0, `(.L_x_9) ;  /* 0x0000000108307547 */ /* 0x000fea000b800000 */
[----:B------:R-:W-:-:S09]  /*1570*/  UISETP.NE.AND UP0, UPT, UR4, 0x3, UPT ;  /* 0x000000030400788c */ /* 0x000fd2000bf05270 */
[----:B------:R-:W-:Y:S05]  /*1580*/  BRA.U !UP0, `(.L_x_10) ;  /* 0x0000000108187547 */ /* 0x000fea000b800000 */
[----:B------:R-:W-:-:S09]  /*1590*/  UISETP.NE.AND UP0, UPT, UR4, 0x4, UPT ;  /* 0x000000040400788c */ /* 0x000fd2000bf05270 */
[----:B------:R-:W-:Y:S05]  /*15a0*/  BRA.U UP0, `(.L_x_7) ;  /* 0x0000000900dc7547 */ /* 0x000fea000b800000 */
[----:B------:R-:W2:Y:S02]  /*15b0*/  LDG.E.64 R2, desc[UR36][R2.64] ;  /* 0x0000002402027981 */ /* 0x000ea4000c1e1b00 */
[----:B--2---:R-:W0:Y:S02]  /*15c0*/  I2F.S64 R0, R2 ;  /* 0x0000000200007312 */ /* 0x004e240000301400 */
[----:B0-----:R-:W-:Y:S01]  /*15d0*/  F2FP.BF16.F32.PACK_AB R0, RZ, R0 ;  /* 0x00000000ff00723e */ /* 0x001fe200000010ff */
[----:B------:R-:W-:Y:S06]  /*15e0*/  BRA `(.L_x_8) ;  /* 0x0000000c005c7947 */ /* 0x000fec0003800000 */
.L_x_10:
[----:B------:R-:W2:Y:S02]  /*15f0*/  LDG.E R2, desc[UR36][R2.64] ;  /* 0x0000002402027981 */ /* 0x000ea4000c1e1900 */
[----:B--2---:R-:W-:-:S04]  /*1600*/  I2FP.F32.S32 R0, R2 ;  /* 0x0000000200007245 */ /* 0x004fc80000201400 */
[----:B------:R-:W-:Y:S01]  /*1610*/  F2FP.BF16.F32.PACK_AB R0, RZ, R0 ;  /* 0x00000000ff00723e */ /* 0x000fe200000010ff */
[----:B------:R-:W-:Y:S06]  /*1620*/  BRA `(.L_x_8) ;  /* 0x0000000c004c7947 */ /* 0x000fec0003800000 */
.L_x_9:
[----:B------:R-:W2:Y:S02]  /*1630*/  LDG.E.U16 R2, desc[UR36][R2.64] ;  /* 0x0000002402027981 */ /* 0x000ea4000c1e1500 */
[----:B--2---:R-:W0:Y:S02]  /*1640*/  I2F.S16 R0, R2 ;  /* 0x0000000200007306 */ /* 0x004e240000101400 */
[----:B0-----:R-:W-:Y:S01]  /*1650*/  F2FP.BF16.F32.PACK_AB R0, RZ, R0 ;  /* 0x00000000ff00723e */ /* 0x001fe200000010ff */
[----:B------:R-:W-:Y:S06]  /*1660*/  BRA `(.L_x_8) ;  /* 0x0000000c003c7947 */ /* 0x000fec0003800000 */
.L_x_4:
[----:B------:R-:W-:-:S09]  /*1670*/  UISETP.GT.AND UP0, UPT, UR4, 0x6, UPT ;  /* 0x000000060400788c */ /* 0x000fd2000bf04270 */
[----:B------:R-:W-:Y:S05]  /*1680*/  BRA.U UP0, `(.L_x_11) ;  /* 0x00000001002c7547 */ /* 0x000fea000b800000 */
[----:B------:R-:W-:-:S09]  /*1690*/  UISETP.NE.AND UP0, UPT, UR4, 0x5, UPT ;  /* 0x000000050400788c */ /* 0x000fd2000bf05270 */
[----:B------:R-:W-:Y:S05]  /*16a0*/  BRA.U !UP0, `(.L_x_12) ;  /* 0x0000000108147547 */ /* 0x000fea000b800000 */
[----:B------:R-:W-:-:S09]  /*16b0*/  UISETP.NE.AND UP0, UPT, UR4, 0x6, UPT ;  /* 0x000000060400788c */ /* 0x000fd2000bf05270 */
[----:B------:R-:W-:Y:S05]  /*16c0*/  BRA.U UP0, `(.L_x_7) ;  /* 0x0000000900947547 */ /* 0x000fea000b800000 */
[----:B------:R-:W2:Y:S02]  /*16d0*/  LDG.E R2, desc[UR36][R2.64] ;  /* 0x0000002402027981 */ /* 0x000ea4000c1e1900 */
[----:B--2---:R-:W-:Y:S01]  /*16e0*/  F2FP.BF16.F32.PACK_AB R0, RZ, R2 ;  /* 0x00000002ff00723e */ /* 0x004fe200000010ff */
[----:B------:R-:W-:Y:S06]  /*16f0*/  BRA `(.L_x_8) ;  /* 0x0000000c00187947 */ /* 0x000fec0003800000 */
.L_x_12:
[----:B------:R-:W2:Y:S02]  /*1700*/  LDG.E.U16 R0, desc[UR36][R2.64] ;  /* 0x0000002402007981 */ /* 0x000ea4000c1e1500 */
[----:B--2---:R-:W-:-:S05]  /*1710*/  HADD2.F32 R0, -RZ, R0.H0_H0 ;  /* 0x20000000ff007230 */ /* 0x004fca0000004100 */
[----:B------:R-:W-:Y:S01]  /*1720*/  F2FP.BF16.F32.PACK_AB R0, RZ, R0 ;  /* 0x00000000ff00723e */ /* 0x000fe200000010ff */
[----:B------:R-:W-:Y:S06]  /*1730*/  BRA `(.L_x_8) ;  /* 0x0000000c00087947 */ /* 0x000fec0003800000 */
.L_x_11:
[----:B------:R-:W-:-:S09]  /*1740*/  UISETP.NE.AND UP0, UPT, UR4, 0x7, UPT ;  /* 0x000000070400788c */ /* 0x000fd2000bf05270 */
[----:B------:R-:W-:Y:S05]  /*1750*/  BRA.U !UP0, `(.L_x_13) ;  /* 0x00000001082c7547 */ /* 0x000fea000b800000 */
[----:B------:R-:W-:-:S09]  /*1760*/  UISETP.NE.AND UP0, UPT, UR4, 0x8, UPT ;  /* 0x000000080400788c */ /* 0x000fd2000bf05270 */
[----:B------:R-:W-:Y:S05]  /*1770*/  BRA.U !UP0, `(.L_x_14) ;  /* 0x0000000108147547 */ /* 0x000fea000b800000 */
[----:B------:R-:W-:-:S09]  /*1780*/  UISETP.NE.AND UP0, UPT, UR4, 0x9, UPT ;  /* 0x000000090400788c */ /* 0x000fd2000bf05270 */
[----:B------:R-:W-:Y:S05]  /*1790*/  BRA.U UP0, `(.L_x_7) ;  /* 0x0000000900607547 */ /* 0x000fea000b800000 */
[----:B------:R-:W2:Y:S02]  /*17a0*/  LDG.E R2, desc[UR36][R2.64] ;  /* 0x0000002402027981 */ /* 0x000ea4000c1e1900 */
[----:B--2---:R-:W-:Y:S01]  /*17b0*/  F2FP.BF16.F32.PACK_AB R0, RZ, R2 ;  /* 0x00000002ff00723e */ /* 0x004fe200000010ff */
[----:B------:R-:W-:Y:S06]  /*17c0*/  BRA `(.L_x_8) ;  /* 0x0000000800e47947 */ /* 0x000fec0003800000 */
.L_x_14:
[----:B------:R-:W2:Y:S02]  /*17d0*/  LDG.E.U16 R2, desc[UR36][R2.64] ;  /* 0x0000002402027981 */ /* 0x000ea4000c1e1500 */
[----:B--2---:R-:W-:-:S05]  /*17e0*/  HADD2.F32 R0, -RZ, R2.H0_H0 ;  /* 0x20000002ff007230 */ /* 0x004fca0000004100 */
[----:B------:R-:W-:Y:S01]  /*17f0*/  F2FP.BF16.F32.PACK_AB R0, RZ, R0 ;  /* 0x00000000ff00723e */ /* 0x000fe200000010ff */
[----:B------:R-:W-:Y:S06]  /*1800*/  BRA `(.L_x_8) ;  /* 0x0000000800d47947 */ /* 0x000fec0003800000 */
.L_x_13:
[----:B------:R-:W2:Y:S01]  /*1810*/  LDG.E.64 R2, desc[UR36][R2.64] ;  /* 0x0000002402027981 */ /* 0x000ea2000c1e1b00 */
[----:B------:R-:W-:Y:S01]  /*1820*/  UMOV UR4, 0xf0000000 ;  /* 0xf000000000047882 */ /* 0x000fe20000000000 */
[----:B------:R-:W-:Y:S01]  /*1830*/  UMOV UR5, 0x380fffff ;  /* 0x380fffff00057882 */ /* 0x000fe20000000000 */
[----:B--2---:R-:W0:Y:S01]  /*1840*/  F2F.F32.F64 R0, R2 ;  /* 0x0000000200007310 */ /* 0x004e220000301000 */
[----:B------:R-:W-:-:S14]  /*1850*/  DSETP.GEU.AND P0, PT, |R2|, UR4, PT ;  /* 0x0000000402007e2a */ /* 0x000fdc000bf0e200 */
[----:B0-----:R-:W-:-:S05]  /*1860*/  @!P0 FMUL R0, R0, 1.175494350822287508e-38 ;  /* 0x0080000000008820 */ /* 0x001fca0000400000 */
[----:B------:R-:W-:Y:S01]  /*1870*/  F2FP.BF16.F32.PACK_AB R0, RZ, R0 ;  /* 0x00000000ff00723e */ /* 0x000fe200000010ff */
[----:B------:R-:W-:Y:S06]  /*1880*/  BRA `(.L_x_8) ;  /* 0x0000000800b47947 */ /* 0x000fec0003800000 */
.L_x_3:
[----:B------:R-:W-:-:S09]  /*1890*/  UISETP.GT.AND UP0, UPT, UR4, 0x18, UPT ;  /* 0x000000180400788c */ /* 0x000fd2000bf04270 */
[----:B------:R-:W-:Y:S05]  /*18a0*/  BRA.U UP0, `(.L_x_15) ;  /* 0x0000000100f47547 */ /* 0x000fea000b800000 */
[----:B------:R-:W-:-:S09]  /*18b0*/  UISETP.GT.AND UP0, UPT, UR4, 0xe, UPT ;  /* 0x0000000e0400788c */ /* 0x000fd2000bf04270 */
[----:B------:R-:W-:Y:S05]  /*18c0*/  BRA.U UP0, `(.L_x_16) ;  /* 0x0000000100447547 */ /* 0x000fea000b800000 */
[----:B------:R-:W-:-:S09]  /*18d0*/  UISETP.NE.AND UP0, UPT, UR4, 0xa, UPT ;  /* 0x0000000a0400788c */ /* 0x000fd2000bf05270 */
[----:B------:R-:W-:Y:S05]  /*18e0*/  BRA.U !UP0, `(.L_x_17) ;  /* 0x00000001081c7547 */ /* 0x000fea000b800000 */
[----:B------:R-:W-:-:S09]  /*18f0*/  UISETP.NE.AND UP0, UPT, UR4, 0xb, UPT ;  /* 0x0000000b0400788c */ /* 0x000fd2000bf05270 */
[----:B------:R-:W-:Y:S05]  /*1900*/  BRA.U UP0, `(.L_x_7) ;  /* 0x0000000900047547 */ /* 0x000fea000b800000 */
[----:B------:R-:W2:Y:S02]  /*1910*/  LDG.E.U8 R2, desc[UR36][R2.64] ;  /* 0x0000002402027981 */ /* 0x000ea4000c1e1100 */
[----:B--2---:R-:W-:-:S04]  /*1920*/  ISETP.NE.AND P0, PT, R2, RZ, PT ;  /* 0x000000ff0200720c */ /* 0x004fc80003f05270 */
[----:B------:R-:W-:-:S04]  /*1930*/  FSEL R0, RZ, 1, !P0 ;  /* 0x3f800000ff007808 */ /* 0x000fc80004000000 */
[----:B------:R-:W-:Y:S01]  /*1940*/  F2FP.BF16.F32.PACK_AB R0, RZ, R0 ;  /* 0x00000000ff00723e */ /* 0x000fe200000010ff */
[----:B------:R-:W-:Y:S06]  /*1950*/  BRA `(.L_x_8) ;  /* 0x0000000800807947 */ /* 0x000fec0003800000 */
.L_x_17:
        /* <DEDUP_REMOVED lines=8> */
.L_x_16:
[----:B------:R-:W-:-:S09]  /*19e0*/  UISETP.NE.AND UP0, UPT, UR4, 0xf, UPT ;  /* 0x0000000f0400788c */ /* 0x000fd2000bf05270 */
[----:B------:R-:W-:Y:S05]  /*19f0*/  BRA.U !UP0, `(.L_x_18) ;  /* 0x0000000108987547 */ /* 0x000fea000b800000 */
[----:B------:R-:W-:-:S09]  /*1a00*/  UISETP.NE.AND UP0, UPT, UR4, 0x17, UPT ;  /* 0x000000170400788c */ /* 0x000fd2000bf05270 */
[----:B------:R-:W-:Y:S05]  /*1a10*/  BRA.U !UP0, `(.L_x_19) ;  /* 0x00000001085c7547 */ /* 0x000fea000b800000 */
[----:B------:R-:W-:-:S09]  /*1a20*/  UISETP.NE.AND UP0, UPT, UR4, 0x18, UPT ;  /* 0x000000180400788c */ /* 0x000fd2000bf05270 */
[----:B------:R-:W-:Y:S05]  /*1a30*/  BRA.U UP0, `(.L_x_7) ;  /* 0x0000000500b87547 */ /* 0x000fea000b800000 */
[----:B------:R-:W2:Y:S01]  /*1a40*/  LDG.E.U8 R0, desc[UR36][R2.64] ;  /* 0x0000002402007981 */ /* 0x000ea2000c1e1100 */
[----:B------:R-:W-:Y:S01]  /*1a50*/  IMAD.MOV.U32 R6, RZ, RZ, 0x1f ;  /* 0x0000001fff067424 */ /* 0x000fe200078e00ff */
[----:B--2---:R-:W-:-:S04]  /*1a60*/  SHF.L.U32 R0, R0, 0x18, RZ ;  /* 0x0000001800007819 */ /* 0x004fc800000006ff */
[C---:B------:R-:W-:Y:S02]  /*1a70*/  LOP3.LUT R4, R0.reuse, 0x7f000000, RZ, 0xc0, !PT ;  /* 0x7f00000000047812 */ /* 0x040fe400078ec0ff */
[----:B------:R-:W-:Y:S02]  /*1a80*/  LOP3.LUT P0, RZ, R0, 0x7f000000, RZ, 0xc0, !PT ;  /* 0x7f00000000ff7812 */ /* 0x000fe4000780c0ff */
[----:B------:R-:W0:Y:S02]  /*1a90*/  FLO.U32 R5, R4 ;  /* 0x0000000400057300 */ /* 0x000e2400000e0000 */
[----:B0-----:R-:W-:-:S05]  /*1aa0*/  IMAD.MOV R5, RZ, RZ, -R5 ;  /* 0x000000ffff057224 */ /* 0x001fca00078e0a05 */
[----:B------:R-:W-:-:S04]  /*1ab0*/  VIADDMNMX.U32 R5, R5, R6, 0x4, !PT ;  /* 0x0000000405057446 */ /* 0x000fc80007800006 */
[----:B------:R-:W-:-:S04]  /*1ac0*/  IADD3 R5, PT, PT, R5, -0x4, RZ ;  /* 0xfffffffc05057810 */ /* 0x000fc80007ffe0ff */
[C---:B------:R-:W-:Y:S01]  /*1ad0*/  SHF.L.U32 R6, R4.reuse, R5, RZ ;  /* 0x0000000504067219 */ /* 0x040fe200000006ff */
[----:B------:R-:W-:Y:S02]  /*1ae0*/  IMAD.SHL.U32 R7, R5, 0x800000, RZ ;  /* 0x0080000005077824 */ /* 0x000fe400078e00ff */
[----:B------:R-:W-:-:S03]  /*1af0*/  VIADD R5, R4, 0x1000000 ;  /* 0x0100000004057836 */ /* 0x000fc60000000000 */
[----:B------:R-:W-:Y:S02]  /*1b00*/  LEA.HI R6, R6, -R7, RZ, 0x1c ;  /* 0x8000000706067211 */ /* 0x000fe400078fe0ff */
[----:B------:R-:W-:Y:S02]  /*1b10*/  SHF.R.S32.HI R5, RZ, 0x8, R5 ;  /* 0x00000008ff057819 */ /* 0x000fe40000011405 */
[----:B------:R-:W-:-:S04]  /*1b20*/  IADD3 R6, PT, PT, R6, 0x3c000000, RZ ;  /* 0x3c00000006067810 */ /* 0x000fc80007ffe0ff */
[----:B------:R-:W-:-:S04]  /*1b30*/  LOP3.LUT R5, R6, 0x7f800000, R5, 0xf8, !PT ;  /* 0x7f80000006057812 */ /* 0x000fc800078ef805 */
[----:B------:R-:W-:-:S04]  /*1b40*/  SEL R5, R5, RZ, P0 ;  /* 0x000000ff05057207 */ /* 0x000fc80000000000 */
[----:B------:R-:W-:-:S04]  /*1b50*/  LOP3.LUT R5, R5, 0x80000000, R0, 0xf8, !PT ;  /* 0x8000000005057812 */ /* 0x000fc800078ef800 */
[----:B------:R-:W-:-:S04]  /*1b60*/  F2FP.BF16.F32.PACK_AB R5, RZ, R5 ;  /* 0x00000005ff05723e */ /* 0x000fc800000010ff */
[----:B------:R-:W-:Y:S01]  /*1b70*/  PRMT R0, R5, 0x7610, R0 ;  /* 0x0000761005007816 */ /* 0x000fe20000000000 */
[----:B------:R-:W-:Y:S06]  /*1b80*/  BRA `(.L_x_8) ;  /* 0x0000000400f47947 */ /* 0x000fec0003800000 */
.L_x_19:
[----:B------:R-:W2:Y:S02]  /*1b90*/  LDG.E.U8 R2, desc[UR36][R2.64] ;  /* 0x0000002402027981 */ /* 0x000ea4000c1e1100 */
[C---:B--2---:R-:W-:Y:S02]  /*1ba0*/  IMAD.SHL.U32 R4, R2.reuse, 0x2000000, RZ ;  /* 0x0200000002047824 */ /* 0x044fe400078e00ff */
[----:B------:R-:W-:-:S03]  /*1bb0*/  IMAD.SHL.U32 R5, R2, 0x100, RZ ;  /* 0x0000010002057824 */ /* 0x000fc600078e00ff */
[----:B------:R-:W-:-:S13]  /*1bc0*/  ISETP.GT.U32.AND P0, PT, R4, 0x7ffffff, PT ;  /* 0x07ffffff0400780c */ /* 0x000fda0003f04070 */
[C---:B------:R-:W-:Y:S02]  /*1bd0*/  @!P0 LOP3.LUT R0, R5.reuse, 0x7f00, RZ, 0xc0, !PT ;  /* 0x00007f0005008812 */ /* 0x040fe400078ec0ff */
[----:B------:R-:W-:Y:S02]  /*1be0*/  @P0 LEA.HI R4, R4, 0x70000000, RZ, 0x1c ;  /* 0x7000000004040811 */ /* 0x000fe400078fe0ff */
[----:B------:R-:W-:Y:S02]  /*1bf0*/  @!P0 LOP3.LUT R0, R0, 0x3f000000, RZ, 0xfc, !PT ;  /* 0x3f00000000008812 */ /* 0x000fe400078efcff */
[----:B------:R-:W-:-:S03]  /*1c00*/  PRMT R5, R5, 0x9910, RZ ;  /* 0x0000991005057816 */ /* 0x000fc600000000ff */
[----:B------:R-:W-:Y:S01]  /*1c10*/  @!P0 FADD.FTZ R0, R0, -0.5 ;  /* 0xbf00000000008421 */ /* 0x000fe20000010000 */
[----:B------:R-:W-:-:S05]  /*1c20*/  @P0 FMUL.FTZ R0, R4, 1.9259299443872358531e-34 ;  /* 0x0780000004000820 */ /* 0x000fca0000410000 */
[----:B------:R-:W-:-:S04]  /*1c30*/  LOP3.LUT R0, R0, 0x80000000, R5, 0xf8, !PT ;  /* 0x8000000000007812 */ /* 0x000fc800078ef805 */
[----:B------:R-:W-:Y:S01]  /*1c40*/  F2FP.BF16.F32.PACK_AB R0, RZ, R0 ;  /* 0x00000000ff00723e */ /* 0x000fe200000010ff */
[----:B------:R-:W-:Y:S06]  /*1c50*/  BRA `(.L_x_8) ;  /* 0x0000000400c07947 */ /* 0x000fec0003800000 */
.L_x_18:
[----:B------:R0:W5:Y:S01]  /*1c60*/  LDG.E.U16 R0, desc[UR36][R2.64] ;  /* 0x0000002402007981 */ /* 0x000162000c1e1500 */
[----:B------:R-:W-:Y:S05]  /*1c70*/  BRA `(.L_x_8) ;  /* 0x0000000400b87947 */ /* 0x000fea0003800000 */
.L_x_15:
[----:B------:R-:W-:-:S09]  /*1c80*/  UISETP.GT.AND UP0, UPT, UR4, 0x1b, UPT ;  /* 0x0000001b0400788c */ /* 0x000fd2000bf04270 */
[----:B------:R-:W-:Y:S05]  /*1c90*/  BRA.U UP0, `(.L_x_20) ;  /* 0x0000000500087547 */ /* 0x000fea000b800000 */
[----:B------:R-:W-:-:S09]  /*1ca0*/  UISETP.NE.AND UP0, UPT, UR4, 0x19, UPT ;  /* 0x000000190400788c */ /* 0x000fd2000bf05270 */
[----:B------:R-:W-:Y:S05]  /*1cb0*/  BRA.U !UP0, `(.L_x_21) ;  /* 0x0000000108907547 */ /* 0x000fea000b800000 */
[----:B------:R-:W-:-:S09]  /*1cc0*/  UISETP.NE.AND UP0, UPT, UR4, 0x1a, UPT ;  /* 0x0000001a0400788c */ /* 0x000fd2000bf05270 */
[----:B------:R-:W-:Y:S05]  /*1cd0*/  BRA.U !UP0, `(.L_x_22) ;  /* 0x0000000108187547 */ /* 0x000fea000b800000 */
[----:B------:R-:W-:-:S09]  /*1ce0*/  UISETP.NE.AND UP0, UPT, UR4, 0x1b, UPT ;  /* 0x0000001b0400788c */ /* 0x000fd2000bf05270 */
[----:B------:R-:W-:Y:S05]  /*1cf0*/  BRA.U UP0, `(.L_x_7) ;  /* 0x0000000500087547 */ /* 0x000fea000b800000 */
[----:B------:R-:W2:Y:S02]  /*1d00*/  LDG.E.U16 R0, desc[UR36][R2.64] ;  /* 0x0000002402007981 */ /* 0x000ea4000c1e1500 */
[----:B--2---:R-:W-:-:S04]  /*1d10*/  I2FP.F32.U32 R0, R0 ;  /* 0x0000000000007245 */ /* 0x004fc80000201000 */
[----:B------:R-:W-:Y:S01]  /*1d20*/  F2FP.BF16.F32.PACK_AB R0, RZ, R0 ;  /* 0x00000000ff00723e */ /* 0x000fe200000010ff */
[----:B------:R-:W-:Y:S06]  /*1d30*/  BRA `(.L_x_8) ;  /* 0x0000000400887947 */ /* 0x000fec0003800000 */
.L_x_22:
[----:B------:R-:W2:Y:S01]  /*1d40*/  LDG.E.U8 R3, desc[UR36][R2.64] ;  /* 0x0000002402037981 */ /* 0x000ea2000c1e1100 */
[----:B------:R-:W-:Y:S01]  /*1d50*/  BSSY.RECONVERGENT B0, `(.L_x_23) ;  /* 0x0000018000007945 */ /* 0x000fe20003800200 */
[----:B------:R-:W-:Y:S02]  /*1d60*/  MOV R0, RZ ;  /* 0x000000ff00007202 */ /* 0x000fe40000000f00 */
[----:B--2---:R-:W-:-:S13]  /*1d70*/  ISETP.NE.AND P0, PT, R3, RZ, PT ;  /* 0x000000ff0300720c */ /* 0x004fda0003f05270 */
[----:B------:R-:W-:Y:S05]  /*1d80*/  @!P0 BRA `(.L_x_24) ;  /* 0x0000000000508947 */ /* 0x000fea0003800000 */
[----:B------:R-:W-:-:S13]  /*1d90*/  ISETP.NE.AND P0, PT, R3, 0x80, PT ;  /* 0x000000800300780c */ /* 0x000fda0003f05270 */
[----:B------:R-:W-:Y:S01]  /*1da0*/  @!P0 IMAD.MOV.U32 R0, RZ, RZ, 0x7f800001 ;  /* 0x7f800001ff008424 */ /* 0x000fe200078e00ff */
[----:B------:R-:W-:Y:S06]  /*1db0*/  @!P0 BRA `(.L_x_24) ;  /* 0x0000000000448947 */ /* 0x000fec0003800000 */
[--C-:B------:R-:W-:Y:S01]  /*1dc0*/  SHF.R.U32.HI R0, RZ, 0x3, R3.reuse ;  /* 0x00000003ff007819 */ /* 0x100fe20000011603 */
[----:B------:R-:W-:Y:S03]  /*1dd0*/  BSSY.RECONVERGENT B1, `(.L_x_25) ;  /* 0x000000c000017945 */ /* 0x000fe60003800200 */
[----:B------:R-:W-:Y:S02]  /*1de0*/  LOP3.LUT P0, R2, R0, 0xf, RZ, 0xc0, !PT ;  /* 0x0000000f00027812 */ /* 0x000fe4000780c0ff */
[----:B------:R-:W-:-:S05]  /*1df0*/  SHF.R.U32.HI R0, RZ, 0x7, R3 ;  /* 0x00000007ff007819 */ /* 0x000fca0000011603 */
[----:B------:R-:W-:Y:S01]  /*1e00*/  IMAD.U32 R7, R0, -0x80000000, RZ ;  /* 0x8000000000077824 */ /* 0x000fe200078e00ff */
[----:B------:R-:W-:-:S05]  /*1e10*/  LOP3.LUT R0, R3, 0x7, RZ, 0xc0, !PT ;  /* 0x0000000703007812 */ /* 0x000fca00078ec0ff */
[----:B------:R-:W-:Y:S05]  /*1e20*/  @P0 BRA `(.L_x_26) ;  /* 0x0000000000180947 */ /* 0x000fea0003800000 */
[----:B------:R-:W0:Y:S02]  /*1e30*/  FLO.U32 R3, R0 ;  /* 0x0000000000037300 */ /* 0x000e2400000e0000 */
[----:B0-----:R-:W-:-:S04]  /*1e40*/  IADD3 R3, PT, PT, -R3, 0x1f, RZ ;  /* 0x0000001f03037810 */ /* 0x001fc80007ffe1ff */
[----:B------:R-:W-:Y:S02]  /*1e50*/  IADD3 R5, PT, PT, R3, -0x1c, RZ ;  /* 0xffffffe403057810 */ /* 0x000fe40007ffe0ff */
[----:B------:R-:W-:Y:S02]  /*1e60*/  IADD3 R2, PT, PT, R2, 0x1d, -R3 ;  /* 0x0000001d02027810 */ /* 0x000fe40007ffe803 */
[----:B------:R-:W-:-:S04]  /*1e70*/  SHF.L.U32 R5, R0, R5, RZ ;  /* 0x0000000500057219 */ /* 0x000fc800000006ff */
[----:B------:R-:W-:-:S07]  /*1e80*/  LOP3.LUT R0, R5, 0x7, RZ, 0xc0, !PT ;  /* 0x0000000705007812 */ /* 0x000fce00078ec0ff */
.L_x_26:
[----:B------:R-:W-:Y:S05]  /*1e90*/  BSYNC.RECONVERGENT B1 ;  /* 0x0000000000017941 */ /* 0x000fea0003800200 */
.L_x_25:
[----:B------:R-:W-:Y:S01]  /*1ea0*/  IMAD.SHL.U32 R0, R0, 0x100000, RZ ;  /* 0x0010000000007824 */ /* 0x000fe200078e00ff */
[----:B------:R-:W-:-:S04]  /*1eb0*/  LEA R2, R2, 0x3b800000, 0x17 ;  /* 0x3b80000002027811 */ /* 0x000fc800078eb8ff */
[----:B------:R-:W-:-:S07]  /*1ec0*/  LOP3.LUT R0, R2, R0, R7, 0xfe, !PT ;  /* 0x0000000002007212 */ /* 0x000fce00078efe07 */
.L_x_24:
[----:B------:R-:W-:Y:S05]  /*1ed0*/  BSYNC.RECONVERGENT B0 ;  /* 0x0000000000007941 */ /* 0x000fea0003800200 */
.L_x_23:
[----:B------:R-:W-:Y:S01]  /*1ee0*/  F2FP.BF16.F32.PACK_AB R0, RZ, R0 ;  /* 0x00000000ff00723e */ /* 0x000fe200000010ff */
[----:B------:R-:W-:Y:S06]  /*1ef0*/  BRA `(.L_x_8) ;  /* 0x0000000400187947 */ /* 0x000fec0003800000 */
.L_x_21:
[----:B------:R-:W2:Y:S01]  /*1f00*/  LDG.E.U8 R3, desc[UR36][R2.64] ;  /* 0x0000002402037981 */ /* 0x000ea2000c1e1100 */
[----:B------:R-:W-:Y:S01]  /*1f10*/  BSSY.RECONVERGENT B0, `(.L_x_27) ;  /* 0x0000018000007945 */ /* 0x000fe20003800200 */
[----:B------:R-:W-:Y:S01]  /*1f20*/  IMAD.MOV.U32 R0, RZ, RZ, RZ ;  /* 0x000000ffff007224 */ /* 0x000fe200078e00ff */
[----:B--2---:R-:W-:-:S13]  /*1f30*/  ISETP.NE.AND P0, PT, R3, RZ, PT ;  /* 0x000000ff0300720c */ /* 0x004fda0003f05270 */
[----:B------:R-:W-:Y:S05]  /*1f40*/  @!P0 BRA `(.L_x_28) ;  /* 0x0000000000508947 */ /* 0x000fea0003800000 */
[----:B------:R-:W-:-:S13]  /*1f50*/  ISETP.NE.AND P0, PT, R3, 0x80, PT ;  /* 0x000000800300780c */ /* 0x000fda0003f05270 */
[----:B------:R-:W-:Y:S01]  /*1f60*/  @!P0 MOV R0, 0x7f800001 ;  /* 0x7f80000100008802 */ /* 0x000fe20000000f00 */
        /* <DEDUP_REMOVED lines=10> */
[----:B------:R-:W-:Y:S01]  /*2010*/  IADD3 R2, PT, PT, R2, 0x1e, -R3 ;  /* 0x0000001e02027810 */ /* 0x000fe20007ffe803 */
[----:B------:R-:W-:-:S05]  /*2020*/  VIADD R5, R3, 0xffffffe3 ;  /* 0xffffffe303057836 */ /* 0x000fca0000000000 */
[----:B------:R-:W-:-:S04]  /*2030*/  SHF.L.U32 R5, R0, R5, RZ ;  /* 0x0000000500057219 */ /* 0x000fc800000006ff */
[----:B------:R-:W-:-:S07]  /*2040*/  LOP3.LUT R0, R5, 0x3, RZ, 0xc0, !PT ;  /* 0x0000000305007812 */ /* 0x000fce00078ec0ff */
.L_x_30:
[----:B------:R-:W-:Y:S05]  /*2050*/  BSYNC.RECONVERGENT B1 ;  /* 0x0000000000017941 */ /* 0x000fea0003800200 */
.L_x_29:
[----:B------:R-:W-:Y:S02]  /*2060*/  SHF.L.U32 R0, R0, 0x15, RZ ;  /* 0x0000001500007819 */ /* 0x000fe400000006ff */
[----:B------:R-:W-:-:S04]  /*2070*/  LEA R2, R2, 0x37800000, 0x17 ;  /* 0x3780000002027811 */ /* 0x000fc800078eb8ff */
[----:B------:R-:W-:-:S07]  /*2080*/  LOP3.LUT R0, R2, R0, R7, 0xfe, !PT ;  /* 0x0000000002007212 */ /* 0x000fce00078efe07 */
.L_x_28:
[----:B------:R-:W-:Y:S05]  /*2090*/  BSYNC.RECONVERGENT B0 ;  /* 0x0000000000007941 */ /* 0x000fea0003800200 */
.L_x_27:
[----:B------:R-:W-:Y:S01]  /*20a0*/  F2FP.BF16.F32.PACK_AB R0, RZ, R0 ;  /* 0x00000000ff00723e */ /* 0x000fe200000010ff */
[----:B------:R-:W-:Y:S06]  /*20b0*/  BRA `(.L_x_8) ;  /* 0x0000000000a87947 */ /* 0x000fec0003800000 */
.L_x_20:
[----:B------:R-:W-:-:S09]  /*20c0*/  UISETP.NE.AND UP0, UPT, UR4, 0x1c, UPT ;  /* 0x0000001c0400788c */ /* 0x000fd2000bf05270 */
[----:B------:R-:W-:Y:S05]  /*20d0*/  BRA.U !UP0, `(.L_x_31) ;  /* 0x0000000108947547 */ /* 0x000fea000b800000 */
[----:B------:R-:W-:-:S09]  /*20e0*/  UISETP.NE.AND UP0, UPT, UR4, 0x1d, UPT ;  /* 0x0000001d0400788c */ /* 0x000fd2000bf05270 */
[----:B------:R-:W-:Y:S05]  /*20f0*/  BRA.U !UP0, `(.L_x_32) ;  /* 0x00000001087c7547 */ /* 0x000fea000b800000 */
[----:B------:R-:W-:-:S09]  /*2100*/  UISETP.NE.AND UP0, UPT, UR4, 0x2c, UPT ;  /* 0x0000002c0400788c */ /* 0x000fd2000bf05270 */
[----:B------:R-:W-:Y:S05]  /*2110*/  BRA.U !UP0, `(.L_x_33) ;  /* 0x0000000108487547 */ /* 0x000fea000b800000 */
.L_x_7:
[----:B------:R-:W-:Y:S01]  /*2120*/  MOV R2, 0x0 ;  /* 0x0000000000027802 */ /* 0x000fe20000000f00 */
[----:B------:R-:W0:Y:S01]  /*2130*/  LDCU.64 UR4, c[0x4][0x128] ;  /* 0x01002500ff0477ac */ /* 0x000e220008000a00 */
[----:B------:R-:W-:Y:S02]  /*2140*/  HFMA2 R13, -RZ, RZ, 0, 0 ;  /* 0x00000000ff0d7431 */ /* 0x000fe400000001ff */
[----:B------:R-:W-:Y:S01]  /*2150*/  IMAD.MOV.U32 R8, RZ, RZ, 0x4e ;  /* 0x0000004eff087424 */ /* 0x000fe200078e00ff */
[----:B------:R-:W1:Y:S01]  /*2160*/  LDCU.64 UR6, c[0x4][0x130] ;  /* 0x01002600ff0677ac */ /* 0x000e620008000a00 */
[----:B------:R-:W2:Y:S01]  /*2170*/  LDC.64 R2, c[0x4][R2] ;  /* 0x0100000002027b82 */ /* 0x000ea20000000a00 */
[----:B------:R-:W-:Y:S01]  /*2180*/  IMAD.MOV.U32 R12, RZ, RZ, 0x1 ;  /* 0x00000001ff0c7424 */ /* 0x000fe200078e00ff */
[----:B------:R-:W3:Y:S01]  /*2190*/  LDCU.64 UR8, c[0x4][0x38] ;  /* 0x01000700ff0877ac */ /* 0x000ee20008000a00 */
[----:B0-----:R-:W-:Y:S02]  /*21a0*/  IMAD.U32 R4, RZ, RZ, UR4 ;  /* 0x00000004ff047e24 */ /* 0x001fe4000f8e00ff */
[----:B------:R-:W-:Y:S01]  /*21b0*/  IMAD.U32 R5, RZ, RZ, UR5 ;  /* 0x00000005ff057e24 */ /* 0x000fe2000f8e00ff */
[----:B-1----:R-:W-:Y:S01]  /*21c0*/  MOV R6, UR6 ;  /* 0x0000000600067c02 */ /* 0x002fe20008000f00 */
[----:B------:R-:W-:-:S02]  /*21d0*/  IMAD.U32 R7, RZ, RZ, UR7 ;  /* 0x00000007ff077e24 */ /* 0x000fc4000f8e00ff */
[----:B---3--:R-:W-:Y:S01]  /*21e0*/  IMAD.U32 R10, RZ, RZ, UR8 ;  /* 0x00000008ff0a7e24 */ /* 0x008fe2000f8e00ff */
[----:B------:R-:W-:-:S07]  /*21f0*/  MOV R11, UR9 ;  /* 0x00000009000b7c02 */ /* 0x000fce0008000f00 */
[----:B------:R-:W-:-:S07]  /*2200*/  LEPC R20, `(.L_x_34) ;  /* 0x000000001014794e */ /* 0x000fce0000000000 */
[----:B--2---:R-:W-:Y:S05]  /*2210*/  CALL.ABS.NOINC R2 ;  /* 0x0000000002007343 */ /* 0x004fea0003c00000 */
.L_x_34:
[----:B------:R-:W-:Y:S01]  /*2220*/  PRMT R0, RZ, 0x7610, R0 ;  /* 0x00007610ff007816 */ /* 0x000fe20000000000 */
[----:B------:R-:W-:Y:S06]  /*2230*/  BRA `(.L_x_8) ;  /* 0x0000000000487947 */ /* 0x000fec0003800000 */
.L_x_33:
[----:B------:R-:W2:Y:S01]  /*2240*/  LDG.E.U8 R2, desc[UR36][R2.64] ;  /* 0x0000002402027981 */ /* 0x000ea2000c1e1100 */
[----:B------:R-:W-:Y:S01]  /*2250*/  BSSY.RECONVERGENT B0, `(.L_x_35) ;  /* 0x0000007000007945 */ /* 0x000fe20003800200 */
[----:B------:R-:W-:Y:S01]  /*2260*/  IMAD.MOV.U32 R0, RZ, RZ, 0x400000 ;  /* 0x00400000ff007424 */ /* 0x000fe200078e00ff */
[----:B--2---:R-:W-:-:S13]  /*2270*/  ISETP.NE.AND P0, PT, R2, RZ, PT ;  /* 0x000000ff0200720c */ /* 0x004fda0003f05270 */
[----:B------:R-:W-:Y:S05]  /*2280*/  @!P0 BRA `(.L_x_36) ;  /* 0x00000000000c8947 */ /* 0x000fea0003800000 */
[----:B------:R-:W-:-:S13]  /*2290*/  ISETP.NE.AND P0, PT, R2, 0xff, PT ;  /* 0x000000ff0200780c */ /* 0x000fda0003f05270 */
[----:B------:R-:W-:Y:S01]  /*22a0*/  @!P0 IMAD.MOV.U32 R0, RZ, RZ, 0x7f800001 ;  /* 0x7f800001ff008424 */ /* 0x000fe200078e00ff */
[----:B------:R-:W-:-:S07]  /*22b0*/  @P0 SHF.L.U32 R0, R2, 0x17, RZ ;  /* 0x0000001702000819 */ /* 0x000fce00000006ff */
.L_x_36:
[----:B------:R-:W-:Y:S05]  /*22c0*/  BSYNC.RECONVERGENT B0 ;  /* 0x0000000000007941 */ /* 0x000fea0003800200 */
.L_x_35:
[----:B------:R-:W-:Y:S01]  /*22d0*/  F2FP.BF16.F32.PACK_AB R0, RZ, R0 ;  /* 0x00000000ff00723e */ /* 0x000fe200000010ff */
[----:B------:R-:W-:Y:S06]  /*22e0*/  BRA `(.L_x_8) ;  /* 0x00000000001c7947 */ /* 0x000fec0003800000 */
.L_x_32:
[----:B------:R-:W2:Y:S02]  /*22f0*/  LDG.E.64 R2, desc[UR36][R2.64] ;  /* 0x0000002402027981 */ /* 0x000ea4000c1e1b00 */
[----:B--2---:R-:W0:Y:S02]  /*2300*/  I2F.U64 R0, R2 ;  /* 0x0000000200007312 */ /* 0x004e240000301000 */
[----:B0-----:R-:W-:Y:S01]  /*2310*/  F2FP.BF16.F32.PACK_AB R0, RZ, R0 ;  /* 0x00000000ff00723e */ /* 0x001fe200000010ff */
[----:B------:R-:W-:Y:S06]  /*2320*/  BRA `(.L_x_8) ;  /* 0x00000000000c7947 */ /* 0x000fec0003800000 */
.L_x_31:
[----:B------:R-:W2:Y:S02]  /*2330*/  LDG.E R2, desc[UR36][R2.64] ;  /* 0x0000002402027981 */ /* 0x000ea4000c1e1900 */
[----:B--2---:R-:W-:-:S04]  /*2340*/  I2FP.F32.U32 R0, R2 ;  /* 0x0000000200007245 */ /* 0x004fc80000201000 */
[----:B------:R-:W-:-:S07]  /*2350*/  F2FP.BF16.F32.PACK_AB R0, RZ, R0 ;  /* 0x00000000ff00723e */ /* 0x000fce00000010ff */
.L_x_8:
[----:B-----5:R-:W-:Y:S01]  /*2360*/  IMAD.U32 R0, R0, 0x10000, RZ ;  /* 0x0001000000007824 */ /* 0x020fe200078e00ff */
[----:B------:R-:W1:Y:S01]  /*2370*/  LDCU.64 UR6, c[0x0][0x580] ;  /* 0x0000b000ff0677ac */ /* 0x000e620008000a00 */
[----:B0-----:R-:W-:Y:S02]  /*2380*/  IMAD.MOV.U32 R3, RZ, RZ, 0x42fc0000 ;  /* 0x42fc0000ff037424 */ /* 0x001fe400078e00ff */
[----:B------:R-:W-:Y:S01]  /*2390*/  FMUL.FTZ R2, |R0|, 1.4426950216293334961 ;  /* 0x3fb8aa3b00027820 */ /* 0x000fe20000410200 */
[----:B------:R-:W-:-:S04]  /*23a0*/  UPRMT UR4, UR42, 0x9910, URZ ;  /* 0x000099102a047896 */ /* 0x000fc800080000ff */
[----:B------:R-:W-:Y:S01]  /*23b0*/  UISETP.GT.AND UP0, UPT, UR4, 0x9, UPT ;  /* 0x000000090400788c */ /* 0x000fe2000bf04270 */
[----:B------:R-:W0:Y:S02]  /*23c0*/  FRND.TRUNC R2, R2 ;  /* 0x0000000200027307 */ /* 0x000e24000020d000 */
[----:B0-----:R-:W-:Y:S02]  /*23d0*/  FSETP.GT.FTZ.AND P0, PT, |R2|, 126, PT ;  /* 0x42fc00000200780b */ /* 0x001fe40003f14200 */
[----:B------:R-:W-:-:S04]  /*23e0*/  LOP3.LUT R3, R3, 0x80000000, R2, 0xb8, !PT ;  /* 0x8000000003037812 */ /* 0x000fc800078eb802 */
[----:B------:R-:W-:Y:S02]  /*23f0*/  FSEL R3, R3, R2, P0 ;  /* 0x0000000203037208 */ /* 0x000fe40000000000 */
[----:B-1----:R-:W-:-:S03]  /*2400*/  IADD3 R2, P0, PT, R16, UR6, RZ ;  /* 0x0000000610027c10 */ /* 0x002fc6000ff1e0ff */
[----:B------:R-:W-:-:S04]  /*2410*/  FFMA.FTZ R0, R3, -0.69314718246459960938, |R0| ;  /* 0xbf31721803007823 */ /* 0x000fc80000010400 */
[C---:B------:R-:W-:Y:S01]  /*2420*/  FFMA.FTZ R0, R3.reuse, 1.9046542121259335545e-09, R0 ;  /* 0x3102e30803007823 */ /* 0x040fe20000010000 */
[----:B------:R-:W-:-:S03]  /*2430*/  FADD.FTZ R3, R3, 12583037 ;  /* 0x4b40007d03037421 */ /* 0x000fc60000010000 */
[----:B------:R-:W-:Y:S02]  /*2440*/  FMUL.FTZ R0, R0, 1.4426950216293334961 ;  /* 0x3fb8aa3b00007820 */ /* 0x000fe40000410000 */
[----:B------:R-:W-:-:S04]  /*2450*/  SHF.L.U32 R3, R3, 0x17, RZ ;  /* 0x0000001703037819 */ /* 0x000fc800000006ff */
[----:B------:R-:W0:Y:S02]  /*2460*/  MUFU.EX2 R0, R0 ;  /* 0x0000000000007308 */ /* 0x000e240000000800 */
[----:B0-----:R-:W-:-:S06]  /*2470*/  FMUL.FTZ R4, R3, R0 ;  /* 0x0000000003047220 */ /* 0x001fcc0000410000 */
[----:B------:R-:W0:Y:S02]  /*2480*/  MUFU.RCP R3, R4 ;  /* 0x0000000400037308 */ /* 0x000e240000001000 */
[----:B0-----:R-:W-:-:S04]  /*2490*/  FMUL.FTZ R3, R3, 0.125 ;  /* 0x3e00000003037820 */ /* 0x001fc80000410000 */
[----:B------:R-:W-:Y:S01]  /*24a0*/  FFMA.FTZ R5, R4, 2, R3 ;  /* 0x4000000004057823 */ /* 0x000fe20000010003 */
[----:B------:R-:W-:-:S05]  /*24b0*/  IMAD.X R3, RZ, RZ, UR7, P0 ;  /* 0x00000007ff037e24 */ /* 0x000fca00080e06ff */
[----:B------:R-:W0:Y:S01]  /*24c0*/  F2F.BF16.F32 R5, R5 ;  /* 0x0000000500057304 */ /* 0x000e220000202000 */
        /* <DEDUP_REMOVED lines=9> */
[----:B0-----:R-:W-:-:S04]  /*2560*/  IMAD.U32 R0, R5, 0x10000, RZ ;  /* 0x0001000005007824 */ /* 0x001fc800078e00ff */
[----:B------:R-:W0:Y:S02]  /*2570*/  F2I.FTZ.TRUNC.NTZ R5, R0 ;  /* 0x0000000000057305 */ /* 0x000e24000021f100 */
[----:B0-----:R4:W-:Y:S01]  /*2580*/  STG.E.U8 desc[UR36][R2.64], R5 ;  /* 0x0000000502007986 */ /* 0x0019e2000c101124 */
[----:B------:R-:W-:Y:S05]  /*2590*/  BRA `(.L_x_42) ;  /* 0x0000000c00807947 */ /* 0x000fea0003800000 */
.L_x_40:
[----:B0-----:R-:W-:-:S06]  /*25a0*/  SHF.L.U32 R5, R5, 0x10, RZ ;  /* 0x0000001005057819 */ /* 0x001fcc00000006ff */
[----:B------:R-:W0:Y:S02]  /*25b0*/  F2I.S64.TRUNC R4, R5 ;  /* 0x0000000500047311 */ /* 0x000e24000020d900 */
[----:B0-----:R3:W-:Y:S01]  /*25c0*/  STG.E.U8 desc[UR36][R2.64], R4 ;  /* 0x0000000402007986 */ /* 0x0017e2000c101124 */
[----:B------:R-:W-:Y:S05]  /*25d0*/  BRA `(.L_x_42) ;  /* 0x0000000c00707947 */ /* 0x000fea0003800000 */
.L_x_39:
[----:B------:R-:W-:-:S09]  /*25e0*/  UISETP.NE.AND UP0, UPT, UR4, 0x2, UPT ;  /* 0x000000020400788c */ /* 0x000fd2000bf05270 */
[----:B------:R-:W-:Y:S05]  /*25f0*/  BRA.U !UP0, `(.L_x_43) ;  /* 0x0000000108307547 */ /* 0x000fea000b800000 */
[----:B------:R-:W-:-:S09]  /*2600*/  UISETP.NE.AND UP0, UPT, UR4, 0x3, UPT ;  /* 0x000000030400788c */ /* 0x000fd2000bf05270 */
[----:B------:R-:W-:Y:S05]  /*2610*/  BRA.U !UP0, `(.L_x_44) ;  /* 0x0000000108187547 */ /* 0x000fea000b800000 */
[----:B------:R-:W-:-:S09]  /*2620*/  UISETP.NE.AND UP0, UPT, UR4, 0x4, UPT ;  /* 0x000000040400788c */ /* 0x000fd2000bf05270 */
[----:B------:R-:W-:Y:S05]  /*2630*/  BRA.U UP0, `(.L_x_41) ;  /* 0x0000000900b87547 */ /* 0x000fea000b800000 */
[----:B0-----:R-:W-:-:S06]  /*2640*/  IMAD.U32 R5, R5, 0x10000, RZ ;  /* 0x0001000005057824 */ /* 0x001fcc00078e00ff */
[----:B------:R-:W0:Y:S02]  /*2650*/  F2I.S64.TRUNC R4, R5 ;  /* 0x0000000500047311 */ /* 0x000e24000020d900 */
[----:B0-----:R0:W-:Y:S01]  /*2660*/  STG.E.64 desc[UR36][R2.64], R4 ;  /* 0x0000000402007986 */ /* 0x0011e2000c101b24 */
[----:B------:R-:W-:Y:S05]  /*2670*/  BRA `(.L_x_42) ;  /* 0x0000000c00487947 */ /* 0x000fea0003800000 */
.L_x_44:
[----:B0-----:R-:W-:-:S06]  /*2680*/  IMAD.U32 R5, R5, 0x10000, RZ ;  /* 0x0001000005057824 */ /* 0x001fcc00078e00ff */
[----:B------:R-:W0:Y:S02]  /*2690*/  F2I.FTZ.TRUNC.NTZ R5, R5 ;  /* 0x0000000500057305 */ /* 0x000e24000021f100 */
[----:B0-----:R1:W-:Y:S01]  /*26a0*/  STG.E desc[UR36][R2.64], R5 ;  /* 0x0000000502007986 */ /* 0x0013e2000c101924 */
[----:B------:R-:W-:Y:S05]  /*26b0*/  BRA `(.L_x_42) ;  /* 0x0000000c00387947 */ /* 0x000fea0003800000 */
.L_x_43:
[----:B0-----:R-:W-:-:S06]  /*26c0*/  SHF.L.U32 R5, R5, 0x10, RZ ;  /* 0x0000001005057819 */ /* 0x001fcc00000006ff */
[----:B------:R-:W0:Y:S02]  /*26d0*/  F2I.FTZ.TRUNC.NTZ R5, R5 ;  /* 0x0000000500057305 */ /* 0x000e24000021f100 */
[----:B0-----:R2:W-:Y:S01]  /*26e0*/  STG.E.U16 desc[UR36][R2.64], R5 ;  /* 0x0000000502007986 */ /* 0x0015e2000c101524 */
[----:B------:R-:W-:Y:S05]  /*26f0*/  BRA `(.L_x_42) ;  /* 0x0000000c00287947 */ /* 0x000fea0003800000 */
.L_x_38:
[----:B------:R-:W-:-:S09]  /*2700*/  UISETP.GT.AND UP0, UPT, UR4, 0x6, UPT ;  /* 0x000000060400788c */ /* 0x000fd2000bf04270 */
[----:B------:R-:W-:Y:S05]  /*2710*/  BRA.U UP0, `(.L_x_45) ;  /* 0x00000001002c7547 */ /* 0x000fea000b800000 */
[----:B------:R-:W-:-:S09]  /*2720*/  UISETP.NE.AND UP0, UPT, UR4, 0x5, UPT ;  /* 0x000000050400788c */ /* 0x000fd2000bf05270 */
[----:B------:R-:W-:Y:S05]  /*2730*/  BRA.U !UP0, `(.L_x_46) ;  /* 0x0000000108147547 */ /* 0x000fea000b800000 */
[----:B------:R-:W-:-:S09]  /*2740*/  UISETP.NE.AND UP0, UPT, UR4, 0x6, UPT ;  /* 0x000000060400788c */ /* 0x000fd2000bf05270 */
[----:B------:R-:W-:Y:S05]  /*2750*/  BRA.U UP0, `(.L_x_41) ;  /* 0x0000000900707547 */ /* 0x000fea000b800000 */
[----:B0-----:R-:W-:-:S05]  /*2760*/  IMAD.U32 R5, R5, 0x10000, RZ ;  /* 0x0001000005057824 */ /* 0x001fca00078e00ff */
[----:B------:R0:W-:Y:S01]  /*2770*/  STG.E desc[UR36][R2.64], R5 ;  /* 0x0000000502007986 */ /* 0x0001e2000c101924 */
[----:B------:R-:W-:Y:S05]  /*2780*/  BRA `(.L_x_42) ;  /* 0x0000000c00047947 */ /* 0x000fea0003800000 */
.L_x_46:
[----:B0-----:R-:W-:-:S05]  /*2790*/  IMAD.U32 R0, R5, 0x10000, RZ ;  /* 0x0001000005007824 */ /* 0x001fca00078e00ff */
[----:B------:R-:W-:-:S05]  /*27a0*/  F2FP.F16.F32.PACK_AB R0, RZ, R0 ;  /* 0x00000000ff00723e */ /* 0x000fca00000000ff */
[----:B------:R0:W-:Y:S01]  /*27b0*/  STG.E.U16 desc[UR36][R2.64], R0 ;  /* 0x0000000002007986 */ /* 0x0001e2000c101524 */
[----:B------:R-:W-:Y:S05]  /*27c0*/  BRA `(.L_x_42) ;  /* 0x0000000800f47947 */ /* 0x000fea0003800000 */
.L_x_45:
[----:B------:R-:W-:-:S09]  /*27d0*/  UISETP.NE.AND UP0, UPT, UR4, 0x7, UPT ;  /* 0x000000070400788c */ /* 0x000fd2000bf05270 */
[----:B------:R-:W-:Y:S05]  /*27e0*/  BRA.U !UP0, `(.L_x_47) ;  /* 0x0000000108347547 */ /* 0x000fea000b800000 */
[----:B------:R-:W-:-:S09]  /*27f0*/  UISETP.NE.AND UP0, UPT, UR4, 0x8, UPT ;  /* 0x000000080400788c */ /* 0x000fd2000bf05270 */
[----:B------:R-:W-:Y:S05]  /*2800*/  BRA.U !UP0, `(.L_x_48) ;  /* 0x0000000108187547 */ /* 0x000fea000b800000 */
[----:B------:R-:W-:-:S09]  /*2810*/  UISETP.NE.AND UP0, UPT, UR4, 0x9, UPT ;  /* 0x000000090400788c */ /* 0x000fd2000bf05270 */
[----:B------:R-:W-:Y:S05]  /*2820*/  BRA.U UP0, `(.L_x_41) ;  /* 0x00000009003c7547 */ /* 0x000fea000b800000 */
[----:B0-----:R-:W-:Y:S01]  /*2830*/  SHF.L.U32 R4, R5, 0x10, RZ ;  /* 0x0000001005047819 */ /* 0x001fe200000006ff */
[----:B------:R-:W-:-:S05]  /*2840*/  IMAD.MOV.U32 R5, RZ, RZ, RZ ;  /* 0x000000ffff057224 */ /* 0x000fca00078e00ff */
[----:B------:R0:W-:Y:S01]  /*2850*/  STG.E.64 desc[UR36][R2.64], R4 ;  /* 0x0000000402007986 */ /* 0x0001e2000c101b24 */
[----:B------:R-:W-:Y:S05]  /*2860*/  BRA `(.L_x_42) ;  /* 0x0000000800cc7947 */ /* 0x000fea0003800000 */
.L_x_48:
[----:B0-----:R-:W-:-:S05]  /*2870*/  IMAD.U32 R5, R5, 0x10000, RZ ;  /* 0x0001000005057824 */ /* 0x001fca00078e00ff */
[----:B------:R-:W-:-:S04]  /*2880*/  F2FP.F16.F32.PACK_AB R5, RZ, R5 ;  /* 0x00000005ff05723e */ /* 0x000fc800000000ff */
[----:B------:R-:W-:-:S05]  /*2890*/  PRMT R5, R5, 0x5410, RZ ;  /* 0x0000541005057816 */ /* 0x000fca00000000ff */
[----:B------:R0:W-:Y:S01]  /*28a0*/  STG.E desc[UR36][R2.64], R5 ;  /* 0x0000000502007986 */ /* 0x0001e2000c101924 */
[----:B------:R-:W-:Y:S05]  /*28b0*/  BRA `(.L_x_42) ;  /* 0x0000000800b87947 */ /* 0x000fea0003800000 */
.L_x_47:
[----:B0-----:R-:W-:-:S05]  /*28c0*/  SHF.L.U32 R4, R5, 0x10, RZ ;  /* 0x0000001005047819 */ /* 0x001fca00000006ff */
[----:B------:R-:W-:-:S06]  /*28d0*/  FMUL.FTZ R4, R4, 1 ;  /* 0x3f80000004047820 */ /* 0x000fcc0000410000 */
[----:B------:R-:W0:Y:S02]  /*28e0*/  F2F.F64.F32 R4, R4 ;  /* 0x0000000400047310 */ /* 0x000e240000201800 */
[----:B0-----:R0:W-:Y:S01]  /*28f0*/  STG.E.64 desc[UR36][R2.64], R4 ;  /* 0x0000000402007986 */ /* 0x0011e2000c101b24 */
[----:B------:R-:W-:Y:S05]  /*2900*/  BRA `(.L_x_42) ;  /* 0x0000000800a47947 */ /* 0x000fea0003800000 */
.L_x_37:
        /* <DEDUP_REMOVED lines=8> */
[----:B0-----:R-:W-:-:S05]  /*2990*/  IMAD.U32 R5, R5, 0x10000, RZ ;  /* 0x0001000005057824 */ /* 0x001fca00078e00ff */
[----:B------:R-:W-:-:S04]  /*29a0*/  FSETP.NEU.FTZ.AND P0, PT, R5, RZ, PT ;  /* 0x000000ff0500720b */ /* 0x000fc80003f1d000 */
[----:B------:R-:W-:-:S05]  /*29b0*/  SEL R5, RZ, 0x1, !P0 ;  /* 0x00000001ff057807 */ /* 0x000fca0004000000 */
[----:B------:R0:W-:Y:S01]  /*29c0*/  STG.E.U8 desc[UR36][R2.64], R5 ;  /* 0x0000000502007986 */ /* 0x0001e2000c101124 */
[----:B------:R-:W-:Y:S05]  /*29d0*/  BRA `(.L_x_42) ;  /* 0x0000000800707947 */ /* 0x000fea0003800000 */
.L_x_51:
[----:B0-----:R-:W-:Y:S01]  /*29e0*/  IMAD.U32 R5, R5, 0x10000, RZ ;  /* 0x0001000005057824 */ /* 0x001fe200078e00ff */
[----:B------:R-:W-:-:S03]  /*29f0*/  CS2R R6, SRZ ;  /* 0x0000000000067805 */ /* 0x000fc6000001ff00 */
[----:B------:R-:W-:-:S06]  /*2a00*/  FMUL.FTZ R5, R5, 1 ;  /* 0x3f80000005057820 */ /* 0x000fcc0000410000 */
[----:B------:R-:W0:Y:S02]  /*2a10*/  F2F.F64.F32 R4, R5 ;  /* 0x0000000500047310 */ /* 0x000e240000201800 */
[----:B0-----:R0:W-:Y:S01]  /*2a20*/  STG.E.128 desc[UR36][R2.64], R4 ;  /* 0x0000000402007986 */ /* 0x0011e2000c101d24 */
[----:B------:R-:W-:Y:S05]  /*2a30*/  BRA `(.L_x_42) ;  /* 0x0000000800587947 */ /* 0x000fea0003800000 */
.L_x_50:
[----:B------:R-:W-:-:S09]  /*2a40*/  UISETP.NE.AND UP0, UPT, UR4, 0xf, UPT ;  /* 0x0000000f0400788c */ /* 0x000fd2000bf05270 */
[----:B------:R-:W-:Y:S05]  /*2a50*/  BRA.U !UP0, `(.L_x_52) ;  /* 0x0000000108a07547 */ /* 0x000fea000b800000 */
[----:B------:R-:W-:-:S09]  /*2a60*/  UISETP.NE.AND UP0, UPT, UR4, 0x17, UPT ;  /* 0x000000170400788c */ /* 0x000fd2000bf05270 */
[----:B------:R-:W-:Y:S05]  /*2a70*/  BRA.U !UP0, `(.L_x_53) ;  /* 0x00000001084c7547 */ /* 0x000fea000b800000 */
[----:B------:R-:W-:-:S09]  /*2a80*/  UISETP.NE.AND UP0, UPT, UR4, 0x18, UPT ;  /* 0x000000180400788c */ /* 0x000fd2000bf05270 */
[----:B------:R-:W-:Y:S05]  /*2a90*/  BRA.U UP0, `(.L_x_41) ;  /* 0x0000000500a07547 */ /* 0x000fea000b800000 */
[----:B0-----:R-:W-:Y:S01]  /*2aa0*/  SHF.L.U32 R7, R5, 0x10, RZ ;  /* 0x0000001005077819 */ /* 0x001fe200000006ff */
[----:B------:R-:W-:Y:S01]  /*2ab0*/  BSSY.RECONVERGENT B0, `(.L_x_54) ;  /* 0x000000c000007945 */ /* 0x000fe20003800200 */
[----:B------:R-:W-:Y:S02]  /*2ac0*/  IMAD.MOV.U32 R0, RZ, RZ, 0x7f ;  /* 0x0000007fff007424 */ /* 0x000fe400078e00ff */
[----:B------:R-:W-:Y:S02]  /*2ad0*/  LOP3.LUT R6, R7, 0x7fffffff, RZ, 0xc0, !PT ;  /* 0x7fffffff07067812 */ /* 0x000fe400078ec0ff */
[----:B------:R-:W-:Y:S02]  /*2ae0*/  SHF.R.U32.HI R5, RZ, 0x18, R7 ;  /* 0x00000018ff057819 */ /* 0x000fe40000011607 */
[----:B------:R-:W-:-:S13]  /*2af0*/  ISETP.GT.U32.AND P0, PT, R6, 0x43efffff, PT ;  /* 0x43efffff0600780c */ /* 0x000fda0003f04070 */
[----:B------:R-:W-:Y:S05]  /*2b00*/  @P0 BRA `(.L_x_55) ;  /* 0x0000000000180947 */ /* 0x000fea0003800000 */
[----:B------:R-:W-:-:S13]  /*2b10*/  ISETP.GT.U32.AND P0, PT, R6, 0x3c7fffff, PT ;  /* 0x3c7fffff0600780c */ /* 0x000fda0003f04070 */
[----:B------:R-:W-:-:S04]  /*2b20*/  @P0 SHF.R.U32.HI R0, RZ, 0x14, R7 ;  /* 0x00000014ff000819 */ /* 0x000fc80000011607 */
[----:B------:R-:W-:Y:S01]  /*2b30*/  @P0 LOP3.LUT R4, R0, 0x1, RZ, 0xc0, !PT ;  /* 0x0000000100040812 */ /* 0x000fe200078ec0ff */
[----:B------:R-:W-:-:S03]  /*2b40*/  @!P0 FADD.FTZ R0, R6, 16384 ;  /* 0x4680000006008421 */ /* 0x000fc60000010000 */
[----:B------:R-:W-:-:S04]  /*2b50*/  @P0 IADD3 R4, PT, PT, R7, 0x407ffff, R4 ;  /* 0x0407ffff07040810 */ /* 0x000fc80007ffe004 */
[----:B------:R-:W-:-:S07]  /*2b60*/  @P0 SHF.R.U32.HI R0, RZ, 0x14, R4 ;  /* 0x00000014ff000819 */ /* 0x000fce0000011604 */
.L_x_55:
[----:B------:R-:W-:Y:S05]  /*2b70*/  BSYNC.RECONVERGENT B0 ;  /* 0x0000000000007941 */ /* 0x000fea0003800200 */
.L_x_54:
[----:B------:R-:W-:-:S05]  /*2b80*/  LOP3.LUT R5, R0, 0x80, R5, 0xf8, !PT ;  /* 0x0000008000057812 */ /* 0x000fca00078ef805 */
[----:B------:R0:W-:Y:S01]  /*2b90*/  STG.E.U8 desc[UR36][R2.64], R5 ;  /* 0x0000000502007986 */ /* 0x0001e2000c101124 */
[----:B------:R-:W-:Y:S05]  /*2ba0*/  BRA `(.L_x_42) ;  /* 0x0000000400fc7947 */ /* 0x000fea0003800000 */
.L_x_53:
[----:B0-----:R-:W-:Y:S01]  /*2bb0*/  IMAD.U32 R7, R5, 0x10000, RZ ;  /* 0x0001000005077824 */ /* 0x001fe200078e00ff */
[----:B------:R-:W-:Y:S04]  /*2bc0*/  BSSY.RECONVERGENT B0, `(.L_x_56) ;  /* 0x000000e000007945 */ /* 0x000fe80003800200 */
[----:B------:R-:W-:Y:S02]  /*2bd0*/  LOP3.LUT R6, R7, 0x7fffffff, RZ, 0xc0, !PT ;  /* 0x7fffffff07067812 */ /* 0x000fe400078ec0ff */
[----:B------:R-:W-:Y:S02]  /*2be0*/  SHF.R.U32.HI R5, RZ, 0x18, R7 ;  /* 0x00000018ff057819 */ /* 0x000fe40000011607 */
[----:B------:R-:W-:-:S13]  /*2bf0*/  ISETP.GE.U32.AND P1, PT, R6, 0x47800000, PT ;  /* 0x478000000600780c */ /* 0x000fda0003f26070 */
[----:B------:R-:W-:Y:S02]  /*2c00*/  @P1 ISETP.GT.U32.AND P0, PT, R6, 0x7f800000, PT ;  /* 0x7f8000000600180c */ /* 0x000fe40003f04070 */
[----:B------:R-:W-:-:S04]  /*2c10*/  @P1 MOV R0, 0x7f ;  /* 0x0000007f00001802 */ /* 0x000fc80000000f00 */
[----:B------:R-:W-:Y:S01]  /*2c20*/  @P1 SEL R0, R0, 0x7c, P0 ;  /* 0x0000007c00001807 */ /* 0x000fe20000000000 */
[----:B------:R-:W-:Y:S06]  /*2c30*/  @P1 BRA `(.L_x_57) ;  /* 0x0000000000181947 */ /* 0x000fec0003800000 */
[----:B------:R-:W-:-:S13]  /*2c40*/  ISETP.GT.U32.AND P0, PT, R6, 0x387fffff, PT ;  /* 0x387fffff0600780c */ /* 0x000fda0003f04070 */
[----:B------:R-:W-:-:S04]  /*2c50*/  @P0 SHF.R.U32.HI R0, RZ, 0x15, R7 ;  /* 0x00000015ff000819 */ /* 0x000fc80000011607 */
[----:B------:R-:W-:Y:S01]  /*2c60*/  @P0 LOP3.LUT R4, R0, 0x1, RZ, 0xc0, !PT ;  /* 0x0000000100040812 */ /* 0x000fe200078ec0ff */
[----:B------:R-:W-:-:S03]  /*2c70*/  @!P0 FADD.FTZ R0, R6, 128 ;  /* 0x4300000006008421 */ /* 0x000fc60000010000 */
[----:B------:R-:W-:-:S04]  /*2c80*/  @P0 IADD3 R4, PT, PT, R7, 0x80fffff, R4 ;  /* 0x080fffff07040810 */ /* 0x000fc80007ffe004 */
[----:B------:R-:W-:-:S07]  /*2c90*/  @P0 SHF.R.U32.HI R0, RZ, 0x15, R4 ;  /* 0x00000015ff000819 */ /* 0x000fce0000011604 */
.L_x_57:
[----:B------:R-:W-:Y:S05]  /*2ca0*/  BSYNC.RECONVERGENT B0 ;  /* 0x0000000000007941 */ /* 0x000fea0003800200 */
.L_x_56:
[----:B------:R-:W-:-:S05]  /*2cb0*/  LOP3.LUT R5, R0, 0x80, R5, 0xf8, !PT ;  /* 0x0000008000057812 */ /* 0x000fca00078ef805 */
[----:B------:R0:W-:Y:S01]  /*2cc0*/  STG.E.U8 desc[UR36][R2.64], R5 ;  /* 0x0000000502007986 */ /* 0x0001e2000c101124 */
[----:B------:R-:W-:Y:S05]  /*2cd0*/  BRA `(.L_x_42) ;  /* 0x0000000400b07947 */ /* 0x000fea0003800000 */
.L_x_52:
[----:B0-----:R0:W-:Y:S01]  /*2ce0*/  STG.E.U16 desc[UR36][R2.64], R5 ;  /* 0x0000000502007986 */ /* 0x0011e2000c101524 */
[----:B------:R-:W-:Y:S05]  /*2cf0*/  BRA `(.L_x_42) ;  /* 0x0000000400a87947 */ /* 0x000fea0003800000 */
.L_x_49:
        /* <DEDUP_REMOVED lines=8> */
[----:B0-----:R-:W-:-:S06]  /*2d80*/  IMAD.U32 R5, R5, 0x10000, RZ ;  /* 0x0001000005057824 */ /* 0x001fcc00078e00ff */
[----:B------:R-:W0:Y:S02]  /*2d90*/  F2I.FTZ.U32.TRUNC.NTZ R5, R5 ;  /* 0x0000000500057305 */ /* 0x000e24000021f000 */
[----:B0-----:R0:W-:Y:S01]  /*2da0*/  STG.E.U16 desc[UR36][R2.64], R5 ;  /* 0x0000000502007986 */ /* 0x0011e2000c101524 */
[----:B------:R-:W-:Y:S05]  /*2db0*/  BRA `(.L_x_42) ;  /* 0x0000000400787947 */ /* 0x000fea0003800000 */
.L_x_60:
[----:B0-----:R-:W-:Y:S01]  /*2dc0*/  IMAD.U32 R5, R5, 0x10000, RZ ;  /* 0x0001000005057824 */ /* 0x001fe200078e00ff */
[----:B------:R-:W-:Y:S01]  /*2dd0*/  BSSY.RECONVERGENT B0, `(.L_x_61) ;  /* 0x0000014000007945 */ /* 0x000fe20003800200 */
[----:B------:R-:W-:-:S03]  /*2de0*/  HFMA2 R0, -RZ, RZ, 0, 7.62939453125e-06 ;  /* 0x00000080ff007431 */ /* 0x000fc600000001ff */
[----:B------:R-:W-:-:S04]  /*2df0*/  LOP3.LUT R4, R5, 0x7fffffff, RZ, 0xc0, !PT ;  /* 0x7fffffff05047812 */ /* 0x000fc800078ec0ff */
[----:B------:R-:W-:-:S13]  /*2e00*/  ISETP.GT.U32.AND P0, PT, R4, 0x437fffff, PT ;  /* 0x437fffff0400780c */ /* 0x000fda0003f04070 */
[----:B------:R-:W-:Y:S05]  /*2e10*/  @P0 BRA `(.L_x_62) ;  /* 0x00000000003c0947 */ /* 0x000fea0003800000 */
[----:B------:R-:W-:-:S13]  /*2e20*/  ISETP.GT.U32.AND P0, PT, R4, 0x3bffffff, PT ;  /* 0x3bffffff0400780c */ /* 0x000fda0003f04070 */
[----:B------:R-:W-:Y:S05]  /*2e30*/  @P0 BRA `(.L_x_63) ;  /* 0x0000000000140947 */ /* 0x000fea0003800000 */
[----:B------:R-:W-:-:S05]  /*2e40*/  FADD.FTZ R0, R4, 8192 ;  /* 0x4600000004007421 */ /* 0x000fca0000010000 */
[----:B------:R-:W-:Y:S02]  /*2e50*/  LOP3.LUT P0, R4, R0, 0xff, RZ, 0xc0, !PT ;  /* 0x000000ff00047812 */ /* 0x000fe4000780c0ff */
[----:B------:R-:W-:-:S11]  /*2e60*/  PRMT R0, RZ, 0x7610, R0 ;  /* 0x00007610ff007816 */ /* 0x000fd60000000000 */
[----:B------:R-:W-:Y:S05]  /*2e70*/  @!P0 BRA `(.L_x_62) ;  /* 0x0000000000248947 */ /* 0x000fea0003800000 */
[----:B------:R-:W-:Y:S05]  /*2e80*/  BRA `(.L_x_64) ;  /* 0x0000000000147947 */ /* 0x000fea0003800000 */
.L_x_63:
[----:B------:R-:W-:-:S04]  /*2e90*/  SHF.R.U32.HI R0, RZ, 0x14, R5 ;  /* 0x00000014ff007819 */ /* 0x000fc80000011605 */
[----:B------:R-:W-:-:S04]  /*2ea0*/  LOP3.LUT R0, R0, 0x1, RZ, 0xc0, !PT ;  /* 0x0000000100007812 */ /* 0x000fc800078ec0ff */
[----:B------:R-:W-:-:S04]  /*2eb0*/  IADD3 R0, PT, PT, R5, 0x487ffff, R0 ;  /* 0x0487ffff05007810 */ /* 0x000fc80007ffe000 */
[----:B------:R-:W-:-:S04]  /*2ec0*/  SHF.R.U32.HI R0, RZ, 0x14, R0 ;  /* 0x00000014ff007819 */ /* 0x000fc80000011600 */
[----:B------:R-:W-:-:S07]  /*2ed0*/  LOP3.LUT R4, R0, 0xff, RZ, 0xc0, !PT ;  /* 0x000000ff00047812 */ /* 0x000fce00078ec0ff */
.L_x_64:
[----:B------:R-:W-:-:S04]  /*2ee0*/  SHF.R.U32.HI R5, RZ, 0x18, R5 ;  /* 0x00000018ff057819 */ /* 0x000fc80000011605 */
[----:B------:R-:W-:-:S04]  /*2ef0*/  LOP3.LUT R4, R4, 0x80, R5, 0xf8, !PT ;  /* 0x0000008004047812 */ /* 0x000fc800078ef805 */
[----:B------:R-:W-:-:S07]  /*2f00*/  PRMT R0, R4, 0x7610, R0 ;  /* 0x0000761004007816 */ /* 0x000fce0000000000 */
.L_x_62:
[----:B------:R-:W-:Y:S05]  /*2f10*/  BSYNC.RECONVERGENT B0 ;  /* 0x0000000000007941 */ /* 0x000fea0003800200 */
.L_x_61:
[----:B------:R0:W-:Y:S01]  /*2f20*/  STG.E.U8 desc[UR36][R2.64], R0 ;  /* 0x0000000002007986 */ /* 0x0001e2000c101124 */
[----:B------:R-:W-:Y:S05]  /*2f30*/  BRA `(.L_x_42) ;  /* 0x0000000400187947 */ /* 0x000fea0003800000 */
.L_x_59:
[----:B0-----:R-:W-:Y:S01]  /*2f40*/  IMAD.U32 R5, R5, 0x10000, RZ ;  /* 0x0001000005057824 */ /* 0x001fe200078e00ff */
[----:B------:R-:W-:Y:S01]  /*2f50*/  BSSY.RECONVERGENT B0, `(.L_x_65) ;  /* 0x0000014000007945 */ /* 0x000fe20003800200 */
[----:B------:R-:W-:-:S03]  /*2f60*/  IMAD.MOV.U32 R0, RZ, RZ, 0x80 ;  /* 0x00000080ff007424 */ /* 0x000fc600078e00ff */
        /* <DEDUP_REMOVED lines=10> */
.L_x_67:
[----:B------:R-:W-:-:S04]  /*3010*/  SHF.R.U32.HI R0, RZ, 0x15, R5 ;  /* 0x00000015ff007819 */ /* 0x000fc80000011605 */
[----:B------:R-:W-:-:S04]  /*3020*/  LOP3.LUT R0, R0, 0x1, RZ, 0xc0, !PT ;  /* 0x0000000100007812 */ /* 0x000fc800078ec0ff */
[----:B------:R-:W-:-:S04]  /*3030*/  IADD3 R0, PT, PT, R5, 0x88fffff, R0 ;  /* 0x088fffff05007810 */ /* 0x000fc80007ffe000 */
[----:B------:R-:W-:-:S04]  /*3040*/  SHF.R.U32.HI R0, RZ, 0x15, R0 ;  /* 0x00000015ff007819 */ /* 0x000fc80000011600 */
[----:B------:R-:W-:-:S07]  /*3050*/  LOP3.LUT R4, R0, 0xff, RZ, 0xc0, !PT ;  /* 0x000000ff00047812 */ /* 0x000fce00078ec0ff */
.L_x_68:
[----:B------:R-:W-:-:S04]  /*3060*/  SHF.R.U32.HI R5, RZ, 0x18, R5 ;  /* 0x00000018ff057819 */ /* 0x000fc80000011605 */
[----:B------:R-:W-:-:S04]  /*3070*/  LOP3.LUT R4, R4, 0x80, R5, 0xf8, !PT ;  /* 0x0000008004047812 */ /* 0x000fc800078ef805 */
[----:B------:R-:W-:-:S07]  /*3080*/  PRMT R0, R4, 0x7610, R0 ;  /* 0x0000761004007816 */ /* 0x000fce0000000000 */
.L_x_66:
[----:B------:R-:W-:Y:S05]  /*3090*/  BSYNC.RECONVERGENT B0 ;  /* 0x0000000000007941 */ /* 0x000fea0003800200 */
.L_x_65:
[----:B------:R0:W-:Y:S01]  /*30a0*/  STG.E.U8 desc[UR36][R2.64], R0 ;  /* 0x0000000002007986 */ /* 0x0001e2000c101124 */
[----:B------:R-:W-:Y:S05]  /*30b0*/  BRA `(.L_x_42) ;  /* 0x0000000000b87947 */ /* 0x000fea0003800000 */
.L_x_58:
[----:B------:R-:W-:-:S09]  /*30c0*/  UISETP.NE.AND UP0, UPT, UR4, 0x1c, UPT ;  /* 0x0000001c0400788c */ /* 0x000fd2000bf05270 */
[----:B------:R-:W-:Y:S05]  /*30d0*/  BRA.U !UP0, `(.L_x_69) ;  /* 0x0000000108a47547 */ /* 0x000fea000b800000 */
[----:B------:R-:W-:-:S09]  /*30e0*/  UISETP.NE.AND UP0, UPT, UR4, 0x1d, UPT ;  /* 0x0000001d0400788c */ /* 0x000fd2000bf05270 */
[----:B------:R-:W-:Y:S05]  /*30f0*/  BRA.U !UP0, `(.L_x_70) ;  /* 0x00000001088c7547 */ /* 0x000fea000b800000 */
[----:B------:R-:W-:-:S09]  /*3100*/  UISETP.NE.AND UP0, UPT, UR4, 0x2c, UPT ;  /* 0x0000002c0400788c */ /* 0x000fd2000bf05270 */
[----:B------:R-:W-:Y:S05]  /*3110*/  BRA.U !UP0, `(.L_x_71) ;  /* 0x0000000108447547 */ /* 0x000fea000b800000 */
.L_x_41:
[----:B------:R-:W-:Y:S01]  /*3120*/  MOV R0, 0x0 ;  /* 0x0000000000007802 */ /* 0x000fe20000000f00 */
[----:B------:R-:W1:Y:S01]  /*3130*/  LDCU.64 UR6, c[0x4][0x128] ;  /* 0x01002500ff0677ac */ /* 0x000e620008000a00 */
[----:B------:R-:W-:Y:S02]  /*3140*/  HFMA2 R8, -RZ, RZ, 0, 6.020069122314453125e-06 ;  /* 0x00000065ff087431 */ /* 0x000fe400000001ff */
[----:B------:R-:W-:Y:S01]  /*3150*/  IMAD.MOV.U32 R12, RZ, RZ, 0x1 ;  /* 0x00000001ff0c7424 */ /* 0x000fe200078e00ff */
[----:B------:R2:W3:Y:S01]  /*3160*/  LDC.64 R2, c[0x4][R0] ;  /* 0x0100000000027b82 */ /* 0x0004e20000000a00 */
[----:B------:R-:W4:Y:S01]  /*3170*/  LDCU.64 UR8, c[0x4][0x130] ;  /* 0x01002600ff0877ac */ /* 0x000f220008000a00 */
[----:B------:R-:W-:Y:S01]  /*3180*/  IMAD.MOV.U32 R13, RZ, RZ, RZ ;  /* 0x000000ffff0d7224 */ /* 0x000fe200078e00ff */
[----:B------:R-:W5:Y:S01]  /*3190*/  LDCU.64 UR4, c[0x4][0x40] ;  /* 0x01000800ff0477ac */ /* 0x000f620008000a00 */
[----:B-1----:R-:W-:Y:S01]  /*31a0*/  MOV R4, UR6 ;  /* 0x0000000600047c02 */ /* 0x002fe20008000f00 */
[----:B0-----:R-:W-:-:S02]  /*31b0*/  IMAD.U32 R5, RZ, RZ, UR7 ;  /* 0x00000007ff057e24 */ /* 0x001fc4000f8e00ff */
[----:B----4-:R-:W-:Y:S01]  /*31c0*/  IMAD.U32 R6, RZ, RZ, UR8 ;  /* 0x00000008ff067e24 */ /* 0x010fe2000f8e00ff */
[----:B------:R-:W-:Y:S01]  /*31d0*/  MOV R7, UR9 ;  /* 0x0000000900077c02 */ /* 0x000fe20008000f00 */
[----:B-----5:R-:W-:Y:S02]  /*31e0*/  IMAD.U32 R10, RZ, RZ, UR4 ;  /* 0x00000004ff0a7e24 */ /* 0x020fe4000f8e00ff */
[----:B--2---:R-:W-:-:S07]  /*31f0*/  IMAD.U32 R11, RZ, RZ, UR5 ;  /* 0x00000005ff0b7e24 */ /* 0x004fce000f8e00ff */
[----:B------:R-:W-:-:S07]  /*3200*/  LEPC R20, `(.L_x_72) ;  /* 0x000000001014794e */ /* 0x000fce0000000000 */
[----:B---3--:R-:W-:Y:S05]  /*3210*/  CALL.ABS.NOINC R2 ;  /* 0x0000000002007343 */ /* 0x008fea0003c00000 */
.L_x_72:
[----:B------:R-:W-:Y:S05]  /*3220*/  BRA `(.L_x_42) ;  /* 0x00000000005c7947 */ /* 0x000fea0003800000 */
.L_x_71:
[----:B0-----:R-:W-:-:S04]  /*3230*/  SHF.L.U32 R5, R5, 0x10, RZ ;  /* 0x0000001005057819 */ /* 0x001fc800000006ff */
[----:B------:R-:W-:-:S04]  /*3240*/  SHF.R.U32.HI R6, RZ, 0x17, R5 ;  /* 0x00000017ff067819 */ /* 0x000fc80000011605 */
[----:B------:R-:W-:-:S04]  /*3250*/  LOP3.LUT R4, R6, 0xff, RZ, 0xc0, !PT ;  /* 0x000000ff06047812 */ /* 0x000fc800078ec0ff */
[----:B------:R-:W-:-:S13]  /*3260*/  ISETP.NE.AND P1, PT, R4, 0xff, PT ;  /* 0x000000ff0400780c */ /* 0x000fda0003f25270 */
[--C-:B------:R-:W-:Y:S02]  /*3270*/  @P1 SHF.R.U32.HI R0, RZ, 0x16, R5.reuse ;  /* 0x00000016ff001819 */ /* 0x100fe40000011605 */
[----:B------:R-:W-:Y:S01]  /*3280*/  @P1 LOP3.LUT P0, RZ, R4, 0x3fffff, R5, 0xf8, !PT ;  /* 0x003fffff04ff1812 */ /* 0x000fe2000780f805 */
[----:B------:R-:W-:Y:S01]  /*3290*/  IMAD.MOV.U32 R5, RZ, RZ, 0xff ;  /* 0x000000ffff057424 */ /* 0x000fe200078e00ff */
[----:B------:R-:W-:-:S04]  /*32a0*/  @P1 LOP3.LUT R0, R0, 0x1, RZ, 0xc0, !PT ;  /* 0x0000000100001812 */ /* 0x000fc800078ec0ff */
[----:B------:R-:W-:Y:S01]  /*32b0*/  @P1 ISETP.EQ.U32.AND P2, PT, R0, 0x1, P0 ;  /* 0x000000010000180c */ /* 0x000fe20000742070 */
[----:B------:R-:W-:Y:S01]  /*32c0*/  @P1 VIADD R0, R6, 0x1 ;  /* 0x0000000106001836 */ /* 0x000fe20000000000 */
[----:B------:R-:W-:Y:S02]  /*32d0*/  PLOP3.LUT P0, PT, PT, PT, PT, 0x80, 0x8 ;  /* 0x000000000008781c */ /* 0x000fe40003f0f070 */
[----:B------:R-:W-:-:S13]  /*32e0*/  @P1 PLOP3.LUT P0, PT, P2, PT, PT, 0x80, 0x8 ;  /* 0x000000000008181c */ /* 0x000fda000170f070 */
[----:B------:R-:W-:-:S05]  /*32f0*/  @!P0 IADD3 R0, PT, PT, R6, RZ, RZ ;  /* 0x000000ff06008210 */ /* 0x000fca0007ffe0ff */
[----:B------:R-:W-:-:S05]  /*3300*/  @P1 IMAD.MOV.U32 R5, RZ, RZ, R0 ;  /* 0x000000ffff051224 */ /* 0x000fca00078e0000 */
[----:B------:R0:W-:Y:S01]  /*3310*/  STG.E.U8 desc[UR36][R2.64], R5 ;  /* 0x0000000502007986 */ /* 0x0001e2000c101124 */
[----:B------:R-:W-:Y:S05]  /*3320*/  BRA `(.L_x_42) ;  /* 0x00000000001c7947 */ /* 0x000fea0003800000 */
.L_x_70:
[----:B0-----:R-:W-:-:S06]  /*3330*/  IMAD.U32 R5, R5, 0x10000, RZ ;  /* 0x0001000005057824 */ /* 0x001fcc00078e00ff */
[----:B------:R-:W0:Y:S02]  /*3340*/  F2I.U64.TRUNC R4, R5 ;  /* 0x0000000500047311 */ /* 0x000e24000020d800 */
[----:B0-----:R0:W-:Y:S01]  /*3350*/  STG.E.64 desc[UR36][R2.64], R4 ;  /* 0x0000000402007986 */ /* 0x0011e2000c101b24 */
[----:B------:R-:W-:Y:S05]  /*3360*/  BRA `(.L_x_42) ;  /* 0x00000000000c7947 */ /* 0x000fea0003800000 */
.L_x_69:
[----:B0-----:R-:W-:-:S06]  /*3370*/  SHF.L.U32 R5, R5, 0x10, RZ ;  /* 0x0000001005057819 */ /* 0x001fcc00000006ff */
[----:B------:R-:W0:Y:S02]  /*3380*/  F2I.FTZ.U32.TRUNC.NTZ R5, R5 ;  /* 0x0000000500057305 */ /* 0x000e24000021f000 */
[----:B0-----:R0:W-:Y:S02]  /*3390*/  STG.E desc[UR36][R2.64], R5 ;  /* 0x0000000502007986 */ /* 0x0011e4000c101924 */
.L_x_42:
[----:B------:R-:W-:-:S07]  /*33a0*/  VIADD R17, R17, 0x80 ;  /* 0x0000008011117836 */ /* 0x000fce0000000000 */
.L_x_1:
[----:B------:R-:W-:Y:S05]  /*33b0*/  BSYNC.RECONVERGENT B6 ;  /* 0x0000000000067941 */ /* 0x000fea0003800200 */
.L_x_0:
[----:B------:R-:W5:Y:S01]  /*33c0*/  LDCU UR4, c[0x0][0x380] ;  /* 0x00007000ff0477ac */ /* 0x000f620008000800 */
[----:B------:R-:W-:Y:S01]  /*33d0*/  BSSY.RECONVERGENT B6, `(.L_x_73) ;  /* 0x000032d000067945 */ /* 0x000fe20003800200 */
[----:B-----5:R-:W-:-:S13]  /*33e0*/  ISETP.GE.AND P0, PT, R17, UR4, PT ;  /* 0x0000000411007c0c */ /* 0x020fda000bf06270 */
[----:B------:R-:W-:Y:S05]  /*33f0*/  @P0 BRA `(.L_x_74) ;  /* 0x0000003000a80947 */ /* 0x000fea0003800000 */
[----:B------:R-:W5:Y:S01]  /*3400*/  LDCU UR4, c[0x0][0x388] ;  /* 0x00007100ff0477ac */ /* 0x000f620008000800 */
[----:B------:R-:W-:Y:S02]  /*3410*/  HFMA2 R16, -RZ, RZ, 0, 0 ;  /* 0x00000000ff107431 */ /* 0x000fe400000001ff */
[----:B0-----:R-:W-:Y:S01]  /*3420*/  IMAD.MOV.U32 R0, RZ, RZ, RZ ;  /* 0x000000ffff007224 */ /* 0x001fe200078e00ff */
[----:B-----5:R-:W-:-:S09]  /*3430*/  UISETP.NE.AND UP0, UPT, UR4, URZ, UPT ;  /* 0x000000ff0400728c */ /* 0x020fd2000bf05270 */
[----:B------:R-:W-:Y:S05]  /*3440*/  BRA.U !UP0, `(.L_x_75) ;  /* 0x0000001108a87547 */ /* 0x000fea000b800000 */
[----:B------:R-:W1:Y:S01]  /*3450*/  LDCU.64 UR4, c[0x0][0x390] ;  /* 0x00007200ff0477ac */ /* 0x000e620008000a00 */
[----:B------:R-:W-:Y:S01]  /*3460*/  IMAD.MOV.U32 R16, RZ, RZ, RZ ;  /* 0x000000ffff107224 */ /* 0x000fe200078e00ff */
[----:B------:R-:W0:Y:S01]  /*3470*/  LDCU UR6, c[0x0][0x38c] ;  /* 0x00007180ff0677ac */ /* 0x000e220008000800 */
[----:B------:R-:W5:Y:S01]  /*3480*/  LDCU.64 UR8, c[0x0][0x4b8] ;  /* 0x00009700ff0877ac */ /* 0x000f620008000a00 */
[----:B------:R-:W-:Y:S01]  /*3490*/  UISETP.NE.AND UP0, UPT, UR40, URZ, UPT ;  /* 0x000000ff2800728c */ /* 0x000fe2000bf05270 */
[----:B-1234-:R-:W-:-:S05]  /*34a0*/  IMAD.HI.U32 R2, R17, UR4, R16 ;  /* 0x0000000411027c27 */ /* 0x01efca000f8e0010 */
[----:B------:R-:W-:-:S05]  /*34b0*/  SHF.R.U32.HI R3, RZ, UR5, R2 ;  /* 0x00000005ff037c19 */ /* 0x000fca0008011602 */
[----:B------:R-:W-:-:S04]  /*34c0*/  IMAD.MOV R0, RZ, RZ, -R3 ;  /* 0x000000ffff007224 */ /* 0x000fc800078e0a03 */
[----:B0-----:R-:W-:-:S04]  /*34d0*/  IMAD R0, R0, UR6, R17 ;  /* 0x0000000600007c24 */ /* 0x001fc8000f8e0211 */
[C---:B-----5:R-:W-:Y:S02]  /*34e0*/  IMAD R16, R0.reuse, UR8, RZ ;  /* 0x0000000800107c24 */ /* 0x060fe4000f8e02ff */
[----:B------:R-:W-:Y:S01]  /*34f0*/  IMAD R0, R0, UR9, RZ ;  /* 0x0000000900007c24 */ /* 0x000fe2000f8e02ff */
        /* <DEDUP_REMOVED lines=280> */
[----:B------:R-:W2:Y:S02]  /*4680*/  LDCU.64 UR8, c[0x0][0x578] ;  /* 0x0000af00ff0877ac */ /* 0x000ea40008000a00 */
[----:B0-----:R-:W-:-:S05]  /*4690*/  IMAD.HI.U32 R2, R5, UR4, R4 ;  /* 0x0000000405027c27 */ /* 0x001fca000f8e0004 */
[----:B------:R-:W-:-:S05]  /*46a0*/  SHF.R.U32.HI R2, RZ, UR5, R2 ;  /* 0x00000005ff027c19 */ /* 0x000fca0008011602 */
[----:B------:R-:W-:-:S04]  /*46b0*/  IMAD.MOV R3, RZ, RZ, -R2 ;  /* 0x000000ffff037224 */ /* 0x000fc800078e0a02 */
[----:B-1----:R-:W-:-:S04]  /*46c0*/  IMAD R5, R3, UR6, R5 ;  /* 0x0000000603057c24 */ /* 0x002fc8000f8e0205 */
[C---:B--2---:R-:W-:Y:S02]  /*46d0*/  IMAD R16, R5.reuse, UR8, R16 ;  /* 0x0000000805107c24 */ /* 0x044fe4000f8e0210 */
[----:B------:R-:W-:-:S07]  /*46e0*/  IMAD R0, R5, UR9, R0 ;  /* 0x0000000905007c24 */ /* 0x000fce000f8e0200 */
.L_x_75:
[----:B------:R-:W1:Y:S01]  /*46f0*/  LDCU.64 UR6, c[0x0][0x588] ;  /* 0x0000b100ff0677ac */ /* 0x000e620008000a00 */
[----:B------:R-:W-:-:S04]  /*4700*/  UPRMT UR4, UR41, 0x9910, URZ ;  /* 0x0000991029047896 */ /* 0x000fc800080000ff */
[----:B------:R-:W-:Y:S01]  /*4710*/  UISETP.GT.AND UP0, UPT, UR4, 0x9, UPT ;  /* 0x000000090400788c */ /* 0x000fe2000bf04270 */
[----:B-1234-:R-:W-:-:S04]  /*4720*/  IADD3 R2, P0, PT, R0, UR6, RZ ;  /* 0x0000000600027c10 */ /* 0x01efc8000ff1e0ff */
[----:B------:R-:W-:-:S04]  /*4730*/  IADD3.X R3, PT, PT, RZ, UR7, RZ, P0, !PT ;  /* 0x00000007ff037c10 */ /* 0x000fc800087fe4ff */
        /* <DEDUP_REMOVED lines=13> */
.L_x_79:
[----:B------:R-:W2:Y:S02]  /*4810*/  LDG.E.U8 R2, desc[UR36][R2.64] ;  /* 0x0000002402027981 */ /* 0x000ea4000c1e1100 */
[----:B--2---:R-:W-:-:S04]  /*4820*/  I2FP.F32.U32 R0, R2 ;  /* 0x0000000200007245 */ /* 0x004fc80000201000 */
[----:B------:R-:W-:Y:S01]  /*4830*/  F2FP.BF16.F32.PACK_AB R0, RZ, R0 ;  /* 0x00000000ff00723e */ /* 0x000fe200000010ff */
[----:B------:R-:W-:Y:S06]  /*4840*/  BRA `(.L_x_81) ;  /* 0x0000000c00847947 */ /* 0x000fec0003800000 */
.L_x_78:
        /* <DEDUP_REMOVED lines=10> */
.L_x_83:
[----:B------:R-:W2:Y:S02]  /*48f0*/  LDG.E R2, desc[UR36][R2.64] ;  /* 0x0000002402027981 */ /* 0x000ea4000c1e1900 */
[----:B--2---:R-:W-:-:S04]  /*4900*/  I2FP.F32.S32 R0, R2 ;  /* 0x0000000200007245 */ /* 0x004fc80000201400 */
[----:B------:R-:W-:Y:S01]  /*4910*/  F2FP.BF16.F32.PACK_AB R0, RZ, R0 ;  /* 0x00000000ff00723e */ /* 0x000fe200000010ff */
[----:B------:R-:W-:Y:S06]  /*4920*/  BRA `(.L_x_81) ;  /* 0x0000000c004c7947 */ /* 0x000fec0003800000 */
.L_x_82:
[----:B------:R-:W2:Y:S02]  /*4930*/  LDG.E.U16 R2, desc[UR36][R2.64] ;  /* 0x0000002402027981 */ /* 0x000ea4000c1e1500 */
[----:B--2---:R-:W0:Y:S02]  /*4940*/  I2F.S16 R0, R2 ;  /* 0x0000000200007306 */ /* 0x004e240000101400 */
[----:B0-----:R-:W-:Y:S01]  /*4950*/  F2FP.BF16.F32.PACK_AB R0, RZ, R0 ;  /* 0x00000000ff00723e */ /* 0x001fe200000010ff */
[----:B------:R-:W-:Y:S06]  /*4960*/  BRA `(.L_x_81) ;  /* 0x0000000c003c7947 */ /* 0x000fec0003800000 */
.L_x_77:
        /* <DEDUP_REMOVED lines=9> */
.L_x_85:
[----:B------:R-:W2:Y:S02]  /*4a00*/  LDG.E.U16 R0, desc[UR36][R2.64] ;  /* 0x0000002402007981 */ /* 0x000ea4000c1e1500 */
[----:B--2---:R-:W-:-:S05]  /*4a10*/  HADD2.F32 R0, -RZ, R0.H0_H0 ;  /* 0x20000000ff007230 */ /* 0x004fca0000004100 */
[----:B------:R-:W-:Y:S01]  /*4a20*/  F2FP.BF16.F32.PACK_AB R0, RZ, R0 ;  /* 0x00000000ff00723e */ /* 0x000fe200000010ff */
[----:B------:R-:W-:Y:S06]  /*4a30*/  BRA `(.L_x_81) ;  /* 0x0000000c00087947 */ /* 0x000fec0003800000 */
.L_x_84:
        /* <DEDUP_REMOVED lines=9> */
.L_x_87:
[----:B------:R-:W2:Y:S02]  /*4ad0*/  LDG.E.U16 R2, desc[UR36][R2.64] ;  /* 0x0000002402027981 */ /* 0x000ea4000c1e1500 */
[----:B--2---:R-:W-:-:S05]  /*4ae0*/  HADD2.F32 R0, -RZ, R2.H0_H0 ;  /* 0x20000002ff007230 */ /* 0x004fca0000004100 */
[----:B------:R-:W-:Y:S01]  /*4af0*/  F2FP.BF16.F32.PACK_AB R0, RZ, R0 ;  /* 0x00000000ff00723e */ /* 0x000fe200000010ff */
[----:B------:R-:W-:Y:S06]  /*4b00*/  BRA `(.L_x_81) ;  /* 0x0000000800d47947 */ /* 0x000fec0003800000 */
.L_x_86:
        /* <DEDUP_REMOVED lines=8> */
.L_x_76:
        /* <DEDUP_REMOVED lines=13> */
.L_x_90:
        /* <DEDUP_REMOVED lines=8> */
.L_x_89:
[----:B------:R-:W-:-:S09]  /*4ce0*/  UISETP.NE.AND UP0, UPT, UR4, 0xf, UPT ;  /* 0x0000000f0400788c */ /* 0x000fd2000bf05270 */
[----:B------:R-:W-:Y:S05]  /*4cf0*/  BRA.U !UP0, `(.L_x_91) ;  /* 0x0000000108987547 */ /* 0x000fea000b800000 */
[----:B------:R-:W-:-:S09]  /*4d00*/  UISETP.NE.AND UP0, UPT, UR4, 0x17, UPT ;  /* 0x000000170400788c */ /* 0x000fd2000bf05270 */
[----:B------:R-:W-:Y:S05]  /*4d10*/  BRA.U !UP0, `(.L_x_92) ;  /* 0x00000001085c7547 */ /* 0x000fea000b800000 */
[----:B------:R-:W-:-:S09]  /*4d20*/  UISETP.NE.AND UP0, UPT, UR4, 0x18, UPT ;  /* 0x000000180400788c */ /* 0x000fd2000bf05270 */
[----:B------:R-:W-:Y:S05]  /*4d30*/  BRA.U UP0, `(.L_x_80) ;  /* 0x0000000500e47547 */ /* 0x000fea000b800000 */
[----:B------:R-:W2:Y:S01]  /*4d40*/  LDG.E.U8 R0, desc[UR36][R2.64] ;  /* 0x0000002402007981 */ /* 0x000ea2000c1e1100 */
[----:B------:R-:W-:Y:S02]  /*4d50*/  IMAD.MOV.U32 R6, RZ, RZ, 0x1f ;  /* 0x0000001fff067424 */ /* 0x000fe400078e00ff */
[----:B--2---:R-:W-:-:S05]  /*4d60*/  IMAD.SHL.U32 R0, R0, 0x1000000, RZ ;  /* 0x0100000000007824 */ /* 0x004fca00078e00ff */
[C---:B------:R-:W-:Y:S02]  /*4d70*/  LOP3.LUT R4, R0.reuse, 0x7f000000, RZ, 0xc0, !PT ;  /* 0x7f00000000047812 */ /* 0x040fe400078ec0ff */
[----:B------:R-:W-:Y:S02]  /*4d80*/  LOP3.LUT P0, RZ, R0, 0x7f000000, RZ, 0xc0, !PT ;  /* 0x7f00000000ff7812 */ /* 0x000fe4000780c0ff */
[----:B------:R-:W0:Y:S02]  /*4d90*/  FLO.U32 R5, R4 ;  /* 0x0000000400057300 */ /* 0x000e2400000e0000 */
[----:B0-----:R-:W-:-:S04]  /*4da0*/  IADD3 R5, PT, PT, -R5, RZ, RZ ;  /* 0x000000ff05057210 */ /* 0x001fc80007ffe1ff */
[----:B------:R-:W-:-:S05]  /*4db0*/  VIADDMNMX.U32 R5, R5, R6, 0x4, !PT ;  /* 0x0000000405057446 */ /* 0x000fca0007800006 */
[----:B------:R-:W-:-:S04]  /*4dc0*/  VIADD R5, R5, 0xfffffffc ;  /* 0xfffffffc05057836 */ /* 0x000fc80000000000 */
[----:B------:R-:W-:Y:S01]  /*4dd0*/  IMAD.SHL.U32 R7, R5, 0x800000, RZ ;  /* 0x0080000005077824 */ /* 0x000fe200078e00ff */
[C---:B------:R-:W-:Y:S02]  /*4de0*/  SHF.L.U32 R6, R4.reuse, R5, RZ ;  /* 0x0000000504067219 */ /* 0x040fe400000006ff */
[----:B------:R-:W-:Y:S02]  /*4df0*/  IADD3 R5, PT, PT, R4, 0x1000000, RZ ;  /* 0x0100000004057810 */ /* 0x000fe40007ffe0ff */
[----:B------:R-:W-:Y:S02]  /*4e00*/  LEA.HI R6, R6, -R7, RZ, 0x1c ;  /* 0x8000000706067211 */ /* 0x000fe400078fe0ff */
[----:B------:R-:W-:-:S03]  /*4e10*/  SHF.R.S32.HI R5, RZ, 0x8, R5 ;  /* 0x00000008ff057819 */ /* 0x000fc60000011405 */
[----:B------:R-:W-:-:S05]  /*4e20*/  VIADD R6, R6, 0x3c000000 ;  /* 0x3c00000006067836 */ /* 0x000fca0000000000 */
[----:B------:R-:W-:-:S04]  /*4e30*/  LOP3.LUT R5, R6, 0x7f800000, R5, 0xf8, !PT ;  /* 0x7f80000006057812 */ /* 0x000fc800078ef805 */
[----:B------:R-:W-:-:S04]  /*4e40*/  SEL R5, R5, RZ, P0 ;  /* 0x000000ff05057207 */ /* 0x000fc80000000000 */
[----:B------:R-:W-:-:S04]  /*4e50*/  LOP3.LUT R5, R5, 0x80000000, R0, 0xf8, !PT ;  /* 0x8000000005057812 */ /* 0x000fc800078ef800 */
[----:B------:R-:W-:-:S04]  /*4e60*/  F2FP.BF16.F32.PACK_AB R5, RZ, R5 ;  /* 0x00000005ff05723e */ /* 0x000fc800000010ff */
[----:B------:R-:W-:Y:S01]  /*4e70*/  PRMT R0, R5, 0x7610, R0 ;  /* 0x0000761005007816 */ /* 0x000fe20000000000 */
[----:B------:R-:W-:Y:S06]  /*4e80*/  BRA `(.L_x_81) ;  /* 0x0000000400f47947 */ /* 0x000fec0003800000 */
.L_x_92:
[----:B------:R-:W2:Y:S02]  /*4e90*/  LDG.E.U8 R2, desc[UR36][R2.64] ;  /* 0x0000002402027981 */ /* 0x000ea4000c1e1100 */
[C---:B--2---:R-:W-:Y:S01]  /*4ea0*/  IMAD.SHL.U32 R0, R2.reuse, 0x2000000, RZ ;  /* 0x0200000002007824 */ /* 0x044fe200078e00ff */
[----:B------:R-:W-:-:S04]  /*4eb0*/  SHF.L.U32 R5, R2, 0x8, RZ ;  /* 0x0000000802057819 */ /* 0x000fc800000006ff */
[----:B------:R-:W-:-:S13]  /*4ec0*/  ISETP.GE.U32.AND P0, PT, R0, 0x8000000, PT ;  /* 0x080000000000780c */ /* 0x000fda0003f06070 */
[C---:B------:R-:W-:Y:S02]  /*4ed0*/  @!P0 LOP3.LUT R4, R5.reuse, 0x7f00, RZ, 0xc0, !PT ;  /* 0x00007f0005048812 */ /* 0x040fe400078ec0ff */
[----:B------:R-:W-:Y:S02]  /*4ee0*/  @P0 LEA.HI R0, R0, 0x70000000, RZ, 0x1c ;  /* 0x7000000000000811 */ /* 0x000fe400078fe0ff */
[----:B------:R-:W-:Y:S02]  /*4ef0*/  @!P0 LOP3.LUT R4, R4, 0x3f000000, RZ, 0xfc, !PT ;  /* 0x3f00000004048812 */ /* 0x000fe400078efcff */
[----:B------:R-:W-:Y:S01]  /*4f00*/  PRMT R5, R5, 0x9910, RZ ;  /* 0x0000991005057816 */ /* 0x000fe200000000ff */
[----:B------:R-:W-:Y:S02]  /*4f10*/  @P0 FMUL.FTZ R0, R0, 1.9259299443872358531e-34 ;  /* 0x0780000000000820 */ /* 0x000fe40000410000 */
[----:B------:R-:W-:-:S05]  /*4f20*/  @!P0 FADD.FTZ R0, R4, -0.5 ;  /* 0xbf00000004008421 */ /* 0x000fca0000010000 */
[----:B------:R-:W-:-:S04]  /*4f30*/  LOP3.LUT R0, R0, 0x80000000, R5, 0xf8, !PT ;  /* 0x8000000000007812 */ /* 0x000fc800078ef805 */
[----:B------:R-:W-:Y:S01]  /*4f40*/  F2FP.BF16.F32.PACK_AB R0, RZ, R0 ;  /* 0x00000000ff00723e */ /* 0x000fe200000010ff */
[----:B------:R-:W-:Y:S06]  /*4f50*/  BRA `(.L_x_81) ;  /* 0x0000000400c07947 */ /* 0x000fec0003800000 */
.L_x_91:
[----:B------:R0:W5:Y:S01]  /*4f60*/  LDG.E.U16 R0, desc[UR36][R2.64] ;  /* 0x0000002402007981 */ /* 0x000162000c1e1500 */
[----:B------:R-:W-:Y:S05]  /*4f70*/  BRA `(.L_x_81) ;  /* 0x0000000400b87947 */ /* 0x000fea0003800000 */
.L_x_88:
        /* <DEDUP_REMOVED lines=12> */
.L_x_95:
[----:B------:R-:W2:Y:S01]  /*5040*/  LDG.E.U8 R3, desc[UR36][R2.64] ;  /* 0x0000002402037981 */ /* 0x000ea2000c1e1100 */
[----:B------:R-:W-:Y:S01]  /*5050*/  BSSY.RECONVERGENT B0, `(.L_x_96) ;  /* 0x0000018000007945 */ /* 0x000fe20003800200 */
[----:B------:R-:W-:Y:S01]  /*5060*/  IMAD.MOV.U32 R0, RZ, RZ, RZ ;  /* 0x000000ffff007224 */ /* 0x000fe200078e00ff */
        /* <DEDUP_REMOVED lines=8> */
[----:B------:R-:W-:-:S04]  /*50f0*/  SHF.R.U32.HI R0, RZ, 0x7, R3 ;  /* 0x00000007ff007819 */ /* 0x000fc80000011603 */
[----:B------:R-:W-:Y:S02]  /*5100*/  SHF.L.U32 R7, R0, 0x1f, RZ ;  /* 0x0000001f00077819 */ /* 0x000fe400000006ff */
        /* <DEDUP_REMOVED lines=8> */
.L_x_99:
[----:B------:R-:W-:Y:S05]  /*5190*/  BSYNC.RECONVERGENT B1 ;  /* 0x0000000000017941 */ /* 0x000fea0003800200 */
.L_x_98:
[----:B------:R-:W-:Y:S01]  /*51a0*/  IMAD.SHL.U32 R0, R0, 0x100000, RZ ;  /* 0x0010000000007824 */ /* 0x000fe200078e00ff */
[----:B------:R-:W-:-:S04]  /*51b0*/  LEA R2, R2, 0x3b800000, 0x17 ;  /* 0x3b80000002027811 */ /* 0x000fc800078eb8ff */
[----:B------:R-:W-:-:S07]  /*51c0*/  LOP3.LUT R0, R2, R0, R7, 0xfe, !PT ;  /* 0x0000000002007212 */ /* 0x000fce00078efe07 */
.L_x_97:
[----:B------:R-:W-:Y:S05]  /*51d0*/  BSYNC.RECONVERGENT B0 ;  /* 0x0000000000007941 */ /* 0x000fea0003800200 */
.L_x_96:
[----:B------:R-:W-:Y:S01]  /*51e0*/  F2FP.BF16.F32.PACK_AB R0, RZ, R0 ;  /* 0x00000000ff00723e */ /* 0x000fe200000010ff */
[----:B------:R-:W-:Y:S06]  /*51f0*/  BRA `(.L_x_81) ;  /* 0x0000000400187947 */ /* 0x000fec0003800000 */
.L_x_94:
        /* <DEDUP_REMOVED lines=21> */
.L_x_103:
[----:B------:R-:W-:Y:S05]  /*5350*/  BSYNC.RECONVERGENT B1 ;  /* 0x0000000000017941 */ /* 0x000fea0003800200 */
.L_x_102:
[----:B------:R-:W-:Y:S01]  /*5360*/  IMAD.SHL.U32 R0, R0, 0x200000, RZ ;  /* 0x0020000000007824 */ /* 0x000fe200078e00ff */
[----:B------:R-:W-:-:S04]  /*5370*/  LEA R2, R2, 0x37800000, 0x17 ;  /* 0x3780000002027811 */ /* 0x000fc800078eb8ff */
[----:B------:R-:W-:-:S07]  /*5380*/  LOP3.LUT R0, R2, R0, R7, 0xfe, !PT ;  /* 0x0000000002007212 */ /* 0x000fce00078efe07 */
.L_x_101:
[----:B------:R-:W-:Y:S05]  /*5390*/  BSYNC.RECONVERGENT B0 ;  /* 0x0000000000007941 */ /* 0x000fea0003800200 */
.L_x_100:
[----:B------:R-:W-:Y:S01]  /*53a0*/  F2FP.BF16.F32.PACK_AB R0, RZ, R0 ;  /* 0x00000000ff00723e */ /* 0x000fe200000010ff */
[----:B------:R-:W-:Y:S06]  /*53b0*/  BRA `(.L_x_81) ;  /* 0x0000000000a87947 */ /* 0x000fec0003800000 */
.L_x_93:
[----:B------:R-:W-:-:S09]  /*53c0*/  UISETP.NE.AND UP0, UPT, UR4, 0x1c, UPT ;  /* 0x0000001c0400788c */ /* 0x000fd2000bf05270 */
[----:B------:R-:W-:Y:S05]  /*53d0*/  BRA.U !UP0, `(.L_x_104) ;  /* 0x0000000108947547 */ /* 0x000fea000b800000 */
[----:B------:R-:W-:-:S09]  /*53e0*/  UISETP.NE.AND UP0, UPT, UR4, 0x1d, UPT ;  /* 0x0000001d0400788c */ /* 0x000fd2000bf05270 */
[----:B------:R-:W-:Y:S05]  /*53f0*/  BRA.U !UP0, `(.L_x_105) ;  /* 0x00000001087c7547 */ /* 0x000fea000b800000 */
[----:B------:R-:W-:-:S09]  /*5400*/  UISETP.NE.AND UP0, UPT, UR4, 0x2c, UPT ;  /* 0x0000002c0400788c */ /* 0x000fd2000bf05270 */
[----:B------:R-:W-:Y:S05]  /*5410*/  BRA.U UP0, `(.L_x_80) ;  /* 0x00000001002c7547 */ /* 0x000fea000b800000 */
[----:B------:R-:W2:Y:S01]  /*5420*/  LDG.E.U8 R2, desc[UR36][R2.64] ;  /* 0x0000002402027981 */ /* 0x000ea2000c1e1100 */
[----:B------:R-:W-:Y:S01]  /*5430*/  BSSY.RECONVERGENT B0, `(.L_x_106) ;  /* 0x0000007000007945 */ /* 0x000fe20003800200 */
[----:B------:R-:W-:Y:S01]  /*5440*/  IMAD.MOV.U32 R0, RZ, RZ, 0x400000 ;  /* 0x00400000ff007424 */ /* 0x000fe200078e00ff */
[----:B--2---:R-:W-:-:S13]  /*5450*/  ISETP.NE.AND P0, PT, R2, RZ, PT ;  /* 0x000000ff0200720c */ /* 0x004fda0003f05270 */
[----:B------:R-:W-:Y:S05]  /*5460*/  @!P0 BRA `(.L_x_107) ;  /* 0x00000000000c8947 */ /* 0x000fea0003800000 */
[----:B------:R-:W-:-:S13]  /*5470*/  ISETP.NE.AND P0, PT, R2, 0xff, PT ;  /* 0x000000ff0200780c */ /* 0x000fda0003f05270 */
[----:B------:R-:W-:Y:S01]  /*5480*/  @!P0 MOV R0, 0x7f800001 ;  /* 0x7f80000100008802 */ /* 0x000fe20000000f00 */
[----:B------:R-:W-:-:S07]  /*5490*/  @P0 IMAD.SHL.U32 R0, R2, 0x800000, RZ ;  /* 0x0080000002000824 */ /* 0x000fce00078e00ff */
.L_x_107:
[----:B------:R-:W-:Y:S05]  /*54a0*/  BSYNC.RECONVERGENT B0 ;  /* 0x0000000000007941 */ /* 0x000fea0003800200 */
.L_x_106:
[----:B------:R-:W-:Y:S01]  /*54b0*/  F2FP.BF16.F32.PACK_AB R0, RZ, R0 ;  /* 0x00000000ff00723e */ /* 0x000fe200000010ff */
[----:B------:R-:W-:Y:S06]  /*54c0*/  BRA `(.L_x_81) ;  /* 0x0000000000647947 */ /* 0x000fec0003800000 */
.L_x_80:
[----:B------:R-:W-:Y:S01]  /*54d0*/  MOV R2, 0x0 ;  /* 0x0000000000027802 */ /* 0x000fe20000000f00 */
[----:B------:R-:W0:Y:S01]  /*54e0*/  LDCU.64 UR4, c[0x4][0x128] ;  /* 0x01002500ff0477ac */ /* 0x000e220008000a00 */
[----:B------:R-:W-:Y:S02]  /*54f0*/  HFMA2 R12, -RZ, RZ, 0, 5.9604644775390625e-08 ;  /* 0x00000001ff0c7431 */ /* 0x000fe400000001ff */
[----:B------:R-:W-:Y:S01]  /*5500*/  IMAD.MOV.U32 R8, RZ, RZ, 0x4e ;  /* 0x0000004eff087424 */ /* 0x000fe200078e00ff */
[----:B------:R-:W1:Y:S01]  /*5510*/  LDCU.64 UR6, c[0x4][0x130] ;  /* 0x01002600ff0677ac */ /* 0x000e620008000a00 */
[----:B------:R-:W2:Y:S01]  /*5520*/  LDC.64 R2, c[0x4][R2] ;  /* 0x0100000002027b82 */ /* 0x000ea20000000a00 */
[----:B------:R-:W-:Y:S01]  /*5530*/  IMAD.MOV.U32 R13, RZ, RZ, RZ ;  /* 0x000000ffff0d7224 */ /* 0x000fe200078e00ff */
[----:B------:R-:W3:Y:S01]  /*5540*/  LDCU.64 UR8, c[0x4][0x38] ;  /* 0x01000700ff0877ac */ /* 0x000ee20008000a00 */
[----:B0-----:R-:W-:Y:S01]  /*5550*/  IMAD.U32 R4, RZ, RZ, UR4 ;  /* 0x00000004ff047e24 */ /* 0x001fe2000f8e00ff */
[----:B------:R-:W-:Y:S01]  /*5560*/  MOV R5, UR5 ;  /* 0x0000000500057c02 */ /* 0x000fe20008000f00 */
[----:B-1----:R-:W-:-:S02]  /*5570*/  IMAD.U32 R6, RZ, RZ, UR6 ;  /* 0x00000006ff067e24 */ /* 0x002fc4000f8e00ff */
[----:B------:R-:W-:Y:S01]  /*5580*/  IMAD.U32 R7, RZ, RZ, UR7 ;  /* 0x00000007ff077e24 */ /* 0x000fe2000f8e00ff */
[----:B---3--:R-:W-:Y:S01]  /*5590*/  MOV R10, UR8 ;  /* 0x00000008000a7c02 */ /* 0x008fe20008000f00 */
[----:B------:R-:W-:-:S07]  /*55a0*/  IMAD.U32 R11, RZ, RZ, UR9 ;  /* 0x00000009ff0b7e24 */ /* 0x000fce000f8e00ff */
[----:B------:R-:W-:-:S07]  /*55b0*/  LEPC R20, `(.L_x_108) ;  /* 0x000000001014794e */ /* 0x000fce0000000000 */
[----:B--2---:R-:W-:Y:S05]  /*55c0*/  CALL.ABS.NOINC R2 ;  /* 0x0000000002007343 */ /* 0x004fea0003c00000 */
.L_x_108:
[----:B------:R-:W-:Y:S01]  /*55d0*/  PRMT R0, RZ, 0x7610, R0 ;  /* 0x00007610ff007816 */ /* 0x000fe20000000000 */
[----:B------:R-:W-:Y:S06]  /*55e0*/  BRA `(.L_x_81) ;  /* 0x00000000001c7947 */ /* 0x000fec0003800000 */
.L_x_105:
[----:B------:R-:W2:Y:S02]  /*55f0*/  LDG.E.64 R2, desc[UR36][R2.64] ;  /* 0x0000002402027981 */ /* 0x000ea4000c1e1b00 */
[----:B--2---:R-:W0:Y:S02]  /*5600*/  I2F.U64 R0, R2 ;  /* 0x0000000200007312 */ /* 0x004e240000301000 */
[----:B0-----:R-:W-:Y:S01]  /*5610*/  F2FP.BF16.F32.PACK_AB R0, RZ, R0 ;  /* 0x00000000ff00723e */ /* 0x001fe200000010ff */
[----:B------:R-:W-:Y:S06]  /*5620*/  BRA `(.L_x_81) ;  /* 0x00000000000c7947 */ /* 0x000fec0003800000 */
.L_x_104:
[----:B------:R-:W2:Y:S02]  /*5630*/  LDG.E R2, desc[UR36][R2.64] ;  /* 0x0000002402027981 */ /* 0x000ea4000c1e1900 */
[----:B--2---:R-:W-:-:S04]  /*5640*/  I2FP.F32.U32 R0, R2 ;  /* 0x0000000200007245 */ /* 0x004fc80000201000 */
[----:B------:R-:W-:-:S07]  /*5650*/  F2FP.BF16.F32.PACK_AB R0, RZ, R0 ;  /* 0x00000000ff00723e */ /* 0x000fce00000010ff */
.L_x_81:
[----:B-----5:R-:W-:Y:S01]  /*5660*/  IMAD.U32 R0, R0, 0x10000, RZ ;  /* 0x0001000000007824 */ /* 0x020fe200078e00ff */
[----:B0-----:R-:W-:Y:S01]  /*5670*/  MOV R3, 0x42fc0000 ;  /* 0x42fc000000037802 */ /* 0x001fe20000000f00 */
[----:B------:R-:W0:Y:S02]  /*5680*/  LDCU.64 UR6, c[0x0][0x580] ;  /* 0x0000b000ff0677ac */ /* 0x000e240008000a00 */
[----:B------:R-:W-:Y:S01]  /*5690*/  FMUL.FTZ R2, |R0|, 1.4426950216293334961 ;  /* 0x3fb8aa3b00027820 */ /* 0x000fe20000410200 */
[----:B------:R-:W-:-:S05]  /*56a0*/  UPRMT UR4, UR42, 0x9910, URZ ;  /* 0x000099102a047896 */ /* 0x000fca00080000ff */
[----:B------:R-:W1:Y:S01]  /*56b0*/  FRND.TRUNC R2, R2 ;  /* 0x0000000200027307 */ /* 0x000e62000020d000 */
[----:B------:R-:W-:Y:S01]  /*56c0*/  UISETP.GT.AND UP0, UPT, UR4, 0x9, UPT ;  /* 0x000000090400788c */ /* 0x000fe2000bf04270 */
[----:B-1----:R-:W-:Y:S02]  /*56d0*/  FSETP.GT.FTZ.AND P0, PT, |R2|, 126, PT ;  /* 0x42fc00000200780b */ /* 0x002fe40003f14200 */
[----:B------:R-:W-:-:S04]  /*56e0*/  LOP3.LUT R3, R3, 0x80000000, R2, 0xb8, !PT ;  /* 0x8000000003037812 */ /* 0x000fc800078eb802 */
[----:B------:R-:W-:Y:S02]  /*56f0*/  FSEL R3, R3, R2, P0 ;  /* 0x0000000203037208 */ /* 0x000fe40000000000 */
[----:B0-----:R-:W-:-:S03]  /*5700*/  IADD3 R2, P0, PT, R16, UR6, RZ ;  /* 0x0000000610027c10 */ /* 0x001fc6000ff1e0ff */
[----:B------:R-:W-:-:S04]  /*5710*/  FFMA.FTZ R0, R3, -0.69314718246459960938, |R0| ;  /* 0xbf31721803007823 */ /* 0x000fc80000010400 */
[C---:B------:R-:W-:Y:S01]  /*5720*/  FFMA.FTZ R0, R3.reuse, 1.9046542121259335545e-09, R0 ;  /* 0x3102e30803007823 */ /* 0x040fe20000010000 */
[----:B------:R-:W-:-:S03]  /*5730*/  FADD.FTZ R3, R3, 12583037 ;  /* 0x4b40007d03037421 */ /* 0x000fc60000010000 */
[----:B------:R-:W-:Y:S01]  /*5740*/  FMUL.FTZ R0, R0, 1.4426950216293334961 ;  /* 0x3fb8aa3b00007820 */ /* 0x000fe20000410000 */
[----:B------:R-:W-:-:S05]  /*5750*/  IMAD.SHL.U32 R3, R3, 0x800000, RZ ;  /* 0x0080000003037824 */ /* 0x000fca00078e00ff */
        /* <DEDUP_REMOVED lines=16> */
[----:B0-----:R-:W-:-:S04]  /*5860*/  SHF.L.U32 R0, R5, 0x10, RZ ;  /* 0x0000001005007819 */ /* 0x001fc800000006ff */
[----:B------:R-:W0:Y:S02]  /*5870*/  F2I.FTZ.TRUNC.NTZ R5, R0 ;  /* 0x0000000000057305 */ /* 0x000e24000021f100 */
[----:B0-----:R0:W-:Y:S01]  /*5880*/  STG.E.U8 desc[UR36][R2.64], R5 ;  /* 0x0000000502007986 */ /* 0x0011e2000c101124 */
[----:B------:R-:W-:Y:S05]  /*5890*/  BRA `(.L_x_114) ;  /* 0x0000000c007c7947 */ /* 0x000fea0003800000 */
.L_x_112:
[----:B0-----:R-:W-:-:S06]  /*58a0*/  IMAD.U32 R5, R5, 0x10000, RZ ;  /* 0x0001000005057824 */ /* 0x001fcc00078e00ff */
[----:B------:R-:W0:Y:S02]  /*58b0*/  F2I.S64.TRUNC R4, R5 ;  /* 0x0000000500047311 */ /* 0x000e24000020d900 */
[----:B0-----:R0:W-:Y:S01]  /*58c0*/  STG.E.U8 desc[UR36][R2.64], R4 ;  /* 0x0000000402007986 */ /* 0x0011e2000c101124 */
[----:B------:R-:W-:Y:S05]  /*58d0*/  BRA `(.L_x_114) ;  /* 0x0000000c006c7947 */ /* 0x000fea0003800000 */
.L_x_111:
        /* <DEDUP_REMOVED lines=10> */
.L_x_116:
[----:B0-----:R-:W-:-:S06]  /*5980*/  SHF.L.U32 R5, R5, 0x10, RZ ;  /* 0x0000001005057819 */ /* 0x001fcc00000006ff */
[----:B------:R-:W0:Y:S02]  /*5990*/  F2I.FTZ.TRUNC.NTZ R5, R5 ;  /* 0x0000000500057305 */ /* 0x000e24000021f100 */
[----:B0-----:R0:W-:Y:S01]  /*59a0*/  STG.E desc[UR36][R2.64], R5 ;  /* 0x0000000502007986 */ /* 0x0011e2000c101924 */
[----:B------:R-:W-:Y:S05]  /*59b0*/  BRA `(.L_x_114) ;  /* 0x0000000c00347947 */ /* 0x000fea0003800000 */
.L_x_115:
[----:B0-----:R-:W-:-:S06]  /*59c0*/  IMAD.U32 R5, R5, 0x10000, RZ ;  /* 0x0001000005057824 */ /* 0x001fcc00078e00ff */
[----:B------:R-:W0:Y:S02]  /*59d0*/  F2I.FTZ.TRUNC.NTZ R5, R5 ;  /* 0x0000000500057305 */ /* 0x000e24000021f100 */
[----:B0-----:R0:W-:Y:S01]  /*59e0*/  STG.E.U16 desc[UR36][R2.64], R5 ;  /* 0x0000000502007986 */ /* 0x0011e2000c101524 */
[----:B------:R-:W-:Y:S05]  /*59f0*/  BRA `(.L_x_114) ;  /* 0x0000000c00247947 */ /* 0x000fea0003800000 */
.L_x_110:
        /* <DEDUP_REMOVED lines=9> */
.L_x_118:
[----:B0-----:R-:W-:-:S04]  /*5a90*/  SHF.L.U32 R0, R5, 0x10, RZ ;  /* 0x0000001005007819 */ /* 0x001fc800000006ff */
[----:B------:R-:W-:-:S05]  /*5aa0*/  F2FP.F16.F32.PACK_AB R0, RZ, R0 ;  /* 0x00000000ff00723e */ /* 0x000fca00000000ff */
[----:B------:R0:W-:Y:S01]  /*5ab0*/  STG.E.U16 desc[UR36][R2.64], R0 ;  /* 0x0000000002007986 */ /* 0x0001e2000c101524 */
[----:B------:R-:W-:Y:S05]  /*5ac0*/  BRA `(.L_x_114) ;  /* 0x0000000800f07947 */ /* 0x000fea0003800000 */
.L_x_117:
[----:B------:R-:W-:-:S09]  /*5ad0*/  UISETP.NE.AND UP0, UPT, UR4, 0x7, UPT ;  /* 0x000000070400788c */ /* 0x000fd2000bf05270 */
[----:B------:R-:W-:Y:S05]  /*5ae0*/  BRA.U !UP0, `(.L_x_119) ;  /* 0x0000000108347547 */ /* 0x000fea000b800000 */
[----:B------:R-:W-:-:S09]  /*5af0*/  UISETP.NE.AND UP0, UPT, UR4, 0x8, UPT ;  /* 0x000000080400788c */ /* 0x000fd2000bf05270 */
[----:B------:R-:W-:Y:S05]  /*5b00*/  BRA.U !UP0, `(.L_x_120) ;  /* 0x0000000108187547 */ /* 0x000fea000b800000 */
[----:B------:R-:W-:-:S09]  /*5b10*/  UISETP.NE.AND UP0, UPT, UR4, 0x9, UPT ;  /* 0x000000090400788c */ /* 0x000fd2000bf05270 */
[----:B------:R-:W-:Y:S05]  /*5b20*/  BRA.U UP0, `(.L_x_113) ;  /* 0x0000000500fc7547 */ /* 0x000fea000b800000 */
[----:B0-----:R-:W-:Y:S02]  /*5b30*/  IMAD.U32 R4, R5, 0x10000, RZ ;  /* 0x0001000005047824 */ /* 0x001fe400078e00ff */
[----:B------:R-:W-:-:S05]  /*5b40*/  IMAD.MOV.U32 R5, RZ, RZ, RZ ;  /* 0x000000ffff057224 */ /* 0x000fca00078e00ff */
[----:B------:R0:W-:Y:S01]  /*5b50*/  STG.E.64 desc[UR36][R2.64], R4 ;  /* 0x0000000402007986 */ /* 0x0001e2000c101b24 */
[----:B------:R-:W-:Y:S05]  /*5b60*/  BRA `(.L_x_114) ;  /* 0x0000000800c87947 */ /* 0x000fea0003800000 */
.L_x_120:
[----:B0-----:R-:W-:-:S04]  /*5b70*/  SHF.L.U32 R5, R5, 0x10, RZ ;  /* 0x0000001005057819 */ /* 0x001fc800000006ff */
[----:B------:R-:W-:-:S04]  /*5b80*/  F2FP.F16.F32.PACK_AB R5, RZ, R5 ;  /* 0x00000005ff05723e */ /* 0x000fc800000000ff */
[----:B------:R-:W-:-:S05]  /*5b90*/  PRMT R5, R5, 0x5410, RZ ;  /* 0x0000541005057816 */ /* 0x000fca00000000ff */
[----:B------:R0:W-:Y:S01]  /*5ba0*/  STG.E desc[UR36][R2.64], R5 ;  /* 0x0000000502007986 */ /* 0x0001e2000c101924 */
[----:B------:R-:W-:Y:S05]  /*5bb0*/  BRA `(.L_x_114) ;  /* 0x0000000800b47947 */ /* 0x000fea0003800000 */
.L_x_119:
[----:B0-----:R-:W-:-:S04]  /*5bc0*/  IMAD.U32 R4, R5, 0x10000, RZ ;  /* 0x0001000005047824 */ /* 0x001fc800078e00ff */
[----:B------:R-:W-:-:S06]  /*5bd0*/  FMUL.FTZ R4, R4, 1 ;  /* 0x3f80000004047820 */ /* 0x000fcc0000410000 */
[----:B------:R-:W0:Y:S02]  /*5be0*/  F2F.F64.F32 R4, R4 ;  /* 0x0000000400047310 */ /* 0x000e240000201800 */
[----:B0-----:R0:W-:Y:S01]  /*5bf0*/  STG.E.64 desc[UR36][R2.64], R4 ;  /* 0x0000000402007986 */ /* 0x0011e2000c101b24 */
[----:B------:R-:W-:Y:S05]  /*5c00*/  BRA `(.L_x_114) ;  /* 0x0000000800a07947 */ /* 0x000fea0003800000 */
.L_x_109:
[----:B------:R-:W-:-:S09]  /*5c10*/  UISETP.GT.AND UP0, UPT, UR4, 0x18, UPT ;  /* 0x000000180400788c */ /* 0x000fd2000bf04270 */
[----:B------:R-:W-:Y:S05]  /*5c20*/  BRA.U !UP0, `(.L_x_121) ;  /* 0x0000000508607547 */ /* 0x000fea000b800000 */
        /* <DEDUP_REMOVED lines=12> */
.L_x_124:
[----:B0-----:R-:W-:Y:S01]  /*5cf0*/  SHF.L.U32 R5, R5, 0x10, RZ ;  /* 0x0000001005057819 */ /* 0x001fe200000006ff */
[----:B------:R-:W-:Y:S01]  /*5d00*/  BSSY.RECONVERGENT B0, `(.L_x_125) ;  /* 0x0000013000007945 */ /* 0x000fe20003800200 */
[----:B------:R-:W-:Y:S02]  /*5d10*/  IMAD.MOV.U32 R0, RZ, RZ, 0x80 ;  /* 0x00000080ff007424 */ /* 0x000fe400078e00ff */
[----:B------:R-:W-:-:S04]  /*5d20*/  LOP3.LUT R4, R5, 0x7fffffff, RZ, 0xc0, !PT ;  /* 0x7fffffff05047812 */ /* 0x000fc800078ec0ff */
[----:B------:R-:W-:-:S13]  /*5d30*/  ISETP.GT.U32.AND P0, PT, R4, 0x437fffff, PT ;  /* 0x437fffff0400780c */ /* 0x000fda0003f04070 */
[----:B------:R-:W-:Y:S05]  /*5d40*/  @P0 BRA `(.L_x_126) ;  /* 0x0000000000380947 */ /* 0x000fea0003800000 */
[----:B------:R-:W-:-:S13]  /*5d50*/  ISETP.GE.U32.AND P0, PT, R4, 0x3c000000, PT ;  /* 0x3c0000000400780c */ /* 0x000fda0003f06070 */
[----:B------:R-:W-:-:S04]  /*5d60*/  @P0 SHF.R.U32.HI R0, RZ, 0x14, R5 ;  /* 0x00000014ff000819 */ /* 0x000fc80000011605 */
[----:B------:R-:W-:-:S04]  /*5d70*/  @P0 LOP3.LUT R0, R0, 0x1, RZ, 0xc0, !PT ;  /* 0x0000000100000812 */ /* 0x000fc800078ec0ff */
[----:B------:R-:W-:-:S04]  /*5d80*/  @P0 IADD3 R0, PT, PT, R5, 0x487ffff, R0 ;  /* 0x0487ffff05000810 */ /* 0x000fc80007ffe000 */
[----:B------:R-:W-:-:S04]  /*5d90*/  @P0 SHF.R.U32.HI R0, RZ, 0x14, R0 ;  /* 0x00000014ff000819 */ /* 0x000fc80000011600 */
[----:B------:R-:W-:Y:S01]  /*5da0*/  @P0 LOP3.LUT R0, R0, 0xff, RZ, 0xc0, !PT ;  /* 0x000000ff00000812 */ /* 0x000fe200078ec0ff */
[----:B------:R-:W-:Y:S06]  /*5db0*/  @P0 BRA `(.L_x_127) ;  /* 0x0000000000140947 */ /* 0x000fec0003800000 */
[----:B------:R-:W-:-:S05]  /*5dc0*/  FADD.FTZ R0, R4, 8192 ;  /* 0x4600000004007421 */ /* 0x000fca0000010000 */
[----:B------:R-:W-:Y:S02]  /*5dd0*/  LOP3.LUT P0, R4, R0, 0xff, RZ, 0xc0, !PT ;  /* 0x000000ff00047812 */ /* 0x000fe4000780c0ff */
[----:B------:R-:W-:-:S11]  /*5de0*/  PRMT R0, RZ, 0x7610, R0 ;  /* 0x00007610ff007816 */ /* 0x000fd60000000000 */
[----:B------:R-:W-:Y:S05]  /*5df0*/  @!P0 BRA `(.L_x_126) ;  /* 0x00000000000c8947 */ /* 0x000fea0003800000 */
[----:B------:R-:W-:-:S07]  /*5e00*/  IMAD.MOV.U32 R0, RZ, RZ, R4 ;  /* 0x000000ffff007224 */ /* 0x000fce00078e0004 */
.L_x_127:
[----:B------:R-:W-:-:S04]  /*5e10*/  SHF.R.U32.HI R5, RZ, 0x18, R5 ;  /* 0x00000018ff057819 */ /* 0x000fc80000011605 */
[----:B------:R-:W-:-:S07]  /*5e20*/  LOP3.LUT R0, R0, 0x80, R5, 0xf8, !PT ;  /* 0x0000008000007812 */ /* 0x000fce00078ef805 */
.L_x_126:
[----:B------:R-:W-:Y:S05]  /*5e30*/  BSYNC.RECONVERGENT B0 ;  /* 0x0000000000007941 */ /* 0x000fea0003800200 */
.L_x_125:
[----:B------:R0:W-:Y:S01]  /*5e40*/  STG.E.U8 desc[UR36][R2.64], R0 ;  /* 0x0000000002007986 */ /* 0x0001e2000c101124 */
[----:B------:R-:W-:Y:S05]  /*5e50*/  BRA `(.L_x_114) ;  /* 0x00000008000c7947 */ /* 0x000fea0003800000 */
.L_x_123:
        /* <DEDUP_REMOVED lines=18> */
.L_x_130:
[----:B------:R-:W-:-:S04]  /*5f80*/  SHF.R.U32.HI R5, RZ, 0x18, R5 ;  /* 0x00000018ff057819 */ /* 0x000fc80000011605 */
[----:B------:R-:W-:-:S07]  /*5f90*/  LOP3.LUT R0, R0, 0x80, R5, 0xf8, !PT ;  /* 0x0000008000007812 */ /* 0x000fce00078ef805 */
.L_x_129:
[----:B------:R-:W-:Y:S05]  /*5fa0*/  BSYNC.RECONVERGENT B0 ;  /* 0x0000000000007941 */ /* 0x000fea0003800200 */
.L_x_128:
[----:B------:R0:W-:Y:S01]  /*5fb0*/  STG.E.U8 desc[UR36][R2.64], R0 ;  /* 0x0000000002007986 */ /* 0x0001e2000c101124 */
[----:B------:R-:W-:Y:S05]  /*5fc0*/  BRA `(.L_x_114) ;  /* 0x0000000400b07947 */ /* 0x000fea0003800000 */
.L_x_122:
[----:B------:R-:W-:-:S09]  /*5fd0*/  UISETP.NE.AND UP0, UPT, UR4, 0x1c, UPT ;  /* 0x0000001c0400788c */ /* 0x000fd2000bf05270 */
[----:B------:R-:W-:Y:S05]  /*5fe0*/  BRA.U !UP0, `(.L_x_131) ;  /* 0x0000000108607547 */ /* 0x000fea000b800000 */
[----:B------:R-:W-:-:S09]  /*5ff0*/  UISETP.NE.AND UP0, UPT, UR4, 0x1d, UPT ;  /* 0x0000001d0400788c */ /* 0x000fd2000bf05270 */
[----:B------:R-:W-:Y:S05]  /*6000*/  BRA.U !UP0, `(.L_x_132) ;  /* 0x0000000108487547 */ /* 0x000fea000b800000 */
[----:B------:R-:W-:-:S09]  /*6010*/  UISETP.NE.AND UP0, UPT, UR4, 0x2c, UPT ;  /* 0x0000002c0400788c */ /* 0x000fd2000bf05270 */
[----:B------:R-:W-:Y:S05]  /*6020*/  BRA.U UP0, `(.L_x_113) ;  /* 0x0000000100bc7547 */ /* 0x000fea000b800000 */
        /* <DEDUP_REMOVED lines=16> */
.L_x_132:
[----:B0-----:R-:W-:-:S06]  /*6130*/  IMAD.U32 R5, R5, 0x10000, RZ ;  /* 0x0001000005057824 */ /* 0x001fcc00078e00ff */
[----:B------:R-:W0:Y:S02]  /*6140*/  F2I.U64.TRUNC R4, R5 ;  /* 0x0000000500047311 */ /* 0x000e24000020d800 */
[----:B0-----:R0:W-:Y:S01]  /*6150*/  STG.E.64 desc[UR36][R2.64], R4 ;  /* 0x0000000402007986 */ /* 0x0011e2000c101b24 */
[----:B------:R-:W-:Y:S05]  /*6160*/  BRA `(.L_x_114) ;  /* 0x0000000400487947 */ /* 0x000fea0003800000 */
.L_x_131:
[----:B0-----:R-:W-:-:S06]  /*6170*/  SHF.L.U32 R5, R5, 0x10, RZ ;  /* 0x0000001005057819 */ /* 0x001fcc00000006ff */
[----:B------:R-:W0:Y:S02]  /*6180*/  F2I.FTZ.U32.TRUNC.NTZ R5, R5 ;  /* 0x0000000500057305 */ /* 0x000e24000021f000 */
[----:B0-----:R0:W-:Y:S01]  /*6190*/  STG.E desc[UR36][R2.64], R5 ;  /* 0x0000000502007986 */ /* 0x0011e2000c101924 */
[----:B------:R-:W-:Y:S05]  /*61a0*/  BRA `(.L_x_114) ;  /* 0x0000000400387947 */ /* 0x000fea0003800000 */
.L_x_121:
        /* <DEDUP_REMOVED lines=11> */
.L_x_134:
[----:B0-----:R-:W-:Y:S01]  /*6260*/  IMAD.U32 R5, R5, 0x10000, RZ ;  /* 0x0001000005057824 */ /* 0x001fe200078e00ff */
[----:B------:R-:W-:-:S03]  /*6270*/  CS2R R6, SRZ ;  /* 0x0000000000067805 */ /* 0x000fc6000001ff00 */
[----:B------:R-:W-:-:S06]  /*6280*/  FMUL.FTZ R5, R5, 1 ;  /* 0x3f80000005057820 */ /* 0x000fcc0000410000 */
[----:B------:R-:W0:Y:S02]  /*6290*/  F2F.F64.F32 R4, R5 ;  /* 0x0000000500047310 */ /* 0x000e240000201800 */
[----:B0-----:R4:W-:Y:S01]  /*62a0*/  STG.E.128 desc[UR36][R2.64], R4 ;  /* 0x0000000402007986 */ /* 0x0019e2000c101d24 */
[----:B------:R-:W-:Y:S05]  /*62b0*/  BRA `(.L_x_114) ;  /* 0x0000000000f47947 */ /* 0x000fea0003800000 */
.L_x_133:
[----:B------:R-:W-:-:S09]  /*62c0*/  UISETP.NE.AND UP0, UPT, UR4, 0xf, UPT ;  /* 0x0000000f0400788c */ /* 0x000fd2000bf05270 */
[----:B------:R-:W-:Y:S05]  /*62d0*/  BRA.U !UP0, `(.L_x_135) ;  /* 0x0000000108e87547 */ /* 0x000fea000b800000 */
[----:B------:R-:W-:-:S09]  /*62e0*/  UISETP.NE.AND UP0, UPT, UR4, 0x17, UPT ;  /* 0x000000170400788c */ /* 0x000fd2000bf05270 */
[----:B------:R-:W-:Y:S05]  /*62f0*/  BRA.U !UP0, `(.L_x_136) ;  /* 0x0000000108907547 */ /* 0x000fea000b800000 */
[----:B------:R-:W-:-:S09]  /*6300*/  UISETP.NE.AND UP0, UPT, UR4, 0x18, UPT ;  /* 0x000000180400788c */ /* 0x000fd2000bf05270 */
[----:B------:R-:W-:Y:S05]  /*6310*/  BRA.U !UP0, `(.L_x_137) ;  /* 0x0000000108447547 */ /* 0x000fea000b800000 */
.L_x_113:
        /* <DEDUP_REMOVED lines=16> */
.L_x_138:
[----:B------:R-:W-:Y:S05]  /*6420*/  BRA `(.L_x_114) ;  /* 0x0000000000987947 */ /* 0x000fea0003800000 */
.L_x_137:
[----:B0-----:R-:W-:Y:S01]  /*6430*/  SHF.L.U32 R7, R5, 0x10, RZ ;  /* 0x0000001005077819 */ /* 0x001fe200000006ff */
[----:B------:R-:W-:Y:S01]  /*6440*/  BSSY.RECONVERGENT B0, `(.L_x_139) ;  /* 0x000000c000007945 */ /* 0x000fe20003800200 */
[----:B------:R-:W-:Y:S02]  /*6450*/  IMAD.MOV.U32 R0, RZ, RZ, 0x7f ;  /* 0x0000007fff007424 */ /* 0x000fe400078e00ff */
[----:B------:R-:W-:Y:S02]  /*6460*/  LOP3.LUT R4, R7, 0x7fffffff, RZ, 0xc0, !PT ;  /* 0x7fffffff07047812 */ /* 0x000fe400078ec0ff */
[----:B------:R-:W-:Y:S02]  /*6470*/  SHF.R.U32.HI R5, RZ, 0x18, R7 ;  /* 0x00000018ff057819 */ /* 0x000fe40000011607 */
[----:B------:R-:W-:-:S13]  /*6480*/  ISETP.GT.U32.AND P0, PT, R4, 0x43efffff, PT ;  /* 0x43efffff0400780c */ /* 0x000fda0003f04070 */
[----:B------:R-:W-:Y:S05]  /*6490*/  @P0 BRA `(.L_x_140) ;  /* 0x0000000000180947 */ /* 0x000fea0003800000 */
[----:B------:R-:W-:-:S13]  /*64a0*/  ISETP.GE.U32.AND P0, PT, R4, 0x3c800000, PT ;  /* 0x3c8000000400780c */ /* 0x000fda0003f06070 */
[----:B------:R-:W-:-:S04]  /*64b0*/  @P0 SHF.R.U32.HI R0, RZ, 0x14, R7 ;  /* 0x00000014ff000819 */ /* 0x000fc80000011607 */
[----:B------:R-:W-:-:S04]  /*64c0*/  @P0 LOP3.LUT R0, R0, 0x1, RZ, 0xc0, !PT ;  /* 0x0000000100000812 */ /* 0x000fc800078ec0ff */
[----:B------:R-:W-:-:S04]  /*64d0*/  @P0 IADD3 R0, PT, PT, R7, 0x407ffff, R0 ;  /* 0x0407ffff07000810 */ /* 0x000fc80007ffe000 */
[----:B------:R-:W-:Y:S01]  /*64e0*/  @P0 SHF.R.U32.HI R0, RZ, 0x14, R0 ;  /* 0x00000014ff000819 */ /* 0x000fe20000011600 */
[----:B------:R-:W-:-:S07]  /*64f0*/  @!P0 FADD.FTZ R0, R4, 16384 ;  /* 0x4680000004008421 */ /* 0x000fce0000010000 */
.L_x_140:
[----:B------:R-:W-:Y:S05]  /*6500*/  BSYNC.RECONVERGENT B0 ;  /* 0x0000000000007941 */ /* 0x000fea0003800200 */
.L_x_139:
[----:B------:R-:W-:-:S05]  /*6510*/  LOP3.LUT R5, R0, 0x80, R5, 0xf8, !PT ;  /* 0x0000008000057812 */ /* 0x000fca00078ef805 */
[----:B------:R2:W-:Y:S01]  /*6520*/  STG.E.U8 desc[UR36][R2.64], R5 ;  /* 0x0000000502007986 */ /* 0x0005e2000c101124 */
[----:B------:R-:W-:Y:S05]  /*6530*/  BRA `(.L_x_114) ;  /* 0x0000000000547947 */ /* 0x000fea0003800000 */
.L_x_136:
[----:B0-----:R-:W-:Y:S01]  /*6540*/  IMAD.U32 R5, R5, 0x10000, RZ ;  /* 0x0001000005057824 */ /* 0x001fe200078e00ff */
[----:B------:R-:W-:Y:S04]  /*6550*/  BSSY.RECONVERGENT B0, `(.L_x_141) ;  /* 0x000000e000007945 */ /* 0x000fe80003800200 */
[----:B------:R-:W-:-:S04]  /*6560*/  LOP3.LUT R4, R5, 0x7fffffff, RZ, 0xc0, !PT ;  /* 0x7fffffff05047812 */ /* 0x000fc800078ec0ff */
[----:B------:R-:W-:-:S13]  /*6570*/  ISETP.GT.U32.AND P0, PT, R4, 0x477fffff, PT ;  /* 0x477fffff0400780c */ /* 0x000fda0003f04070 */
[----:B------:R-:W-:Y:S05]  /*6580*/  @P0 BRA `(.L_x_142) ;  /* 0x00000000001c0947 */ /* 0x000fea0003800000 */
[----:B------:R-:W-:-:S13]  /*6590*/  ISETP.GE.U32.AND P0, PT, R4, 0x38800000, PT ;  /* 0x388000000400780c */ /* 0x000fda0003f06070 */
[----:B------:R-:W-:-:S04]  /*65a0*/  @P0 SHF.R.U32.HI R0, RZ, 0x15, R5 ;  /* 0x00000015ff000819 */ /* 0x000fc80000011605 */
[----:B------:R-:W-:-:S04]  /*65b0*/  @P0 LOP3.LUT R0, R0, 0x1, RZ, 0xc0, !PT ;  /* 0x0000000100000812 */ /* 0x000fc800078ec0ff */
[----:B------:R-:W-:-:S04]  /*65c0*/  @P0 IADD3 R0, PT, PT, R5, 0x80fffff, R0 ;  /* 0x080fffff05000810 */ /* 0x000fc80007ffe000 */
[----:B------:R-:W-:Y:S01]  /*65d0*/  @P0 SHF.R.U32.HI R0, RZ, 0x15, R0 ;  /* 0x00000015ff000819 */ /* 0x000fe20000011600 */
[----:B------:R-:W-:Y:S01]  /*65e0*/  @!P0 FADD.FTZ R0, R4, 128 ;  /* 0x4300000004008421 */ /* 0x000fe20000010000 */
[----:B------:R-:W-:Y:S06]  /*65f0*/  BRA `(.L_x_143) ;  /* 0x00000000000c7947 */ /* 0x000fec0003800000 */
.L_x_142:
[----:B------:R-:W-:Y:S02]  /*6600*/  ISETP.GT.U32.AND P0, PT, R4, 0x7f800000, PT ;  /* 0x7f8000000400780c */ /* 0x000fe40003f04070 */
[----:B------:R-:W-:-:S04]  /*6610*/  MOV R0, 0x7f ;  /* 0x0000007f00007802 */ /* 0x000fc80000000f00 */
[----:B------:R-:W-:-:S07]  /*6620*/  SEL R0, R0, 0x7c, P0 ;  /* 0x0000007c00007807 */ /* 0x000fce0000000000 */
.L_x_143:
[----:B------:R-:W-:Y:S05]  /*6630*/  BSYNC.RECONVERGENT B0 ;  /* 0x0000000000007941 */ /* 0x000fea0003800200 */
.L_x_141:
[----:B------:R-:W-:-:S04]  /*6640*/  SHF.R.U32.HI R5, RZ, 0x18, R5 ;  /* 0x00000018ff057819 */ /* 0x000fc80000011605 */
[----:B------:R-:W-:-:S05]  /*6650*/  LOP3.LUT R5, R0, 0x80, R5, 0xf8, !PT ;  /* 0x0000008000057812 */ /* 0x000fca00078ef805 */
[----:B------:R1:W-:Y:S01]  /*6660*/  STG.E.U8 desc[UR36][R2.64], R5 ;  /* 0x0000000502007986 */ /* 0x0003e2000c101124 */
[----:B------:R-:W-:Y:S05]  /*6670*/  BRA `(.L_x_114) ;  /* 0x0000000000047947 */ /* 0x000fea0003800000 */
.L_x_135:
[----:B0-----:R0:W-:Y:S02]  /*6680*/  STG.E.U16 desc[UR36][R2.64], R5 ;  /* 0x0000000502007986 */ /* 0x0011e4000c101524 */
.L_x_114:
[----:B------:R-:W-:-:S07]  /*6690*/  VIADD R17, R17, 0x80 ;  /* 0x0000008011117836 */ /* 0x000fce0000000000 */
.L_x_74:
[----:B------:R-:W-:Y:S05]  /*66a0*/  BSYNC.RECONVERGENT B6 ;  /* 0x0000000000067941 */ /* 0x000fea0003800200 */
.L_x_73:
        /* <DEDUP_REMOVED lines=307> */
.L_x_146:
        /* <DEDUP_REMOVED lines=18> */
.L_x_150:
[----:B------:R-:W2:Y:S02]  /*7b00*/  LDG.E.U8 R2, desc[UR36][R2.64] ;  /* 0x0000002402027981 */ /* 0x000ea4000c1e1100 */
[----:B--2---:R-:W-:-:S04]  /*7b10*/  I2FP.F32.U32 R0, R2 ;  /* 0x0000000200007245 */ /* 0x004fc80000201000 */
[----:B------:R-:W-:Y:S01]  /*7b20*/  F2FP.BF16.F32.PACK_AB R0, RZ, R0 ;  /* 0x00000000ff00723e */ /* 0x000fe200000010ff */
[----:B------:R-:W-:Y:S06]  /*7b30*/  BRA `(.L_x_152) ;  /* 0x0000000c00847947 */ /* 0x000fec0003800000 */
.L_x_149:
        /* <DEDUP_REMOVED lines=10> */
.L_x_154:
[----:B------:R-:W2:Y:S02]  /*7be0*/  LDG.E R2, desc[UR36][R2.64] ;  /* 0x0000002402027981 */ /* 0x000ea4000c1e1900 */
[----:B--2---:R-:W-:-:S04]  /*7bf0*/  I2FP.F32.S32 R0, R2 ;  /* 0x0000000200007245 */ /* 0x004fc80000201400 */
[----:B------:R-:W-:Y:S01]  /*7c00*/  F2FP.BF16.F32.PACK_AB R0, RZ, R0 ;  /* 0x00000000ff00723e */ /* 0x000fe200000010ff */
[----:B------:R-:W-:Y:S06]  /*7c10*/  BRA `(.L_x_152) ;  /* 0x0000000c004c7947 */ /* 0x000fec0003800000 */
.L_x_153:
[----:B------:R-:W2:Y:S02]  /*7c20*/  LDG.E.U16 R2, desc[UR36][R2.64] ;  /* 0x0000002402027981 */ /* 0x000ea4000c1e1500 */
[----:B--2---:R-:W0:Y:S02]  /*7c30*/  I2F.S16 R0, R2 ;  /* 0x0000000200007306 */ /* 0x004e240000101400 */
[----:B0-----:R-:W-:Y:S01]  /*7c40*/  F2FP.BF16.F32.PACK_AB R0, RZ, R0 ;  /* 0x00000000ff00723e */ /* 0x001fe200000010ff */
[----:B------:R-:W-:Y:S06]  /*7c50*/  BRA `(.L_x_152) ;  /* 0x0000000c003c7947 */ /* 0x000fec0003800000 */
.L_x_148:
        /* <DEDUP_REMOVED lines=9> */
.L_x_156:
[----:B------:R-:W2:Y:S02]  /*7cf0*/  LDG.E.U16 R0, desc[UR36][R2.64] ;  /* 0x0000002402007981 */ /* 0x000ea4000c1e1500 */
[----:B--2---:R-:W-:-:S05]  /*7d00*/  HADD2.F32 R0, -RZ, R0.H0_H0 ;  /* 0x20000000ff007230 */ /* 0x004fca0000004100 */
[----:B------:R-:W-:Y:S01]  /*7d10*/  F2FP.BF16.F32.PACK_AB R0, RZ, R0 ;  /* 0x00000000ff00723e */ /* 0x000fe200000010ff */
[----:B------:R-:W-:Y:S06]  /*7d20*/  BRA `(.L_x_152) ;  /* 0x0000000c00087947 */ /* 0x000fec0003800000 */
.L_x_155:
        /* <DEDUP_REMOVED lines=9> */
.L_x_158:
[----:B------:R-:W2:Y:S02]  /*7dc0*/  LDG.E.U16 R2, desc[UR36][R2.64] ;  /* 0x0000002402027981 */ /* 0x000ea4000c1e1500 */
[----:B--2---:R-:W-:-:S05]  /*7dd0*/  HADD2.F32 R0, -RZ, R2.H0_H0 ;  /* 0x20000002ff007230 */ /* 0x004fca0000004100 */
[----:B------:R-:W-:Y:S01]  /*7de0*/  F2FP.BF16.F32.PACK_AB R0, RZ, R0 ;  /* 0x00000000ff00723e */ /* 0x000fe200000010ff */
[----:B------:R-:W-:Y:S06]  /*7df0*/  BRA `(.L_x_152) ;  /* 0x0000000800d47947 */ /* 0x000fec0003800000 */
.L_x_157:
        /* <DEDUP_REMOVED lines=8> */
.L_x_147:
        /* <DEDUP_REMOVED lines=13> */
.L_x_161:
        /* <DEDUP_REMOVED lines=8> */
.L_x_160:
        /* <DEDUP_REMOVED lines=27> */
.L_x_163:
        /* <DEDUP_REMOVED lines=13> */
.L_x_162:
[----:B------:R0:W5:Y:S01]  /*8250*/  LDG.E.U16 R0, desc[UR36][R2.64] ;  /* 0x0000002402007981 */ /* 0x000162000c1e1500 */
[----:B------:R-:W-:Y:S05]  /*8260*/  BRA `(.L_x_152) ;  /* 0x0000000400b87947 */ /* 0x000fea0003800000 */
.L_x_159:
        /* <DEDUP_REMOVED lines=12> */
.L_x_166:
        /* <DEDUP_REMOVED lines=21> */
.L_x_170:
[----:B------:R-:W-:Y:S05]  /*8480*/  BSYNC.RECONVERGENT B1 ;  /* 0x0000000000017941 */ /* 0x000fea0003800200 */
.L_x_169:
[----:B------:R-:W-:Y:S01]  /*8490*/  IMAD.SHL.U32 R0, R0, 0x100000, RZ ;  /* 0x0010000000007824 */ /* 0x000fe200078e00ff */
[----:B------:R-:W-:-:S04]  /*84a0*/  LEA R2, R2, 0x3b800000, 0x17 ;  /* 0x3b80000002027811 */ /* 0x000fc800078eb8ff */
[----:B------:R-:W-:-:S07]  /*84b0*/  LOP3.LUT R0, R2, R0, R7, 0xfe, !PT ;  /* 0x0000000002007212 */ /* 0x000fce00078efe07 */
.L_x_168:
[----:B------:R-:W-:Y:S05]  /*84c0*/  BSYNC.RECONVERGENT B0 ;  /* 0x0000000000007941 */ /* 0x000fea0003800200 */
.L_x_167:
[----:B------:R-:W-:Y:S01]  /*84d0*/  F2FP.BF16.F32.PACK_AB R0, RZ, R0 ;  /* 0x00000000ff00723e */ /* 0x000fe200000010ff */
[----:B------:R-:W-:Y:S06]  /*84e0*/  BRA `(.L_x_152) ;  /* 0x0000000400187947 */ /* 0x000fec0003800000 */
.L_x_165:
        /* <DEDUP_REMOVED lines=21> */
.L_x_174:
[----:B------:R-:W-:Y:S05]  /*8640*/  BSYNC.RECONVERGENT B1 ;  /* 0x0000000000017941 */ /* 0x000fea0003800200 */
.L_x_173:
[----:B------:R-:W-:Y:S01]  /*8650*/  IMAD.SHL.U32 R0, R0, 0x200000, RZ ;  /* 0x0020000000007824 */ /* 0x000fe200078e00ff */
[----:B------:R-:W-:-:S04]  /*8660*/  LEA R2, R2, 0x37800000, 0x17 ;  /* 0x3780000002027811 */ /* 0x000fc800078eb8ff */
[----:B------:R-:W-:-:S07]  /*8670*/  LOP3.LUT R0, R2, R0, R7, 0xfe, !PT ;  /* 0x0000000002007212 */ /* 0x000fce00078efe07 */
.L_x_172:
[----:B------:R-:W-:Y:S05]  /*8680*/  BSYNC.RECONVERGENT B0 ;  /* 0x0000000000007941 */ /* 0x000fea0003800200 */
.L_x_171:
[----:B------:R-:W-:Y:S01]  /*8690*/  F2FP.BF16.F32.PACK_AB R0, RZ, R0 ;  /* 0x00000000ff00723e */ /* 0x000fe200000010ff */
[----:B------:R-:W-:Y:S06]  /*86a0*/  BRA `(.L_x_152) ;  /* 0x0000000000a87947 */ /* 0x000fec0003800000 */
.L_x_164:
        /* <DEDUP_REMOVED lines=14> */
.L_x_178:
[----:B------:R-:W-:Y:S05]  /*8790*/  BSYNC.RECONVERGENT B0 ;  /* 0x0000000000007941 */ /* 0x000fea0003800200 */
.L_x_177:
[----:B------:R-:W-:Y:S01]  /*87a0*/  F2FP.BF16.F32.PACK_AB R0, RZ, R0 ;  /* 0x00000000ff00723e */ /* 0x000fe200000010ff */
[----:B------:R-:W-:Y:S06]  /*87b0*/  BRA `(.L_x_152) ;  /* 0x0000000000647947 */ /* 0x000fec0003800000 */
.L_x_151:
        /* <DEDUP_REMOVED lines=16> */
.L_x_179:
[----:B------:R-:W-:Y:S01]  /*88c0*/  PRMT R0, RZ, 0x7610, R0 ;  /* 0x00007610ff007816 */ /* 0x000fe20000000000 */
[----:B------:R-:W-:Y:S06]  /*88d0*/  BRA `(.L_x_152) ;  /* 0x00000000001c7947 */ /* 0x000fec0003800000 */
.L_x_176:
[----:B------:R-:W2:Y:S02]  /*88e0*/  LDG.E.64 R2, desc[UR36][R2.64] ;  /* 0x0000002402027981 */ /* 0x000ea4000c1e1b00 */
[----:B--2---:R-:W0:Y:S02]  /*88f0*/  I2F.U64 R0, R2 ;  /* 0x0000000200007312 */ /* 0x004e240000301000 */
[----:B0-----:R-:W-:Y:S01]  /*8900*/  F2FP.BF16.F32.PACK_AB R0, RZ, R0 ;  /* 0x00000000ff00723e */ /* 0x001fe200000010ff */
[----:B------:R-:W-:Y:S06]  /*8910*/  BRA `(.L_x_152) ;  /* 0x00000000000c7947 */ /* 0x000fec0003800000 */
.L_x_175:
[----:B------:R-:W2:Y:S02]  /*8920*/  LDG.E R2, desc[UR36][R2.64] ;  /* 0x0000002402027981 */ /* 0x000ea4000c1e1900 */
[----:B--2---:R-:W-:-:S04]  /*8930*/  I2FP.F32.U32 R0, R2 ;  /* 0x0000000200007245 */ /* 0x004fc80000201000 */
[----:B------:R-:W-:-:S07]  /*8940*/  F2FP.BF16.F32.PACK_AB R0, RZ, R0 ;  /* 0x00000000ff00723e */ /* 0x000fce00000010ff */
.L_x_152:
        /* <DEDUP_REMOVED lines=36> */
.L_x_183:
[----:B0-----:R-:W-:-:S06]  /*8b90*/  IMAD.U32 R5, R5, 0x10000, RZ ;  /* 0x0001000005057824 */ /* 0x001fcc00078e00ff */
[----:B------:R-:W0:Y:S02]  /*8ba0*/  F2I.S64.TRUNC R4, R5 ;  /* 0x0000000500047311 */ /* 0x000e24000020d900 */
[----:B0-----:R4:W-:Y:S01]  /*8bb0*/  STG.E.U8 desc[UR36][R2.64], R4 ;  /* 0x0000000402007986 */ /* 0x0019e2000c101124 */
[----:B------:R-:W-:Y:S05]  /*8bc0*/  BRA `(.L_x_185) ;  /* 0x0000000c006c7947 */ /* 0x000fea0003800000 */
.L_x_182:
        /* <DEDUP_REMOVED lines=10> */
.L_x_187:
[----:B0-----:R-:W-:-:S06]  /*8c70*/  SHF.L.U32 R5, R5, 0x10, RZ ;  /* 0x0000001005057819 */ /* 0x001fcc00000006ff */
[----:B------:R-:W0:Y:S02]  /*8c80*/  F2I.FTZ.TRUNC.NTZ R5, R5 ;  /* 0x0000000500057305 */ /* 0x000e24000021f100 */
[----:B0-----:R2:W-:Y:S01]  /*8c90*/  STG.E desc[UR36][R2.64], R5 ;  /* 0x0000000502007986 */ /* 0x0015e2000c101924 */
[----:B------:R-:W-:Y:S05]  /*8ca0*/  BRA `(.L_x_185) ;  /* 0x0000000c00347947 */ /* 0x000fea0003800000 */
.L_x_186:
[----:B0-----:R-:W-:-:S06]  /*8cb0*/  IMAD.U32 R5, R5, 0x10000, RZ ;  /* 0x0001000005057824 */ /* 0x001fcc00078e00ff */
[----:B------:R-:W0:Y:S02]  /*8cc0*/  F2I.FTZ.TRUNC.NTZ R5, R5 ;  /* 0x0000000500057305 */ /* 0x000e24000021f100 */
[----:B0-----:R0:W-:Y:S01]  /*8cd0*/  STG.E.U16 desc[UR36][R2.64], R5 ;  /* 0x0000000502007986 */ /* 0x0011e2000c101524 */
[----:B------:R-:W-:Y:S05]  /*8ce0*/  BRA `(.L_x_185) ;  /* 0x0000000c00247947 */ /* 0x000fea0003800000 */
.L_x_181:
        /* <DEDUP_REMOVED lines=9> */
.L_x_189:
[----:B0-----:R-:W-:-:S04]  /*8d80*/  SHF.L.U32 R0, R5, 0x10, RZ ;  /* 0x0000001005007819 */ /* 0x001fc800000006ff */
[----:B------:R-:W-:-:S05]  /*8d90*/  F2FP.F16.F32.PACK_AB R0, RZ, R0 ;  /* 0x00000000ff00723e */ /* 0x000fca00000000ff */
[----:B------:R0:W-:Y:S01]  /*8da0*/  STG.E.U16 desc[UR36][R2.64], R0 ;  /* 0x0000000002007986 */ /* 0x0001e2000c101524 */
[----:B------:R-:W-:Y:S05]  /*8db0*/  BRA `(.L_x_185) ;  /* 0x0000000800f07947 */ /* 0x000fea0003800000 */
.L_x_188:
        /* <DEDUP_REMOVED lines=10> */
.L_x_191:
[----:B0-----:R-:W-:-:S04]  /*8e60*/  SHF.L.U32 R5, R5, 0x10, RZ ;  /* 0x0000001005057819 */ /* 0x001fc800000006ff */
[----:B------:R-:W-:-:S04]  /*8e70*/  F2FP.F16.F32.PACK_AB R5, RZ, R5 ;  /* 0x00000005ff05723e */ /* 0x000fc800000000ff */
[----:B------:R-:W-:-:S05]  /*8e80*/  PRMT R5, R5, 0x5410, RZ ;  /* 0x0000541005057816 */ /* 0x000fca00000000ff */
[----:B------:R0:W-:Y:S01]  /*8e90*/  STG.E desc[UR36][R2.64], R5 ;  /* 0x0000000502007986 */ /* 0x0001e2000c101924 */
[----:B------:R-:W-:Y:S05]  /*8ea0*/  BRA `(.L_x_185) ;  /* 0x0000000800b47947 */ /* 0x000fea0003800000 */
.L_x_190:
[----:B0-----:R-:W-:-:S04]  /*8eb0*/  IMAD.U32 R4, R5, 0x10000, RZ ;  /* 0x0001000005047824 */ /* 0x001fc800078e00ff */
[----:B------:R-:W-:-:S06]  /*8ec0*/  FMUL.FTZ R4, R4, 1 ;  /* 0x3f80000004047820 */ /* 0x000fcc0000410000 */
[----:B------:R-:W0:Y:S02]  /*8ed0*/  F2F.F64.F32 R4, R4 ;  /* 0x0000000400047310 */ /* 0x000e240000201800 */
[----:B0-----:R0:W-:Y:S01]  /*8ee0*/  STG.E.64 desc[UR36][R2.64], R4 ;  /* 0x0000000402007986 */ /* 0x0011e2000c101b24 */
[----:B------:R-:W-:Y:S05]  /*8ef0*/  BRA `(.L_x_185) ;  /* 0x0000000800a07947 */ /* 0x000fea0003800000 */
.L_x_180:
        /* <DEDUP_REMOVED lines=14> */
.L_x_195:
        /* <DEDUP_REMOVED lines=18> */
.L_x_198:
[----:B------:R-:W-:-:S04]  /*9100*/  SHF.R.U32.HI R5, RZ, 0x18, R5 ;  /* 0x00000018ff057819 */ /* 0x000fc80000011605 */
[----:B------:R-:W-:-:S07]  /*9110*/  LOP3.LUT R0, R0, 0x80, R5, 0xf8, !PT ;  /* 0x0000008000007812 */ /* 0x000fce00078ef805 */
.L_x_197:
[----:B------:R-:W-:Y:S05]  /*9120*/  BSYNC.RECONVERGENT B0 ;  /* 0x0000000000007941 */ /* 0x000fea0003800200 */
.L_x_196:
[----:B------:R0:W-:Y:S01]  /*9130*/  STG.E.U8 desc[UR36][R2.64], R0 ;  /* 0x0000000002007986 */ /* 0x0001e2000c101124 */
[----:B------:R-:W-:Y:S05]  /*9140*/  BRA `(.L_x_185) ;  /* 0x00000008000c7947 */ /* 0x000fea0003800000 */
.L_x_194:
        /* <DEDUP_REMOVED lines=18> */
.L_x_201:
[----:B------:R-:W-:-:S04]  /*9270*/  SHF.R.U32.HI R5, RZ, 0x18, R5 ;  /* 0x00000018ff057819 */ /* 0x000fc80000011605 */
[----:B------:R-:W-:-:S07]  /*9280*/  LOP3.LUT R0, R0, 0x80, R5, 0xf8, !PT ;  /* 0x0000008000007812 */ /* 0x000fce00078ef805 */
.L_x_200:
[----:B------:R-:W-:Y:S05]  /*9290*/  BSYNC.RECONVERGENT B0 ;  /* 0x0000000000007941 */ /* 0x000fea0003800200 */
.L_x_199:
[----:B------:R0:W-:Y:S01]  /*92a0*/  STG.E.U8 desc[UR36][R2.64], R0 ;  /* 0x0000000002007986 */ /* 0x0001e2000c101124 */
[----:B------:R-:W-:Y:S05]  /*92b0*/  BRA `(.L_x_185) ;  /* 0x0000000400b07947 */ /* 0x000fea0003800000 */
.L_x_193:
        /* <DEDUP_REMOVED lines=22> */
.L_x_203:
[----:B0-----:R-:W-:-:S06]  /*9420*/  IMAD.U32 R5, R5, 0x10000, RZ ;  /* 0x0001000005057824 */ /* 0x001fcc00078e00ff */
[----:B------:R-:W0:Y:S02]  /*9430*/  F2I.U64.TRUNC R4, R5 ;  /* 0x0000000500047311 */ /* 0x000e24000020d800 */
[----:B0-----:R0:W-:Y:S01]  /*9440*/  STG.E.64 desc[UR36][R2.64], R4 ;  /* 0x0000000402007986 */ /* 0x0011e2000c101b24 */
[----:B------:R-:W-:Y:S05]  /*9450*/  BRA `(.L_x_185) ;  /* 0x0000000400487947 */ /* 0x000fea0003800000 */
.L_x_202:
[----:B0-----:R-:W-:-:S06]  /*9460*/  SHF.L.U32 R5, R5, 0x10, RZ ;  /* 0x0000001005057819 */ /* 0x001fcc00000006ff */
[----:B------:R-:W0:Y:S02]  /*9470*/  F2I.FTZ.U32.TRUNC.NTZ R5, R5 ;  /* 0x0000000500057305 */ /* 0x000e24000021f000 */
[----:B0-----:R0:W-:Y:S01]  /*9480*/  STG.E desc[UR36][R2.64], R5 ;  /* 0x0000000502007986 */ /* 0x0011e2000c101924 */
[----:B------:R-:W-:Y:S05]  /*9490*/  BRA `(.L_x_185) ;  /* 0x0000000400387947 */ /* 0x000fea0003800000 */
.L_x_192:
        /* <DEDUP_REMOVED lines=11> */
.L_x_205:
[----:B0-----:R-:W-:Y:S01]  /*9550*/  IMAD.U32 R5, R5, 0x10000, RZ ;  /* 0x0001000005057824 */ /* 0x001fe200078e00ff */
[----:B------:R-:W-:-:S03]  /*9560*/  CS2R R6, SRZ ;  /* 0x0000000000067805 */ /* 0x000fc6000001ff00 */
[----:B------:R-:W-:-:S06]  /*9570*/  FMUL.FTZ R5, R5, 1 ;  /* 0x3f80000005057820 */ /* 0x000fcc0000410000 */
[----:B------:R-:W0:Y:S02]  /*9580*/  F2F.F64.F32 R4, R5 ;  /* 0x0000000500047310 */ /* 0x000e240000201800 */
[----:B0-----:R0:W-:Y:S01]  /*9590*/  STG.E.128 desc[UR36][R2.64], R4 ;  /* 0x0000000402007986 */ /* 0x0011e2000c101d24 */
[----:B------:R-:W-:Y:S05]  /*95a0*/  BRA `(.L_x_185) ;  /* 0x0000000000f47947 */ /* 0x000fea0003800000 */
.L_x_204:
[----:B------:R-:W-:-:S09]  /*95b0*/  UISETP.NE.AND UP0, UPT, UR4, 0xf, UPT ;  /* 0x0000000f0400788c */ /* 0x000fd2000bf05270 */
[----:B------:R-:W-:Y:S05]  /*95c0*/  BRA.U !UP0, `(.L_x_206) ;  /* 0x0000000108e87547 */ /* 0x000fea000b800000 */
[----:B------:R-:W-:-:S09]  /*95d0*/  UISETP.NE.AND UP0, UPT, UR4, 0x17, UPT ;  /* 0x000000170400788c */ /* 0x000fd2000bf05270 */
[----:B------:R-:W-:Y:S05]  /*95e0*/  BRA.U !UP0, `(.L_x_207) ;  /* 0x0000000108907547 */ /* 0x000fea000b800000 */
[----:B------:R-:W-:-:S09]  /*95f0*/  UISETP.NE.AND UP0, UPT, UR4, 0x18, UPT ;  /* 0x000000180400788c */ /* 0x000fd2000bf05270 */
[----:B------:R-:W-:Y:S05]  /*9600*/  BRA.U !UP0, `(.L_x_208) ;  /* 0x0000000108447547 */ /* 0x000fea000b800000 */
.L_x_184:
        /* <DEDUP_REMOVED lines=16> */
.L_x_209:
[----:B------:R-:W-:Y:S05]  /*9710*/  BRA `(.L_x_185) ;  /* 0x0000000000987947 */ /* 0x000fea0003800000 */
.L_x_208:
        /* <DEDUP_REMOVED lines=13> */
.L_x_211:
[----:B------:R-:W-:Y:S05]  /*97f0*/  BSYNC.RECONVERGENT B0 ;  /* 0x0000000000007941 */ /* 0x000fea0003800200 */
.L_x_210:
[----:B------:R-:W-:-:S05]  /*9800*/  LOP3.LUT R5, R0, 0x80, R5, 0xf8, !PT ;  /* 0x0000008000057812 */ /* 0x000fca00078ef805 */
[----:B------:R0:W-:Y:S01]  /*9810*/  STG.E.U8 desc[UR36][R2.64], R5 ;  /* 0x0000000502007986 */ /* 0x0001e2000c101124 */
[----:B------:R-:W-:Y:S05]  /*9820*/  BRA `(.L_x_185) ;  /* 0x0000000000547947 */ /* 0x000fea0003800000 */
.L_x_207:
        /* <DEDUP_REMOVED lines=12> */
.L_x_213:
[----:B------:R-:W-:Y:S02]  /*98f0*/  ISETP.GT.U32.AND P0, PT, R4, 0x7f800000, PT ;  /* 0x7f8000000400780c */ /* 0x000fe40003f04070 */
[----:B------:R-:W-:-:S04]  /*9900*/  MOV R0, 0x7f ;  /* 0x0000007f00007802 */ /* 0x000fc80000000f00 */
[----:B------:R-:W-:-:S07]  /*9910*/  SEL R0, R0, 0x7c, P0 ;  /* 0x0000007c00007807 */ /* 0x000fce0000000000 */
.L_x_214:
[----:B------:R-:W-:Y:S05]  /*9920*/  BSYNC.RECONVERGENT B0 ;  /* 0x0000000000007941 */ /* 0x000fea0003800200 */
.L_x_212:
[----:B------:R-:W-:-:S04]  /*9930*/  SHF.R.U32.HI R5, RZ, 0x18, R5 ;  /* 0x00000018ff057819 */ /* 0x000fc80000011605 */
[----:B------:R-:W-:-:S05]  /*9940*/  LOP3.LUT R5, R0, 0x80, R5, 0xf8, !PT ;  /* 0x0000008000057812 */ /* 0x000fca00078ef805 */
[----:B------:R0:W-:Y:S01]  /*9950*/  STG.E.U8 desc[UR36][R2.64], R5 ;  /* 0x0000000502007986 */ /* 0x0001e2000c101124 */
[----:B------:R-:W-:Y:S05]  /*9960*/  BRA `(.L_x_185) ;  /* 0x0000000000047947 */ /* 0x000fea0003800000 */
.L_x_206:
[----:B0-----:R0:W-:Y:S02]  /*9970*/  STG.E.U16 desc[UR36][R2.64], R5 ;  /* 0x0000000502007986 */ /* 0x0011e4000c101524 */
.L_x_185:
[----:B------:R-:W-:-:S07]  /*9980*/  VIADD R17, R17, 0x80 ;  /* 0x0000008011117836 */ /* 0x000fce0000000000 */
.L_x_145:
[----:B------:R-:W-:Y:S05]  /*9990*/  BSYNC.RECONVERGENT B6 ;  /* 0x0000000000067941 */ /* 0x000fea0003800200 */
.L_x_144:
[----:B------:R-:W5:Y:S02]  /*99a0*/  LDCU UR4, c[0x0][0x380] ;  /* 0x00007000ff0477ac */ /* 0x000f640008000800 */
[----:B-----5:R-:W-:-:S13]  /*99b0*/  ISETP.GE.AND P0, PT, R17, UR4, PT ;  /* 0x0000000411007c0c */ /* 0x020fda000bf06270 */
[----:B------:R-:W-:Y:S05]  /*99c0*/  @P0 EXIT ;  /* 0x000000000000094d */ /* 0x000fea0003800000 */
        /* <DEDUP_REMOVED lines=303> */
.L_x_215:
[----:B------:R-:W1:Y:S01]  /*acc0*/  LDCU.128 UR8, c[0x0][0x580] ;  /* 0x0000b000ff0877ac */ /* 0x000e620008000c00 */
[----:B------:R-:W-:-:S04]  /*acd0*/  UPRMT UR4, UR41, 0x9910, URZ ;  /* 0x0000991029047896 */ /* 0x000fc800080000ff */
[----:B------:R-:W-:Y:S01]  /*ace0*/  UISETP.GT.AND UP0, UPT, UR4, 0x9, UPT ;  /* 0x000000090400788c */ /* 0x000fe2000bf04270 */
[----:B-1234-:R-:W-:Y:S02]  /*acf0*/  IADD3 R2, P1, PT, R0, UR10, RZ ;  /* 0x0000000a00027c10 */ /* 0x01efe4000ff3e0ff */
[----:B------:R-:W-:-:S03]  /*ad00*/  IADD3 R16, P0, PT, R16, UR8, RZ ;  /* 0x0000000810107c10 */ /* 0x000fc6000ff1e0ff */
[----:B------:R-:W-:Y:S01]  /*ad10*/  IMAD.X R3, RZ, RZ, UR11, P1 ;  /* 0x0000000bff037e24 */ /* 0x000fe200088e06ff */
[----:B------:R-:W-:Y:S02]  /*ad20*/  IADD3.X R17, PT, PT, RZ, UR9, RZ, P0, !PT ;  /* 0x00000009ff117c10 */ /* 0x000fe400087fe4ff */
[----:B------:R-:W-:Y:S07]  /*ad30*/  BRA.U UP0, `(.L_x_216) ;  /* 0x0000000500107547 */ /* 0x000fee000b800000 */
        /* <DEDUP_REMOVED lines=12> */
.L_x_219:
[----:B------:R-:W2:Y:S02]  /*ae00*/  LDG.E.U8 R2, desc[UR36][R2.64] ;  /* 0x0000002402027981 */ /* 0x000ea4000c1e1100 */
[----:B--2---:R-:W-:-:S04]  /*ae10*/  I2FP.F32.U32 R0, R2 ;  /* 0x0000000200007245 */ /* 0x004fc80000201000 */
[----:B------:R-:W-:Y:S01]  /*ae20*/  F2FP.BF16.F32.PACK_AB R0, RZ, R0 ;  /* 0x00000000ff00723e */ /* 0x000fe200000010ff */
[----:B------:R-:W-:Y:S06]  /*ae30*/  BRA `(.L_x_221) ;  /* 0x0000000c00847947 */ /* 0x000fec0003800000 */
.L_x_218:
        /* <DEDUP_REMOVED lines=10> */
.L_x_223:
[----:B------:R-:W2:Y:S02]  /*aee0*/  LDG.E R2, desc[UR36][R2.64] ;  /* 0x0000002402027981 */ /* 0x000ea4000c1e1900 */
[----:B--2---:R-:W-:-:S04]  /*aef0*/  I2FP.F32.S32 R0, R2 ;  /* 0x0000000200007245 */ /* 0x004fc80000201400 */
[----:B------:R-:W-:Y:S01]  /*af00*/  F2FP.BF16.F32.PACK_AB R0, RZ, R0 ;  /* 0x00000000ff00723e */ /* 0x000fe200000010ff */
[----:B------:R-:W-:Y:S06]  /*af10*/  BRA `(.L_x_221) ;  /* 0x0000000c004c7947 */ /* 0x000fec0003800000 */
.L_x_222:
[----:B------:R-:W2:Y:S02]  /*af20*/  LDG.E.U16 R2, desc[UR36][R2.64] ;  /* 0x0000002402027981 */ /* 0x000ea4000c1e1500 */
[----:B--2---:R-:W0:Y:S02]  /*af30*/  I2F.S16 R0, R2 ;  /* 0x0000000200007306 */ /* 0x004e240000101400 */
[----:B0-----:R-:W-:Y:S01]  /*af40*/  F2FP.BF16.F32.PACK_AB R0, RZ, R0 ;  /* 0x00000000ff00723e */ /* 0x001fe200000010ff */
[----:B------:R-:W-:Y:S06]  /*af50*/  BRA `(.L_x_221) ;  /* 0x0000000c003c7947 */ /* 0x000fec0003800000 */
.L_x_217:
        /* <DEDUP_REMOVED lines=9> */
.L_x_225:
[----:B------:R-:W2:Y:S02]  /*aff0*/  LDG.E.U16 R0, desc[UR36][R2.64] ;  /* 0x0000002402007981 */ /* 0x000ea4000c1e1500 */
[----:B--2---:R-:W-:-:S05]  /*b000*/  HADD2.F32 R0, -RZ, R0.H0_H0 ;  /* 0x20000000ff007230 */ /* 0x004fca0000004100 */
[----:B------:R-:W-:Y:S01]  /*b010*/  F2FP.BF16.F32.PACK_AB R0, RZ, R0 ;  /* 0x00000000ff00723e */ /* 0x000fe200000010ff */
[----:B------:R-:W-:Y:S06]  /*b020*/  BRA `(.L_x_221) ;  /* 0x0000000c00087947 */ /* 0x000fec0003800000 */
.L_x_224:
        /* <DEDUP_REMOVED lines=9> */
.L_x_227:
[----:B------:R-:W2:Y:S02]  /*b0c0*/  LDG.E.U16 R2, desc[UR36][R2.64] ;  /* 0x0000002402027981 */ /* 0x000ea4000c1e1500 */
[----:B--2---:R-:W-:-:S05]  /*b0d0*/  HADD2.F32 R0, -RZ, R2.H0_H0 ;  /* 0x20000002ff007230 */ /* 0x004fca0000004100 */
[----:B------:R-:W-:Y:S01]  /*b0e0*/  F2FP.BF16.F32.PACK_AB R0, RZ, R0 ;  /* 0x00000000ff00723e */ /* 0x000fe200000010ff */
[----:B------:R-:W-:Y:S06]  /*b0f0*/  BRA `(.L_x_221) ;  /* 0x0000000800d47947 */ /* 0x000fec0003800000 */
.L_x_226:
        /* <DEDUP_REMOVED lines=8> */
.L_x_216:
        /* <DEDUP_REMOVED lines=13> */
.L_x_230:
        /* <DEDUP_REMOVED lines=8> */
.L_x_229:
[----:B------:R-:W-:-:S09]  /*b2d0*/  UISETP.NE.AND UP0, UPT, UR4, 0xf, UPT ;  /* 0x0000000f0400788c */ /* 0x000fd2000bf05270 */
[----:B------:R-:W-:Y:S05]  /*b2e0*/  BRA.U !UP0, `(.L_x_231) ;  /* 0x0000000108987547 */ /* 0x000fea000b800000 */
[----:B------:R-:W-:-:S09]  /*b2f0*/  UISETP.NE.AND UP0, UPT, UR4, 0x17, UPT ;  /* 0x000000170400788c */ /* 0x000fd2000bf05270 */
[----:B------:R-:W-:Y:S05]  /*b300*/  BRA.U !UP0, `(.L_x_232) ;  /* 0x00000001085c7547 */ /* 0x000fea000b800000 */
[----:B------:R-:W-:-:S09]  /*b310*/  UISETP.NE.AND UP0, UPT, UR4, 0x18, UPT ;  /* 0x000000180400788c */ /* 0x000fd2000bf05270 */
[----:B------:R-:W-:Y:S05]  /*b320*/  BRA.U UP0, `(.L_x_220) ;  /* 0x0000000500e47547 */ /* 0x000fea000b800000 */
[----:B------:R-:W2:Y:S01]  /*b330*/  LDG.E.U8 R0, desc[UR36][R2.64] ;  /* 0x0000002402007981 */ /* 0x000ea2000c1e1100 */
[----:B------:R-:W-:Y:S01]  /*b340*/  MOV R6, 0x1f ;  /* 0x0000001f00067802 */ /* 0x000fe20000000f00 */
[----:B--2---:R-:W-:-:S05]  /*b350*/  IMAD.SHL.U32 R0, R0, 0x1000000, RZ ;  /* 0x0100000000007824 */ /* 0x004fca00078e00ff */
[C---:B------:R-:W-:Y:S02]  /*b360*/  LOP3.LUT R4, R0.reuse, 0x7f000000, RZ, 0xc0, !PT ;  /* 0x7f00000000047812 */ /* 0x040fe400078ec0ff */
[----:B------:R-:W-:Y:S02]  /*b370*/  LOP3.LUT P0, RZ, R0, 0x7f000000, RZ, 0xc0, !PT ;  /* 0x7f00000000ff7812 */ /* 0x000fe4000780c0ff */
[----:B------:R-:W0:Y:S02]  /*b380*/  FLO.U32 R5, R4 ;  /* 0x0000000400057300 */ /* 0x000e2400000e0000 */
[----:B0-----:R-:W-:-:S05]  /*b390*/  IMAD.MOV R5, RZ, RZ, -R5 ;  /* 0x000000ffff057224 */ /* 0x001fca00078e0a05 */
[----:B------:R-:W-:-:S05]  /*b3a0*/  VIADDMNMX.U32 R5, R5, R6, 0x4, !PT ;  /* 0x0000000405057446 */ /* 0x000fca0007800006 */
[----:B------:R-:W-:-:S05]  /*b3b0*/  VIADD R5, R5, 0xfffffffc ;  /* 0xfffffffc05057836 */ /* 0x000fca0000000000 */
[C---:B------:R-:W-:Y:S02]  /*b3c0*/  SHF.L.U32 R6, R4.reuse, R5, RZ ;  /* 0x0000000504067219 */ /* 0x040fe400000006ff */
[----:B------:R-:W-:Y:S01]  /*b3d0*/  SHF.L.U32 R7, R5, 0x17, RZ ;  /* 0x0000001705077819 */ /* 0x000fe200000006ff */
[----:B------:R-:W-:-:S03]  /*b3e0*/  VIADD R5, R4, 0x1000000 ;  /* 0x0100000004057836 */ /* 0x000fc60000000000 */
        /* <DEDUP_REMOVED lines=9> */
.L_x_232:
[----:B------:R-:W2:Y:S02]  /*b480*/  LDG.E.U8 R2, desc[UR36][R2.64] ;  /* 0x0000002402027981 */ /* 0x000ea4000c1e1100 */
[C---:B--2---:R-:W-:Y:S01]  /*b490*/  SHF.L.U32 R0, R2.reuse, 0x19, RZ ;  /* 0x0000001902007819 */ /* 0x044fe200000006ff */
[----:B------:R-:W-:-:S03]  /*b4a0*/  IMAD.SHL.U32 R5, R2, 0x100, RZ ;  /* 0x0000010002057824 */ /* 0x000fc600078e00ff */
        /* <DEDUP_REMOVED lines=10> */
.L_x_231:
[----:B------:R0:W5:Y:S01]  /*b550*/  LDG.E.U16 R0, desc[UR36][R2.64] ;  /* 0x0000002402007981 */ /* 0x000162000c1e1500 */
[----:B------:R-:W-:Y:S05]  /*b560*/  BRA `(.L_x_221) ;  /* 0x0000000400b87947 */ /* 0x000fea0003800000 */
.L_x_228:
        /* <DEDUP_REMOVED lines=12> */
.L_x_235:
        /* <DEDUP_REMOVED lines=21> */
.L_x_239:
[----:B------:R-:W-:Y:S05]  /*b780*/  BSYNC.RECONVERGENT B1 ;  /* 0x0000000000017941 */ /* 0x000fea0003800200 */
.L_x_238:
[----:B------:R-:W-:Y:S02]  /*b790*/  SHF.L.U32 R0, R0, 0x14, RZ ;  /* 0x0000001400007819 */ /* 0x000fe400000006ff */
[----:B------:R-:W-:-:S04]  /*b7a0*/  LEA R2, R2, 0x3b800000, 0x17 ;  /* 0x3b80000002027811 */ /* 0x000fc800078eb8ff */
[----:B------:R-:W-:-:S07]  /*b7b0*/  LOP3.LUT R0, R2, R0, R7, 0xfe, !PT ;  /* 0x0000000002007212 */ /* 0x000fce00078efe07 */
.L_x_237:
[----:B------:R-:W-:Y:S05]  /*b7c0*/  BSYNC.RECONVERGENT B0 ;  /* 0x0000000000007941 */ /* 0x000fea0003800200 */
.L_x_236:
[----:B------:R-:W-:Y:S01]  /*b7d0*/  F2FP.BF16.F32.PACK_AB R0, RZ, R0 ;  /* 0x00000000ff00723e */ /* 0x000fe200000010ff */
[----:B------:R-:W-:Y:S06]  /*b7e0*/  BRA `(.L_x_221) ;  /* 0x0000000400187947 */ /* 0x000fec0003800000 */
.L_x_234:
        /* <DEDUP_REMOVED lines=21> */
.L_x_243:
[----:B------:R-:W-:Y:S05]  /*b940*/  BSYNC.RECONVERGENT B1 ;  /* 0x0000000000017941 */ /* 0x000fea0003800200 */
.L_x_242:
[----:B------:R-:W-:Y:S01]  /*b950*/  IMAD.SHL.U32 R0, R0, 0x200000, RZ ;  /* 0x0020000000007824 */ /* 0x000fe200078e00ff */
[----:B------:R-:W-:-:S04]  /*b960*/  LEA R2, R2, 0x37800000, 0x17 ;  /* 0x3780000002027811 */ /* 0x000fc800078eb8ff */
[----:B------:R-:W-:-:S07]  /*b970*/  LOP3.LUT R0, R2, R0, R7, 0xfe, !PT ;  /* 0x0000000002007212 */ /* 0x000fce00078efe07 */
.L_x_241:
[----:B------:R-:W-:Y:S05]  /*b980*/  BSYNC.RECONVERGENT B0 ;  /* 0x0000000000007941 */ /* 0x000fea0003800200 */
.L_x_240:
[----:B------:R-:W-:Y:S01]  /*b990*/  F2FP.BF16.F32.PACK_AB R0, RZ, R0 ;  /* 0x00000000ff00723e */ /* 0x000fe200000010ff */
[----:B------:R-:W-:Y:S06]  /*b9a0*/  BRA `(.L_x_221) ;  /* 0x0000000000a87947 */ /* 0x000fec0003800000 */
.L_x_233:
        /* <DEDUP_REMOVED lines=8> */
[----:B------:R-:W-:Y:S01]  /*ba30*/  HFMA2 R0, -RZ, RZ, 3.814697265625e-06, 0 ;  /* 0x00400000ff007431 */ /* 0x000fe200000001ff */
[----:B--2---:R-:W-:-:S13]  /*ba40*/  ISETP.NE.AND P0, PT, R2, RZ, PT ;  /* 0x000000ff0200720c */ /* 0x004fda0003f05270 */
[----:B------:R-:W-:Y:S05]  /*ba50*/  @!P0 BRA `(.L_x_247) ;  /* 0x00000000000c8947 */ /* 0x000fea0003800000 */
[----:B------:R-:W-:-:S13]  /*ba60*/  ISETP.NE.AND P0, PT, R2, 0xff, PT ;  /* 0x000000ff0200780c */ /* 0x000fda0003f05270 */
[----:B------:R-:W-:Y:S02]  /*ba70*/  @!P0 IMAD.MOV.U32 R0, RZ, RZ, 0x7f800001 ;  /* 0x7f800001ff008424 */ /* 0x000fe400078e00ff */
[----:B------:R-:W-:-:S07]  /*ba80*/  @P0 IMAD.SHL.U32 R0, R2, 0x800000, RZ ;  /* 0x0080000002000824 */ /* 0x000fce00078e00ff */
.L_x_247:
[----:B------:R-:W-:Y:S05]  /*ba90*/  BSYNC.RECONVERGENT B0 ;  /* 0x0000000000007941 */ /* 0x000fea0003800200 */
.L_x_246:
[----:B------:R-:W-:Y:S01]  /*baa0*/  F2FP.BF16.F32.PACK_AB R0, RZ, R0 ;  /* 0x00000000ff00723e */ /* 0x000fe200000010ff */
[----:B------:R-:W-:Y:S06]  /*bab0*/  BRA `(.L_x_221) ;  /* 0x0000000000647947 */ /* 0x000fec0003800000 */
.L_x_220:
[----:B------:R-:W-:Y:S01]  /*bac0*/  MOV R0, 0x0 ;  /* 0x0000000000007802 */ /* 0x000fe20000000f00 */
[----:B------:R-:W0:Y:S01]  /*bad0*/  LDCU.64 UR4, c[0x4][0x128] ;  /* 0x01002500ff0477ac */ /* 0x000e220008000a00 */
[----:B------:R-:W-:Y:S02]  /*bae0*/  HFMA2 R8, -RZ, RZ, 0, 4.64916229248046875e-06 ;  /* 0x0000004eff087431 */ /* 0x000fe400000001ff */
[----:B------:R-:W-:Y:S01]  /*baf0*/  IMAD.MOV.U32 R12, RZ, RZ, 0x1 ;  /* 0x00000001ff0c7424 */ /* 0x000fe200078e00ff */
[----:B------:R1:W2:Y:S01]  /*bb00*/  LDC.64 R2, c[0x4][R0] ;  /* 0x0100000000027b82 */ /* 0x0002a20000000a00 */
[----:B------:R-:W3:Y:S01]  /*bb10*/  LDCU.64 UR6, c[0x4][0x130] ;  /* 0x01002600ff0677ac */ /* 0x000ee20008000a00 */
[----:B------:R-:W-:Y:S01]  /*bb20*/  IMAD.MOV.U32 R13, RZ, RZ, RZ ;  /* 0x000000ffff0d7224 */ /* 0x000fe200078e00ff */
[----:B------:R-:W4:Y:S01]  /*bb30*/  LDCU.64 UR8, c[0x4][0x38] ;  /* 0x01000700ff0877ac */ /* 0x000f220008000a00 */
[----:B0-----:R-:W-:Y:S01]  /*bb40*/  MOV R4, UR4 ;  /* 0x0000000400047c02 */ /* 0x001fe20008000f00 */
[----:B------:R-:W-:-:S02]  /*bb50*/  IMAD.U32 R5, RZ, RZ, UR5 ;  /* 0x00000005ff057e24 */ /* 0x000fc4000f8e00ff */
[----:B---3--:R-:W-:Y:S01]  /*bb60*/  IMAD.U32 R6, RZ, RZ, UR6 ;  /* 0x00000006ff067e24 */ /* 0x008fe2000f8e00ff */
[----:B------:R-:W-:Y:S01]  /*bb70*/  MOV R7, UR7 ;  /* 0x0000000700077c02 */ /* 0x000fe20008000f00 */
[----:B----4-:R-:W-:Y:S02]  /*bb80*/  IMAD.U32 R10, RZ, RZ, UR8 ;  /* 0x00000008ff0a7e24 */ /* 0x010fe4000f8e00ff */
[----:B-1----:R-:W-:-:S07]  /*bb90*/  IMAD.U32 R11, RZ, RZ, UR9 ;  /* 0x00000009ff0b7e24 */ /* 0x002fce000f8e00ff */
[----:B------:R-:W-:-:S07]  /*bba0*/  LEPC R20, `(.L_x_248) ;  /* 0x000000001014794e */ /* 0x000fce0000000000 */
[----:B--2---:R-:W-:Y:S05]  /*bbb0*/  CALL.ABS.NOINC R2 ;  /* 0x0000000002007343 */ /* 0x004fea0003c00000 */
.L_x_248:
[----:B------:R-:W-:Y:S01]  /*bbc0*/  PRMT R0, RZ, 0x7610, R0 ;  /* 0x00007610ff007816 */ /* 0x000fe20000000000 */
[----:B------:R-:W-:Y:S06]  /*bbd0*/  BRA `(.L_x_221) ;  /* 0x00000000001c7947 */ /* 0x000fec0003800000 */
.L_x_245:
[----:B------:R-:W2:Y:S02]  /*bbe0*/  LDG.E.64 R2, desc[UR36][R2.64] ;  /* 0x0000002402027981 */ /* 0x000ea4000c1e1b00 */
[----:B--2---:R-:W0:Y:S02]  /*bbf0*/  I2F.U64 R0, R2 ;  /* 0x0000000200007312 */ /* 0x004e240000301000 */
[----:B0-----:R-:W-:Y:S01]  /*bc00*/  F2FP.BF16.F32.PACK_AB R0, RZ, R0 ;  /* 0x00000000ff00723e */ /* 0x001fe200000010ff */
[----:B------:R-:W-:Y:S06]  /*bc10*/  BRA `(.L_x_221) ;  /* 0x00000000000c7947 */ /* 0x000fec0003800000 */
.L_x_244:
[----:B------:R-:W2:Y:S02]  /*bc20*/  LDG.E R2, desc[UR36][R2.64] ;  /* 0x0000002402027981 */ /* 0x000ea4000c1e1900 */
[----:B--2---:R-:W-:-:S04]  /*bc30*/  I2FP.F32.U32 R0, R2 ;  /* 0x0000000200007245 */ /* 0x004fc80000201000 */
[----:B------:R-:W-:-:S07]  /*bc40*/  F2FP.BF16.F32.PACK_AB R0, RZ, R0 ;  /* 0x00000000ff00723e */ /* 0x000fce00000010ff */
.L_x_221:
[----:B-----5:R-:W-:Y:S01]  /*bc50*/  SHF.L.U32 R0, R0, 0x10, RZ ;  /* 0x0000001000007819 */ /* 0x020fe200000006ff */
[----:B0-----:R-:W-:Y:S01]  /*bc60*/  IMAD.MOV.U32 R3, RZ, RZ, 0x42fc0000 ;  /* 0x42fc0000ff037424 */ /* 0x001fe200078e00ff */
[----:B------:R-:W-:-:S03]  /*bc70*/  UPRMT UR4, UR42, 0x9910, URZ ;  /* 0x000099102a047896 */ /* 0x000fc600080000ff */
[----:B------:R-:W-:Y:S01]  /*bc80*/  FMUL.FTZ R2, |R0|, 1.4426950216293334961 ;  /* 0x3fb8aa3b00027820 */ /* 0x000fe20000410200 */
[----:B------:R-:W-:-:S05]  /*bc90*/  UISETP.GT.AND UP0, UPT, UR4, 0x9, UPT ;  /* 0x000000090400788c */ /* 0x000fca000bf04270 */
[----:B------:R-:W0:Y:S02]  /*bca0*/  FRND.TRUNC R2, R2 ;  /* 0x0000000200027307 */ /* 0x000e24000020d000 */
[----:B0-----:R-:W-:Y:S02]  /*bcb0*/  FSETP.GT.FTZ.AND P0, PT, |R2|, 126, PT ;  /* 0x42fc00000200780b */ /* 0x001fe40003f14200 */
[----:B------:R-:W-:-:S04]  /*bcc0*/  LOP3.LUT R3, R3, 0x80000000, R2, 0xb8, !PT ;  /* 0x8000000003037812 */ /* 0x000fc800078eb802 */
[----:B------:R-:W-:-:S05]  /*bcd0*/  FSEL R3, R3, R2, P0 ;  /* 0x0000000203037208 */ /* 0x000fca0000000000 */
        /* <DEDUP_REMOVED lines=9> */
[----:B------:R-:W-:-:S04]  /*bd70*/  FFMA.FTZ R2, R3, 2, R2 ;  /* 0x4000000003027823 */ /* 0x000fc80000010002 */
[----:B------:R0:W1:Y:S01]  /*bd80*/  F2F.BF16.F32 R5, R2 ;  /* 0x0000000200057304 */ /* 0x0000620000202000 */
        /* <DEDUP_REMOVED lines=9> */
[----:B-1----:R-:W-:-:S04]  /*be20*/  SHF.L.U32 R0, R5, 0x10, RZ ;  /* 0x0000001005007819 */ /* 0x002fc800000006ff */
[----:B------:R-:W1:Y:S02]  /*be30*/  F2I.FTZ.TRUNC.NTZ R3, R0 ;  /* 0x0000000000037305 */ /* 0x000e64000021f100 */
[----:B-1----:R-:W-:Y:S01]  /*be40*/  STG.E.U8 desc[UR36][R16.64], R3 ;  /* 0x0000000310007986 */ /* 0x002fe2000c101124 */
[----:B------:R-:W-:Y:S05]  /*be50*/  EXIT ;  /* 0x000000000000794d */ /* 0x000fea0003800000 */
.L_x_252:
[----:B-1----:R-:W-:-:S06]  /*be60*/  IMAD.U32 R3, R5, 0x10000, RZ ;  /* 0x0001000005037824 */ /* 0x002fcc00078e00ff */
[----:B0-----:R-:W0:Y:S02]  /*be70*/  F2I.S64.TRUNC R2, R3 ;  /* 0x0000000300027311 */ /* 0x001e24000020d900 */
[----:B0-----:R-:W-:Y:S01]  /*be80*/  STG.E.U8 desc[UR36][R16.64], R2 ;  /* 0x0000000210007986 */ /* 0x001fe2000c101124 */
[----:B------:R-:W-:Y:S05]  /*be90*/  EXIT ;  /* 0x000000000000794d */ /* 0x000fea0003800000 */
.L_x_251:
[----:B------:R-:W-:-:S09]  /*bea0*/  UISETP.NE.AND UP0, UPT, UR4, 0x2, UPT ;  /* 0x000000020400788c */ /* 0x000fd2000bf05270 */
[----:B------:R-:W-:Y:S05]  /*beb0*/  BRA.U !UP0, `(.L_x_254) ;  /* 0x0000000108307547 */ /* 0x000fea000b800000 */
[----:B------:R-:W-:-:S09]  /*bec0*/  UISETP.NE.AND UP0, UPT, UR4, 0x3, UPT ;  /* 0x000000030400788c */ /* 0x000fd2000bf05270 */
[----:B------:R-:W-:Y:S05]  /*bed0*/  BRA.U !UP0, `(.L_x_255) ;  /* 0x0000000108187547 */ /* 0x000fea000b800000 */
[----:B------:R-:W-:-:S09]  /*bee0*/  UISETP.NE.AND UP0, UPT, UR4, 0x4, UPT ;  /* 0x000000040400788c */ /* 0x000fd2000bf05270 */
[----:B------:R-:W-:Y:S05]  /*bef0*/  BRA.U UP0, `(.L_x_253) ;  /* 0x0000000900787547 */ /* 0x000fea000b800000 */
[----:B01----:R-:W-:-:S06]  /*bf00*/  IMAD.U32 R2, R5, 0x10000, RZ ;  /* 0x0001000005027824 */ /* 0x003fcc00078e00ff */
[----:B------:R-:W0:Y:S02]  /*bf10*/  F2I.S64.TRUNC R2, R2 ;  /* 0x0000000200027311 */ /* 0x000e24000020d900 */
[----:B0-----:R-:W-:Y:S01]  /*bf20*/  STG.E.64 desc[UR36][R16.64], R2 ;  /* 0x0000000210007986 */ /* 0x001fe2000c101b24 */
[----:B------:R-:W-:Y:S05]  /*bf30*/  EXIT ;  /* 0x000000000000794d */ /* 0x000fea0003800000 */
.L_x_255:
[----:B-1----:R-:W-:-:S06]  /*bf40*/  SHF.L.U32 R5, R5, 0x10, RZ ;  /* 0x0000001005057819 */ /* 0x002fcc00000006ff */
[----:B------:R-:W1:Y:S02]  /*bf50*/  F2I.FTZ.TRUNC.NTZ R5, R5 ;  /* 0x0000000500057305 */ /* 0x000e64000021f100 */
[----:B-1----:R-:W-:Y:S01]  /*bf60*/  STG.E desc[UR36][R16.64], R5 ;  /* 0x0000000510007986 */ /* 0x002fe2000c101924 */
[----:B------:R-:W-:Y:S05]  /*bf70*/  EXIT ;  /* 0x000000000000794d */ /* 0x000fea0003800000 */
.L_x_254:
[----:B-1----:R-:W-:-:S06]  /*bf80*/  IMAD.U32 R5, R5, 0x10000, RZ ;  /* 0x0001000005057824 */ /* 0x002fcc00078e00ff */
[----:B------:R-:W1:Y:S02]  /*bf90*/  F2I.FTZ.TRUNC.NTZ R5, R5 ;  /* 0x0000000500057305 */ /* 0x000e64000021f100 */
[----:B-1----:R-:W-:Y:S01]  /*bfa0*/  STG.E.U16 desc[UR36][R16.64], R5 ;  /* 0x0000000510007986 */ /* 0x002fe2000c101524 */
[----:B------:R-:W-:Y:S05]  /*bfb0*/  EXIT ;  /* 0x000000000000794d */ /* 0x000fea0003800000 */
.L_x_250:
[----:B------:R-:W-:-:S09]  /*bfc0*/  UISETP.GT.AND UP0, UPT, UR4, 0x6, UPT ;  /* 0x000000060400788c */ /* 0x000fd2000bf04270 */
[----:B------:R-:W-:Y:S05]  /*bfd0*/  BRA.U UP0, `(.L_x_256) ;  /* 0x00000001002c7547 */ /* 0x000fea000b800000 */
[----:B------:R-:W-:-:S09]  /*bfe0*/  UISETP.NE.AND UP0, UPT, UR4, 0x5, UPT ;  /* 0x000000050400788c */ /* 0x000fd2000bf05270 */
[----:B------:R-:W-:Y:S05]  /*bff0*/  BRA.U !UP0, `(.L_x_257) ;  /* 0x0000000108147547 */ /* 0x000fea000b800000 */
[----:B------:R-:W-:-:S09]  /*c000*/  UISETP.NE.AND UP0, UPT, UR4, 0x6, UPT ;  /* 0x000000060400788c */ /* 0x000fd2000bf05270 */
[----:B------:R-:W-:Y:S05]  /*c010*/  BRA.U UP0, `(.L_x_253) ;  /* 0x0000000900307547 */ /* 0x000fea000b800000 */
[----:B-1----:R-:W-:-:S05]  /*c020*/  IMAD.U32 R5, R5, 0x10000, RZ ;  /* 0x0001000005057824 */ /* 0x002fca00078e00ff */
[----:B------:R-:W-:Y:S01]  /*c030*/  STG.E desc[UR36][R16.64], R5 ;  /* 0x0000000510007986 */ /* 0x000fe2000c101924 */
[----:B------:R-:W-:Y:S05]  /*c040*/  EXIT ;  /* 0x000000000000794d */ /* 0x000fea0003800000 */
.L_x_257:
[----:B-1----:R-:W-:-:S04]  /*c050*/  SHF.L.U32 R0, R5, 0x10, RZ ;  /* 0x0000001005007819 */ /* 0x002fc800000006ff */
[----:B------:R-:W-:-:S05]  /*c060*/  F2FP.F16.F32.PACK_AB R0, RZ, R0 ;  /* 0x00000000ff00723e */ /* 0x000fca00000000ff */
[----:B------:R-:W-:Y:S01]  /*c070*/  STG.E.U16 desc[UR36][R16.64], R0 ;  /* 0x0000000010007986 */ /* 0x000fe2000c101524 */
[----:B------:R-:W-:Y:S05]  /*c080*/  EXIT ;  /* 0x000000000000794d */ /* 0x000fea0003800000 */
.L_x_256:
[----:B------:R-:W-:-:S09]  /*c090*/  UISETP.NE.AND UP0, UPT, UR4, 0x7, UPT ;  /* 0x000000070400788c */ /* 0x000fd2000bf05270 */
[----:B------:R-:W-:Y:S05]  /*c0a0*/  BRA.U !UP0, `(.L_x_258) ;  /* 0x0000000108347547 */ /* 0x000fea000b800000 */
[----:B------:R-:W-:-:S09]  /*c0b0*/  UISETP.NE.AND UP0, UPT, UR4, 0x8, UPT ;  /* 0x000000080400788c */ /* 0x000fd2000bf05270 */
[----:B------:R-:W-:Y:S05]  /*c0c0*/  BRA.U !UP0, `(.L_x_259) ;  /* 0x0000000108187547 */ /* 0x000fea000b800000 */
[----:B------:R-:W-:-:S09]  /*c0d0*/  UISETP.NE.AND UP0, UPT, UR4, 0x9, UPT ;  /* 0x000000090400788c */ /* 0x000fd2000bf05270 */
[----:B------:R-:W-:Y:S05]  /*c0e0*/  BRA.U UP0, `(.L_x_253) ;  /* 0x0000000500fc7547 */ /* 0x000fea000b800000 */
[----:B01----:R-:W-:Y:S02]  /*c0f0*/  IMAD.U32 R2, R5, 0x10000, RZ ;  /* 0x0001000005027824 */ /* 0x003fe400078e00ff */
[----:B------:R-:W-:-:S05]  /*c100*/  IMAD.MOV.U32 R3, RZ, RZ, RZ ;  /* 0x000000ffff037224 */ /* 0x000fca00078e00ff */
[----:B------:R-:W-:Y:S01]  /*c110*/  STG.E.64 desc[UR36][R16.64], R2 ;  /* 0x0000000210007986 */ /* 0x000fe2000c101b24 */
[----:B------:R-:W-:Y:S05]  /*c120*/  EXIT ;  /* 0x000000000000794d */ /* 0x000fea0003800000 */
.L_x_259:
[----:B-1----:R-:W-:-:S04]  /*c130*/  SHF.L.U32 R5, R5, 0x10, RZ ;  /* 0x0000001005057819 */ /* 0x002fc800000006ff */
[----:B------:R-:W-:-:S04]  /*c140*/  F2FP.F16.F32.PACK_AB R3, RZ, R5 ;  /* 0x00000005ff03723e */ /* 0x000fc800000000ff */
[----:B------:R-:W-:-:S05]  /*c150*/  PRMT R3, R3, 0x5410, RZ ;  /* 0x0000541003037816 */ /* 0x000fca00000000ff */
[----:B------:R-:W-:Y:S01]  /*c160*/  STG.E desc[UR36][R16.64], R3 ;  /* 0x0000000310007986 */ /* 0x000fe2000c101924 */
[----:B------:R-:W-:Y:S05]  /*c170*/  EXIT ;  /* 0x000000000000794d */ /* 0x000fea0003800000 */
.L_x_258:
[----:B01----:R-:W-:-:S04]  /*c180*/  IMAD.U32 R2, R5, 0x10000, RZ ;  /* 0x0001000005027824 */ /* 0x003fc800078e00ff */
[----:B------:R-:W-:-:S06]  /*c190*/  FMUL.FTZ R2, R2, 1 ;  /* 0x3f80000002027820 */ /* 0x000fcc0000410000 */
[----:B------:R-:W0:Y:S02]  /*c1a0*/  F2F.F64.F32 R2, R2 ;  /* 0x0000000200027310 */ /* 0x000e240000201800 */
[----:B0-----:R-:W-:Y:S01]  /*c1b0*/  STG.E.64 desc[UR36][R16.64], R2 ;  /* 0x0000000210007986 */ /* 0x001fe2000c101b24 */
[----:B------:R-:W-:Y:S05]  /*c1c0*/  EXIT ;  /* 0x000000000000794d */ /* 0x000fea0003800000 */
.L_x_249:
        /* <DEDUP_REMOVED lines=10> */
[----:B-1----:R-:W-:-:S06]  /*c270*/  IMAD.U32 R3, R5, 0x10000, RZ ;  /* 0x0001000005037824 */ /* 0x002fcc00078e00ff */
[----:B------:R-:W1:Y:S02]  /*c280*/  F2I.FTZ.U32.TRUNC.NTZ R3, R3 ;  /* 0x0000000300037305 */ /* 0x000e64000021f000 */
[----:B-1----:R-:W-:Y:S01]  /*c290*/  STG.E.U16 desc[UR36][R16.64], R3 ;  /* 0x0000000310007986 */ /* 0x002fe2000c101524 */
[----:B------:R-:W-:Y:S05]  /*c2a0*/  EXIT ;  /* 0x000000000000794d */ /* 0x000fea0003800000 */
.L_x_263:
[----:B-1----:R-:W-:Y:S01]  /*c2b0*/  SHF.L.U32 R3, R5, 0x10, RZ ;  /* 0x0000001005037819 */ /* 0x002fe200000006ff */
[----:B------:R-:W-:Y:S01]  /*c2c0*/  BSSY.RECONVERGENT B0, `(.L_x_264) ;  /* 0x0000013000007945 */ /* 0x000fe20003800200 */
[----:B------:R-:W-:Y:S02]  /*c2d0*/  IMAD.MOV.U32 R8, RZ, RZ, 0x80 ;  /* 0x00000080ff087424 */ /* 0x000fe400078e00ff */
[----:B0-----:R-:W-:-:S04]  /*c2e0*/  LOP3.LUT R2, R3, 0x7fffffff, RZ, 0xc0, !PT ;  /* 0x7fffffff03027812 */ /* 0x001fc800078ec0ff */
        /* <DEDUP_REMOVED lines=9> */
[----:B------:R-:W-:Y:S01]  /*c380*/  FADD.FTZ R0, R2, 8192 ;  /* 0x4600000002007421 */ /* 0x000fe20000010000 */
[----:B------:R-:W-:-:S04]  /*c390*/  PRMT R8, RZ, 0x7610, R8 ;  /* 0x00007610ff087816 */ /* 0x000fc80000000008 */
[----:B------:R-:W-:-:S13]  /*c3a0*/  LOP3.LUT P0, R0, R0, 0xff, RZ, 0xc0, !PT ;  /* 0x000000ff00007812 */ /* 0x000fda000780c0ff */
[----:B------:R-:W-:Y:S05]  /*c3b0*/  @!P0 BRA `(.L_x_265) ;  /* 0x00000000000c8947 */ /* 0x000fea0003800000 */
.L_x_266:
[----:B------:R-:W-:-:S04]  /*c3c0*/  SHF.R.U32.HI R3, RZ, 0x18, R3 ;  /* 0x00000018ff037819 */ /* 0x000fc80000011603 */
[----:B------:R-:W-:-:S04]  /*c3d0*/  LOP3.LUT R0, R0, 0x80, R3, 0xf8, !PT ;  /* 0x0000008000007812 */ /* 0x000fc800078ef803 */
[----:B------:R-:W-:-:S07]  /*c3e0*/  PRMT R8, R0, 0x7610, R8 ;  /* 0x0000761000087816 */ /* 0x000fce0000000008 */
.L_x_265:
[----:B------:R-:W-:Y:S05]  /*c3f0*/  BSYNC.RECONVERGENT B0 ;  /* 0x0000000000007941 */ /* 0x000fea0003800200 */
.L_x_264:
[----:B------:R-:W-:Y:S01]  /*c400*/  STG.E.U8 desc[UR36][R16.64], R8 ;  /* 0x0000000810007986 */ /* 0x000fe2000c101124 */
[----:B------:R-:W-:Y:S05]  /*c410*/  EXIT ;  /* 0x000000000000794d */ /* 0x000fea0003800000 */
.L_x_262:
[----:B-1----:R-:W-:Y:S01]  /*c420*/  IMAD.U32 R3, R5, 0x10000, RZ ;  /* 0x0001000005037824 */ /* 0x002fe200078e00ff */
[----:B------:R-:W-:Y:S01]  /*c430*/  BSSY.RECONVERGENT B0, `(.L_x_267) ;  /* 0x0000013000007945 */ /* 0x000fe20003800200 */
[----:B------:R-:W-:-:S03]  /*c440*/  MOV R8, 0x80 ;  /* 0x0000008000087802 */ /* 0x000fc60000000f00 */
        /* <DEDUP_REMOVED lines=14> */
.L_x_269:
[----:B------:R-:W-:-:S04]  /*c530*/  SHF.R.U32.HI R3, RZ, 0x18, R3 ;  /* 0x00000018ff037819 */ /* 0x000fc80000011603 */
[----:B------:R-:W-:-:S04]  /*c540*/  LOP3.LUT R0, R0, 0x80, R3, 0xf8, !PT ;  /* 0x0000008000007812 */ /* 0x000fc800078ef803 */
[----:B------:R-:W-:-:S07]  /*c550*/  PRMT R8, R0, 0x7610, R8 ;  /* 0x0000761000087816 */ /* 0x000fce0000000008 */
.L_x_268:
[----:B------:R-:W-:Y:S05]  /*c560*/  BSYNC.RECONVERGENT B0 ;  /* 0x0000000000007941 */ /* 0x000fea0003800200 */
.L_x_267:
[----:B------:R-:W-:Y:S01]  /*c570*/  STG.E.U8 desc[UR36][R16.64], R8 ;  /* 0x0000000810007986 */ /* 0x000fe2000c101124 */
[----:B------:R-:W-:Y:S05]  /*c580*/  EXIT ;  /* 0x000000000000794d */ /* 0x000fea0003800000 */
.L_x_261:
[----:B------:R-:W-:-:S09]  /*c590*/  UISETP.NE.AND UP0, UPT, UR4, 0x1c, UPT ;  /* 0x0000001c0400788c */ /* 0x000fd2000bf05270 */
[----:B------:R-:W-:Y:S05]  /*c5a0*/  BRA.U !UP0, `(.L_x_270) ;  /* 0x0000000108607547 */ /* 0x000fea000b800000 */
[----:B------:R-:W-:-:S09]  /*c5b0*/  UISETP.NE.AND UP0, UPT, UR4, 0x1d, UPT ;  /* 0x0000001d0400788c */ /* 0x000fd2000bf05270 */
[----:B------:R-:W-:Y:S05]  /*c5c0*/  BRA.U !UP0, `(.L_x_271) ;  /* 0x0000000108487547 */ /* 0x000fea000b800000 */
[----:B------:R-:W-:-:S09]  /*c5d0*/  UISETP.NE.AND UP0, UPT, UR4, 0x2c, UPT ;  /* 0x0000002c0400788c */ /* 0x000fd2000bf05270 */
[----:B------:R-:W-:Y:S05]  /*c5e0*/  BRA.U UP0, `(.L_x_253) ;  /* 0x0000000100bc7547 */ /* 0x000fea000b800000 */
[----:B-1----:R-:W-:Y:S02]  /*c5f0*/  IMAD.U32 R5, R5, 0x10000, RZ ;  /* 0x0001000005057824 */ /* 0x002fe400078e00ff */
[----:B------:R-:W-:-:S03]  /*c600*/  IMAD.MOV.U32 R3, RZ, RZ, 0xff ;  /* 0x000000ffff037424 */ /* 0x000fc600078e00ff */
[----:B------:R-:W-:-:S04]  /*c610*/  SHF.R.U32.HI R4, RZ, 0x17, R5 ;  /* 0x00000017ff047819 */ /* 0x000fc80000011605 */
[----:B0-----:R-:W-:-:S04]  /*c620*/  LOP3.LUT R2, R4, 0xff, RZ, 0xc0, !PT ;  /* 0x000000ff04027812 */ /* 0x001fc800078ec0ff */
[----:B------:R-:W-:-:S13]  /*c630*/  ISETP.NE.AND P1, PT, R2, 0xff, PT ;  /* 0x000000ff0200780c */ /* 0x000fda0003f25270 */
[--C-:B------:R-:W-:Y:S02]  /*c640*/  @P1 SHF.R.U32.HI R0, RZ, 0x16, R5.reuse ;  /* 0x00000016ff001819 */ /* 0x100fe40000011605 */
[----:B------:R-:W-:Y:S02]  /*c650*/  @P1 LOP3.LUT P0, RZ, R2, 0x3fffff, R5, 0xf8, !PT ;  /* 0x003fffff02ff1812 */ /* 0x000fe4000780f805 */
[----:B------:R-:W-:-:S04]  /*c660*/  @P1 LOP3.LUT R0, R0, 0x1, RZ, 0xc0, !PT ;  /* 0x0000000100001812 */ /* 0x000fc800078ec0ff */
[----:B------:R-:W-:Y:S02]  /*c670*/  @P1 ISETP.EQ.U32.AND P2, PT, R0, 0x1, P0 ;  /* 0x000000010000180c */ /* 0x000fe40000742070 */
[----:B------:R-:W-:Y:S02]  /*c680*/  PLOP3.LUT P0, PT, PT, PT, PT, 0x80, 0x8 ;  /* 0x000000000008781c */ /* 0x000fe40003f0f070 */
[----:B------:R-:W-:Y:S02]  /*c690*/  @P1 PLOP3.LUT P0, PT, P2, PT, PT, 0x80, 0x8 ;  /* 0x000000000008181c */ /* 0x000fe4000170f070 */
[----:B------:R-:W-:-:S11]  /*c6a0*/  @P1 IADD3 R0, PT, PT, R4, 0x1, RZ ;  /* 0x0000000104001810 */ /* 0x000fd60007ffe0ff */
[----:B------:R-:W-:-:S04]  /*c6b0*/  @!P0 IMAD.MOV R0, RZ, RZ, R4 ;  /* 0x000000ffff008224 */ /* 0x000fc800078e0204 */
[----:B------:R-:W-:-:S05]  /*c6c0*/  @P1 IMAD.MOV.U32 R3, RZ, RZ, R0 ;  /* 0x000000ffff031224 */ /* 0x000fca00078e0000 */
[----:B------:R-:W-:Y:S01]  /*c6d0*/  STG.E.U8 desc[UR36][R16.64], R3 ;  /* 0x0000000310007986 */ /* 0x000fe2000c101124 */
[----:B------:R-:W-:Y:S05]  /*c6e0*/  EXIT ;  /* 0x000000000000794d */ /* 0x000fea0003800000 */
.L_x_271:
[----:B01----:R-:W-:-:S06]  /*c6f0*/  SHF.L.U32 R2, R5, 0x10, RZ ;  /* 0x0000001005027819 */ /* 0x003fcc00000006ff */
[----:B------:R-:W0:Y:S02]  /*c700*/  F2I.U64.TRUNC R2, R2 ;  /* 0x0000000200027311 */ /* 0x000e24000020d800 */
[----:B0-----:R-:W-:Y:S01]  /*c710*/  STG.E.64 desc[UR36][R16.64], R2 ;  /* 0x0000000210007986 */ /* 0x001fe2000c101b24 */
[----:B------:R-:W-:Y:S05]  /*c720*/  EXIT ;  /* 0x000000000000794d */ /* 0x000fea0003800000 */
.L_x_270:
[----:B-1----:R-:W-:-:S06]  /*c730*/  IMAD.U32 R5, R5, 0x10000, RZ ;  /* 0x0001000005057824 */ /* 0x002fcc00078e00ff */
[----:B------:R-:W1:Y:S02]  /*c740*/  F2I.FTZ.U32.TRUNC.NTZ R5, R5 ;  /* 0x0000000500057305 */ /* 0x000e64000021f000 */
[----:B-1----:R-:W-:Y:S01]  /*c750*/  STG.E desc[UR36][R16.64], R5 ;  /* 0x0000000510007986 */ /* 0x002fe2000c101924 */
[----:B------:R-:W-:Y:S05]  /*c760*/  EXIT ;  /* 0x000000000000794d */ /* 0x000fea0003800000 */
.L_x_260:
[----:B------:R-:W-:-:S09]  /*c770*/  UISETP.GT.AND UP0, UPT, UR4, 0xe, UPT ;  /* 0x0000000e0400788c */ /* 0x000fd2000bf04270 */
[----:B------:R-:W-:Y:S05]  /*c780*/  BRA.U UP0, `(.L_x_272) ;  /* 0x00000001003c7547 */ /* 0x000fea000b800000 */
[----:B------:R-:W-:-:S09]  /*c790*/  UISETP.NE.AND UP0, UPT, UR4, 0xa, UPT ;  /* 0x0000000a0400788c */ /* 0x000fd2000bf05270 */
[----:B------:R-:W-:Y:S05]  /*c7a0*/  BRA.U !UP0, `(.L_x_273) ;  /* 0x00000001081c7547 */ /* 0x000fea000b800000 */
[----:B------:R-:W-:-:S09]  /*c7b0*/  UISETP.NE.AND UP0, UPT, UR4, 0xb, UPT ;  /* 0x0000000b0400788c */ /* 0x000fd2000bf05270 */
[----:B------:R-:W-:Y:S05]  /*c7c0*/  BRA.U UP0, `(.L_x_253) ;  /* 0x0000000100447547 */ /* 0x000fea000b800000 */
[----:B-1----:R-:W-:-:S05]  /*c7d0*/  IMAD.U32 R5, R5, 0x10000, RZ ;  /* 0x0001000005057824 */ /* 0x002fca00078e00ff */
[----:B------:R-:W-:-:S04]  /*c7e0*/  FSETP.NEU.FTZ.AND P0, PT, R5, RZ, PT ;  /* 0x000000ff0500720b */ /* 0x000fc80003f1d000 */
[----:B------:R-:W-:-:S05]  /*c7f0*/  SEL R3, RZ, 0x1, !P0 ;  /* 0x00000001ff037807 */ /* 0x000fca0004000000 */
[----:B------:R-:W-:Y:S01]  /*c800*/  STG.E.U8 desc[UR36][R16.64], R3 ;  /* 0x0000000310007986 */ /* 0x000fe2000c101124 */
[----:B------:R-:W-:Y:S05]  /*c810*/  EXIT ;  /* 0x000000000000794d */ /* 0x000fea0003800000 */
.L_x_273:
[----:B-1----:R-:W-:Y:S02]  /*c820*/  SHF.L.U32 R5, R5, 0x10, RZ ;  /* 0x0000001005057819 */ /* 0x002fe400000006ff */
[----:B------:R-:W-:-:S03]  /*c830*/  CS2R R6, SRZ ;  /* 0x0000000000067805 */ /* 0x000fc6000001ff00 */
[----:B------:R-:W-:-:S06]  /*c840*/  FMUL.FTZ R5, R5, 1 ;  /* 0x3f80000005057820 */ /* 0x000fcc0000410000 */
[----:B------:R-:W1:Y:S02]  /*c850*/  F2F.F64.F32 R4, R5 ;  /* 0x0000000500047310 */ /* 0x000e640000201800 */
[----:B-1----:R-:W-:Y:S01]  /*c860*/  STG.E.128 desc[UR36][R16.64], R4 ;  /* 0x0000000410007986 */ /* 0x002fe2000c101d24 */
[----:B------:R-:W-:Y:S05]  /*c870*/  EXIT ;  /* 0x000000000000794d */ /* 0x000fea0003800000 */
.L_x_272:
[----:B------:R-:W-:-:S09]  /*c880*/  UISETP.NE.AND UP0, UPT, UR4, 0xf, UPT ;  /* 0x0000000f0400788c */ /* 0x000fd2000bf05270 */
[----:B------:R-:W-:Y:S05]  /*c890*/  BRA.U !UP0, `(.L_x_274) ;  /* 0x0000000108e87547 */ /* 0x000fea000b800000 */
[----:B------:R-:W-:-:S09]  /*c8a0*/  UISETP.NE.AND UP0, UPT, UR4, 0x17, UPT ;  /* 0x000000170400788c */ /* 0x000fd2000bf05270 */
[----:B------:R-:W-:Y:S05]  /*c8b0*/  BRA.U !UP0, `(.L_x_275) ;  /* 0x0000000108907547 */ /* 0x000fea000b800000 */
[----:B------:R-:W-:-:S09]  /*c8c0*/  UISETP.NE.AND UP0, UPT, UR4, 0x18, UPT ;  /* 0x000000180400788c */ /* 0x000fd2000bf05270 */
[----:B------:R-:W-:Y:S05]  /*c8d0*/  BRA.U !UP0, `(.L_x_276) ;  /* 0x0000000108447547 */ /* 0x000fea000b800000 */
.L_x_253:
[----:B------:R-:W-:Y:S01]  /*c8e0*/  MOV R0, 0x0 ;  /* 0x0000000000007802 */ /* 0x000fe20000000f00 */
[----:B------:R-:W2:Y:S01]  /*c8f0*/  LDCU.64 UR4, c[0x4][0x128] ;  /* 0x01002500ff0477ac */ /* 0x000ea20008000a00 */
[----:B------:R-:W-:Y:S02]  /*c900*/  HFMA2 R13, -RZ, RZ, 0, 0 ;  /* 0x00000000ff0d7431 */ /* 0x000fe400000001ff */
[----:B------:R-:W-:Y:S01]  /*c910*/  IMAD.MOV.U32 R8, RZ, RZ, 0x65 ;  /* 0x00000065ff087424 */ /* 0x000fe200078e00ff */
[----:B0-----:R0:W3:Y:S01]  /*c920*/  LDC.64 R2, c[0x4][R0] ;  /* 0x0100000000027b82 */ /* 0x0010e20000000a00 */
[----:B------:R-:W4:Y:S01]  /*c930*/  LDCU.64 UR6, c[0x4][0x130] ;  /* 0x01002600ff0677ac */ /* 0x000f220008000a00 */
[----:B------:R-:W-:Y:S01]  /*c940*/  IMAD.MOV.U32 R12, RZ, RZ, 0x1 ;  /* 0x00000001ff0c7424 */ /* 0x000fe200078e00ff */
[----:B------:R-:W5:Y:S01]  /*c950*/  LDCU.64 UR8, c[0x4][0x40] ;  /* 0x01000800ff0877ac */ /* 0x000f620008000a00 */
[----:B--2---:R-:W-:Y:S02]  /*c960*/  IMAD.U32 R4, RZ, RZ, UR4 ;  /* 0x00000004ff047e24 */ /* 0x004fe4000f8e00ff */
[----:B-1----:R-:W-:Y:S01]  /*c970*/  IMAD.U32 R5, RZ, RZ, UR5 ;  /* 0x00000005ff057e24 */ /* 0x002fe2000f8e00ff */
[----:B----4-:R-:W-:Y:S01]  /*c980*/  MOV R6, UR6 ;  /* 0x0000000600067c02 */ /* 0x010fe20008000f00 */
[----:B------:R-:W-:-:S02]  /*c990*/  IMAD.U32 R7, RZ, RZ, UR7 ;  /* 0x00000007ff077e24 */ /* 0x000fc4000f8e00ff */
[----:B-----5:R-:W-:Y:S01]  /*c9a0*/  IMAD.U32 R10, RZ, RZ, UR8 ;  /* 0x00000008ff0a7e24 */ /* 0x020fe2000f8e00ff */
[----:B0-----:R-:W-:-:S07]  /*c9b0*/  MOV R11, UR9 ;  /* 0x00000009000b7c02 */ /* 0x001fce0008000f00 */
[----:B------:R-:W-:-:S07]  /*c9c0*/  LEPC R20, `(.L_x_277) ;  /* 0x000000001014794e */ /* 0x000fce0000000000 */
[----:B---3--:R-:W-:Y:S05]  /*c9d0*/  CALL.ABS.NOINC R2 ;  /* 0x0000000002007343 */ /* 0x008fea0003c00000 */
.L_x_277:
[----:B------:R-:W-:Y:S05]  /*c9e0*/  EXIT ;  /* 0x000000000000794d */ /* 0x000fea0003800000 */
.L_x_276:
[----:B-1----:R-:W-:Y:S01]  /*c9f0*/  IMAD.U32 R5, R5, 0x10000, RZ ;  /* 0x0001000005057824 */ /* 0x002fe200078e00ff */
[----:B------:R-:W-:Y:S01]  /*ca00*/  BSSY.RECONVERGENT B0, `(.L_x_278) ;  /* 0x000000c000007945 */ /* 0x000fe20003800200 */
[----:B------:R-:W-:-:S03]  /*ca10*/  IMAD.MOV.U32 R0, RZ, RZ, 0x7f ;  /* 0x0000007fff007424 */ /* 0x000fc600078e00ff */
[----:B0-----:R-:W-:Y:S02]  /*ca20*/  LOP3.LUT R2, R5, 0x7fffffff, RZ, 0xc0, !PT ;  /* 0x7fffffff05027812 */ /* 0x001fe400078ec0ff */
        /* <DEDUP_REMOVED lines=9> */
.L_x_279:
[----:B------:R-:W-:Y:S05]  /*cac0*/  BSYNC.RECONVERGENT B0 ;  /* 0x0000000000007941 */ /* 0x000fea0003800200 */
.L_x_278:
[----:B------:R-:W-:-:S05]  /*cad0*/  LOP3.LUT R3, R0, 0x80, R3, 0xf8, !PT ;  /* 0x0000008000037812 */ /* 0x000fca00078ef803 */
[----:B------:R-:W-:Y:S01]  /*cae0*/  STG.E.U8 desc[UR36][R16.64], R3 ;  /* 0x0000000310007986 */ /* 0x000fe2000c101124 */
[----:B------:R-:W-:Y:S05]  /*caf0*/  EXIT ;  /* 0x000000000000794d */ /* 0x000fea0003800000 */
.L_x_275:
[----:B-1----:R-:W-:Y:S01]  /*cb00*/  SHF.L.U32 R3, R5, 0x10, RZ ;  /* 0x0000001005037819 */ /* 0x002fe200000006ff */
[----:B------:R-:W-:Y:S03]  /*cb10*/  BSSY.RECONVERGENT B0, `(.L_x_280) ;  /* 0x000000e000007945 */ /* 0x000fe60003800200 */
[----:B0-----:R-:W-:-:S04]  /*cb20*/  LOP3.LUT R2, R3, 0x7fffffff, RZ, 0xc0, !PT ;  /* 0x7fffffff03027812 */ /* 0x001fc800078ec0ff */
        /* <DEDUP_REMOVED lines=9> */
.L_x_281:
[----:B------:R-:W-:Y:S01]  /*cbc0*/  IMAD.MOV.U32 R0, RZ, RZ, 0x7f ;  /* 0x0000007fff007424 */ /* 0x000fe200078e00ff */
[----:B------:R-:W-:-:S04]  /*cbd0*/  ISETP.GT.U32.AND P0, PT, R2, 0x7f800000, PT ;  /* 0x7f8000000200780c */ /* 0x000fc80003f04070 */
[----:B------:R-:W-:-:S09]  /*cbe0*/  SEL R0, R0, 0x7c, P0 ;  /* 0x0000007c00007807 */ /* 0x000fd20000000000 */
.L_x_282:
[----:B------:R-:W-:Y:S05]  /*cbf0*/  BSYNC.RECONVERGENT B0 ;  /* 0x0000000000007941 */ /* 0x000fea0003800200 */
.L_x_280:
[----:B------:R-:W-:-:S04]  /*cc00*/  SHF.R.U32.HI R3, RZ, 0x18, R3 ;  /* 0x00000018ff037819 */ /* 0x000fc80000011603 */
[----:B------:R-:W-:-:S05]  /*cc10*/  LOP3.LUT R3, R0, 0x80, R3, 0xf8, !PT ;  /* 0x0000008000037812 */ /* 0x000fca00078ef803 */
[----:B------:R-:W-:Y:S01]  /*cc20*/  STG.E.U8 desc[UR36][R16.64], R3 ;  /* 0x0000000310007986 */ /* 0x000fe2000c101124 */
[----:B------:R-:W-:Y:S05]  /*cc30*/  EXIT ;  /* 0x000000000000794d */ /* 0x000fea0003800000 */
.L_x_274:
[----:B-1----:R-:W-:Y:S01]  /*cc40*/  STG.E.U16 desc[UR36][R16.64], R5 ;  /* 0x0000000510007986 */ /* 0x002fe2000c101524 */
[----:B------:R-:W-:Y:S05]  /*cc50*/  EXIT ;  /* 0x000000000000794d */ /* 0x000fea0003800000 */
.L_x_283:
[----:B------:R-:W-:-:S00]  /*cc60*/  BRA `(.L_x_283) ;  /* 0xfffffffc00fc7947 */ /* 0x000fc0000383ffff */
[----:B------:R-:W-:-:S00]  /*cc70*/  NOP ;  /* 0x0000000000007918 */ /* 0x000fc00000000000 */
        /* <DEDUP_REMOVED lines=8> */
.L_x_2746:


//--------------------- .text._ZN2at6native27unrolled_elementwise_kernelIZZZNS0_16cosh_kernel_cudaERNS_18TensorIteratorBaseEENKUlvE0_clEvENKUlvE2_clEvEUlN3c108BFloat16EE_St5arrayIPcLm2EELi4E23TrivialOffsetCalculatorILi1EjESD_NS0_6memory12LoadWithCastILi1EEENSE_13StoreWithCastILi1EEEEEviT_T0_T2_T3_T4_T5_ --------------------------
	.section	.text._ZN2at6native27unrolled_elementwise_kernelIZZZNS0_16cosh_kernel_cudaERNS_18TensorIteratorBaseEENKUlvE0_clEvENKUlvE2_clEvEUlN3c108BFloat16EE_St5arrayIPcLm2EELi4E23TrivialOffsetCalculatorILi1EjESD_NS0_6memory12LoadWithCastILi1EEENSE_13StoreWithCastILi1EEEEEviT_T0_T2_T3_T4_T5_,"ax",@progbits
	.align	128
        .global         _ZN2at6native27unrolled_elementwise_kernelIZZZNS0_16cosh_kernel_cudaERNS_18TensorIteratorBaseEENKUlvE0_clEvENKUlvE2_clEvEUlN3c108BFloat16EE_St5arrayIPcLm2EELi4E23TrivialOffsetCalculatorILi1EjESD_NS0_6memory12LoadWithCastILi1EEENSE_13StoreWithCastILi1EEEEEviT_T0_T2_T3_T4_T5_
        .type           _ZN2at6native27unrolled_elementwise_kernelIZZZNS0_16cosh_kernel_cudaERNS_18TensorIteratorBaseEENKUlvE0_clEvENKUlvE2_clEvEUlN3c108BFloat16EE_St5arrayIPcLm2EELi4E23TrivialOffsetCalculatorILi1EjESD_NS0_6memory12LoadWithCastILi1EEENSE_13StoreWithCastILi1EEEEEviT_T0_T2_T3_T4_T5_,@function
        .size           _ZN2at6native27unrolled_elementwise_kernelIZZZNS0_16cosh_kernel_cudaERNS_18TensorIteratorBaseEENKUlvE0_clEvENKUlvE2_clEvEUlN3c108BFloat16EE_St5arrayIPcLm2EELi4E23TrivialOffsetCalculatorILi1EjESD_NS0_6memory12LoadWithCastILi1EEENSE_13StoreWithCastILi1EEEEEviT_T0_T2_T3_T4_T5_,(.L_x_2747 - _ZN2at6native27unrolled_elementwise_kernelIZZZNS0_16cosh_kernel_cudaERNS_18TensorIteratorBaseEENKUlvE0_clEvENKUlvE2_clEvEUlN3c108BFloat16EE_St5arrayIPcLm2EELi4E23TrivialOffsetCalculatorILi1EjESD_NS0_6memory12LoadWithCastILi1EEENSE_13StoreWithCastILi1EEEEEviT_T0_T2_T3_T4_T5_)
        .other          _ZN2at6native27unrolled_elementwise_kernelIZZZNS0_16cosh_kernel_cudaERNS_18TensorIteratorBaseEENKUlvE0_clEvENKUlvE2_clEvEUlN3c108BFloat16EE_St5arrayIPcLm2EELi4E23TrivialOffsetCalculatorILi1EjESD_NS0_6memory12LoadWithCastILi1EEENSE_13StoreWithCastILi1EEEEEviT_T0_T2_T3_T4_T5_,@"STO_CUDA_ENTRY STV_DEFAULT"
_ZN2at6native27unrolled_elementwise_kernelIZZZNS0_16cosh_kernel_cudaERNS_18TensorIteratorBaseEENKUlvE0_clEvENKUlvE2_clEvEUlN3c108BFloat16EE_St5arrayIPcLm2EELi4E23TrivialOffsetCalculatorILi1EjESD_NS0_6memory12LoadWithCastILi1EEENSE_13StoreWithCastILi1EEEEEviT_T0_T2_T3_T4_T5_:
.text._ZN2at6native27unrolled_elementwise_kernelIZZZNS0_16cosh_kernel_cudaERNS_18TensorIteratorBaseEENKUlvE0_clEvENKUlvE2_clEvEUlN3c108BFloat16EE_St5arrayIPcLm2EELi4E23TrivialOffsetCalculatorILi1EjESD_NS0_6memory12LoadWithCastILi1EEENSE_13StoreWithCastILi1EEEEEviT_T0_T2_T3_T4_T5_:
[----:B------:R-:W0:Y:S01]  /*0000*/  LDC R1, c[0x0][0x37c] ;  /* 0x0000df00ff017b82 */ /* 0x000e220000000800 */
[----:B------:R-:W1:Y:S07]  /*0010*/  S2R R2, SR_CTAID.X ;  /* 0x0000000000027919 */ /* 0x000e6e0000002500 */
[----:B------:R-:W1:Y:S01]  /*0020*/  LDC R3, c[0x0][0x380] ;  /* 0x0000e000ff037b82 */ /* 0x000e620000000800 */
[----:B------:R-:W2:Y:S01]  /*0030*/  LDCU.64 UR36, c[0x0][0x358] ;  /* 0x00006b00ff2477ac */ /* 0x000ea20008000a00 */
[----:B------:R-:W-:Y:S01]  /*0040*/  BSSY.RECONVERGENT B6, `(.L_x_284) ;  /* 0x0000115000067945 */ /* 0x000fe20003800200 */
[----:B------:R-:W3:Y:S01]  /*0050*/  S2R R17, SR_TID.X ;  /* 0x0000000000117919 */ /* 0x000ee20000002100 */
[----:B------:R-:W-:Y:S01]  /*0060*/  PRMT R19, RZ, 0x7610, R19 ;  /* 0x00007610ff137816 */ /* 0x000fe20000000013 */
[----:B------:R-:W4:Y:S01]  /*0070*/  LDCU.U8 UR38, c[0x0][0x39c] ;  /* 0x00007380ff2677ac */ /* 0x000f220008000000 */
[----:B-1----:R-:W-:-:S02]  /*0080*/  IMAD R16, R2, -0x200, R3 ;  /* 0xfffffe0002107824 */ /* 0x002fc400078e0203 */
[----:B---3--:R-:W-:-:S03]  /*0090*/  IMAD.MOV.U32 R25, RZ, RZ, R17 ;  /* 0x000000ffff197224 */ /* 0x008fc600078e0011 */
[----:B------:R-:W-:-:S13]  /*00a0*/  ISETP.GE.AND P0, PT, R17, R16, PT ;  /* 0x000000101100720c */ /* 0x000fda0003f06270 */
[----:B0-2-4-:R-:W-:Y:S05]  /*00b0*/  @P0 BRA `(.L_x_285) ;  /* 0x0000001000340947 */ /* 0x015fea0003800000 */
[----:B------:R-:W0:Y:S01]  /*00c0*/  LDC.64 R4, c[0x0][0x390] ;  /* 0x0000e400ff047b82 */ /* 0x000e220000000a00 */
[----:B------:R-:W1:Y:S01]  /*00d0*/  LDCU UR5, c[0x0][0x3a0] ;  /* 0x00007400ff0577ac */ /* 0x000e620008000800 */
[----:B------:R-:W-:Y:S01]  /*00e0*/  IMAD R0, R2, 0x200, R25 ;  /* 0x0000020002007824 */ /* 0x000fe200078e0219 */
[----:B------:R-:W-:-:S04]  /*00f0*/  UPRMT UR4, UR38, 0x9910, URZ ;  /* 0x0000991026047896 */ /* 0x000fc800080000ff */
[----:B------:R-:W-:Y:S01]  /*0100*/  UISETP.GT.AND UP0, UPT, UR4, 0x9, UPT ;  /* 0x000000090400788c */ /* 0x000fe2000bf04270 */
[----:B-1----:R-:W-:-:S05]  /*0110*/  IMAD R3, R0, UR5, RZ ;  /* 0x0000000500037c24 */ /* 0x002fca000f8e02ff */
[----:B0-----:R-:W-:-:S05]  /*0120*/  IADD3 R4, P0, PT, R3, R4, RZ ;  /* 0x0000000403047210 */ /* 0x001fca0007f1e0ff */
[----:B------:R-:W-:Y:S01]  /*0130*/  IMAD.X R5, RZ, RZ, R5, P0 ;  /* 0x000000ffff057224 */ /* 0x000fe200000e0605 */
        /* <DEDUP_REMOVED lines=11> */
[----:B0-----:R-:W-:-:S04]  /*01f0*/  F2FP.BF16.F32.PACK_AB R0, RZ, R0 ;  /* 0x00000000ff00723e */ /* 0x001fc800000010ff */
[----:B------:R-:W-:Y:S01]  /*0200*/  PRMT R19, R0, 0x7610, R19 ;  /* 0x0000761000137816 */ /* 0x000fe20000000013 */
[----:B------:R-:W-:Y:S06]  /*0210*/  BRA `(.L_x_291) ;  /* 0x0000000c00d87947 */ /* 0x000fec0003800000 */
.L_x_289:
[----:B------:R-:W2:Y:S02]  /*0220*/  LDG.E.U8 R4, desc[UR36][R4.64] ;  /* 0x0000002404047981 */ /* 0x000ea4000c1e1100 */
[----:B--2---:R-:W-:-:S04]  /*0230*/  I2FP.F32.U32 R0, R4 ;  /* 0x0000000400007245 */ /* 0x004fc80000201000 */
[----:B------:R-:W-:-:S04]  /*0240*/  F2FP.BF16.F32.PACK_AB R0, RZ, R0 ;  /* 0x00000000ff00723e */ /* 0x000fc800000010ff */
[----:B------:R-:W-:Y:S01]  /*0250*/  PRMT R19, R0, 0x7610, R19 ;  /* 0x0000761000137816 */ /* 0x000fe20000000013 */
[----:B------:R-:W-:Y:S06]  /*0260*/  BRA `(.L_x_291) ;  /* 0x0000000c00c47947 */ /* 0x000fec0003800000 */
.L_x_288:
        /* <DEDUP_REMOVED lines=8> */
[----:B0-----:R-:W-:-:S04]  /*02f0*/  F2FP.BF16.F32.PACK_AB R0, RZ, R0 ;  /* 0x00000000ff00723e */ /* 0x001fc800000010ff */
[----:B------:R-:W-:Y:S01]  /*0300*/  PRMT R19, R0, 0x7610, R19 ;  /* 0x0000761000137816 */ /* 0x000fe20000000013 */
[----:B------:R-:W-:Y:S06]  /*0310*/  BRA `(.L_x_291) ;  /* 0x0000000c00987947 */ /* 0x000fec0003800000 */
.L_x_293:
[----:B------:R-:W2:Y:S02]  /*0320*/  LDG.E R4, desc[UR36][R4.64] ;  /* 0x0000002404047981 */ /* 0x000ea4000c1e1900 */
[----:B--2---:R-:W-:-:S04]  /*0330*/  I2FP.F32.S32 R0, R4 ;  /* 0x0000000400007245 */ /* 0x004fc80000201400 */
[----:B------:R-:W-:-:S04]  /*0340*/  F2FP.BF16.F32.PACK_AB R0, RZ, R0 ;  /* 0x00000000ff00723e */ /* 0x000fc800000010ff */
[----:B------:R-:W-:Y:S01]  /*0350*/  PRMT R19, R0, 0x7610, R19 ;  /* 0x0000761000137816 */ /* 0x000fe20000000013 */
[----:B------:R-:W-:Y:S06]  /*0360*/  BRA `(.L_x_291) ;  /* 0x0000000c00847947 */ /* 0x000fec0003800000 */
.L_x_292:
[----:B------:R-:W2:Y:S02]  /*0370*/  LDG.E.U16 R4, desc[UR36][R4.64] ;  /* 0x0000002404047981 */ /* 0x000ea4000c1e1500 */
[----:B--2---:R-:W0:Y:S02]  /*0380*/  I2F.S16 R0, R4 ;  /* 0x0000000400007306 */ /* 0x004e240000101400 */
[----:B0-----:R-:W-:-:S04]  /*0390*/  F2FP.BF16.F32.PACK_AB R0, RZ, R0 ;  /* 0x00000000ff00723e */ /* 0x001fc800000010ff */
[----:B------:R-:W-:Y:S01]  /*03a0*/  PRMT R19, R0, 0x7610, R19 ;  /* 0x0000761000137816 */ /* 0x000fe20000000013 */
[----:B------:R-:W-:Y:S06]  /*03b0*/  BRA `(.L_x_291) ;  /* 0x0000000c00707947 */ /* 0x000fec0003800000 */
.L_x_287:
        /* <DEDUP_REMOVED lines=9> */
.L_x_295:
[----:B------:R-:W2:Y:S02]  /*0450*/  LDG.E.U16 R0, desc[UR36][R4.64] ;  /* 0x0000002404007981 */ /* 0x000ea4000c1e1500 */
[----:B--2---:R-:W-:-:S05]  /*0460*/  HADD2.F32 R0, -RZ, R0.H0_H0 ;  /* 0x20000000ff007230 */ /* 0x004fca0000004100 */
[----:B------:R-:W-:-:S04]  /*0470*/  F2FP.BF16.F32.PACK_AB R0, RZ, R0 ;  /* 0x00000000ff00723e */ /* 0x000fc800000010ff */
[----:B------:R-:W-:Y:S01]  /*0480*/  PRMT R19, R0, 0x7610, R19 ;  /* 0x0000761000137816 */ /* 0x000fe20000000013 */
[----:B------:R-:W-:Y:S06]  /*0490*/  BRA `(.L_x_291) ;  /* 0x0000000c00387947 */ /* 0x000fec0003800000 */
.L_x_294:
        /* <DEDUP_REMOVED lines=9> */
.L_x_297:
[----:B------:R-:W2:Y:S02]  /*0530*/  LDG.E.U16 R4, desc[UR36][R4.64] ;  /* 0x0000002404047981 */ /* 0x000ea4000c1e1500 */
[----:B--2---:R-:W-:-:S05]  /*0540*/  HADD2.F32 R0, -RZ, R4.H0_H0 ;  /* 0x20000004ff007230 */ /* 0x004fca0000004100 */
[----:B------:R-:W-:-:S04]  /*0550*/  F2FP.BF16.F32.PACK_AB R0, RZ, R0 ;  /* 0x00000000ff00723e */ /* 0x000fc800000010ff */
[----:B------:R-:W-:Y:S01]  /*0560*/  PRMT R19, R0, 0x7610, R19 ;  /* 0x0000761000137816 */ /* 0x000fe20000000013 */
[----:B------:R-:W-:Y:S06]  /*0570*/  BRA `(.L_x_291) ;  /* 0x0000000c00007947 */ /* 0x000fec0003800000 */
.L_x_296:
[----:B------:R-:W2:Y:S01]  /*0580*/  LDG.E.64 R4, desc[UR36][R4.64] ;  /* 0x0000002404047981 */ /* 0x000ea2000c1e1b00 */
[----:B------:R-:W-:Y:S01]  /*0590*/  UMOV UR4, 0xf0000000 ;  /* 0xf000000000047882 */ /* 0x000fe20000000000 */
[----:B------:R-:W-:Y:S01]  /*05a0*/  UMOV UR5, 0x380fffff ;  /* 0x380fffff00057882 */ /* 0x000fe20000000000 */
[----:B--2---:R-:W0:Y:S01]  /*05b0*/  F2F.F32.F64 R0, R4 ;  /* 0x0000000400007310 */ /* 0x004e220000301000 */
[----:B------:R-:W-:-:S14]  /*05c0*/  DSETP.GEU.AND P0, PT, |R4|, UR4, PT ;  /* 0x0000000404007e2a */ /* 0x000fdc000bf0e200 */
[----:B0-----:R-:W-:-:S05]  /*05d0*/  @!P0 FMUL R0, R0, 1.175494350822287508e-38 ;  /* 0x0080000000008820 */ /* 0x001fca0000400000 */
[----:B------:R-:W-:-:S04]  /*05e0*/  F2FP.BF16.F32.PACK_AB R0, RZ, R0 ;  /* 0x00000000ff00723e */ /* 0x000fc800000010ff */
[----:B------:R-:W-:Y:S01]  /*05f0*/  PRMT R19, R0, 0x7610, R19 ;  /* 0x0000761000137816 */ /* 0x000fe20000000013 */
[----:B------:R-:W-:Y:S06]  /*0600*/  BRA `(.L_x_291) ;  /* 0x0000000800dc7947 */ /* 0x000fec0003800000 */
.L_x_286:
        /* <DEDUP_REMOVED lines=11> */
[----:B------:R-:W-:-:S04]  /*06c0*/  F2FP.BF16.F32.PACK_AB R0, RZ, R0 ;  /* 0x00000000ff00723e */ /* 0x000fc800000010ff */
[----:B------:R-:W-:Y:S01]  /*06d0*/  PRMT R19, R0, 0x7610, R19 ;  /* 0x0000761000137816 */ /* 0x000fe20000000013 */
[----:B------:R-:W-:Y:S06]  /*06e0*/  BRA `(.L_x_291) ;  /* 0x0000000800a47947 */ /* 0x000fec0003800000 */
.L_x_300:
        /* <DEDUP_REMOVED lines=9> */
.L_x_299:
        /* <DEDUP_REMOVED lines=12> */
[----:B0-----:R-:W-:-:S05]  /*0840*/  IMAD.MOV R6, RZ, RZ, -R6 ;  /* 0x000000ffff067224 */ /* 0x001fca00078e0a06 */
[----:B------:R-:W-:-:S05]  /*0850*/  VIADDMNMX.U32 R6, R6, R7, 0x4, !PT ;  /* 0x0000000406067446 */ /* 0x000fca0007800007 */
[----:B------:R-:W-:-:S04]  /*0860*/  VIADD R6, R6, 0xfffffffc ;  /* 0xfffffffc06067836 */ /* 0x000fc80000000000 */
[----:B------:R-:W-:Y:S01]  /*0870*/  IMAD.SHL.U32 R8, R6, 0x800000, RZ ;  /* 0x0080000006087824 */ /* 0x000fe200078e00ff */
[C---:B------:R-:W-:Y:S01]  /*0880*/  SHF.L.U32 R7, R3.reuse, R6, RZ ;  /* 0x0000000603077219 */ /* 0x040fe200000006ff */
        /* <DEDUP_REMOVED lines=10> */
.L_x_302:
[----:B------:R-:W2:Y:S02]  /*0930*/  LDG.E.U8 R4, desc[UR36][R4.64] ;  /* 0x0000002404047981 */ /* 0x000ea4000c1e1100 */
[C---:B--2---:R-:W-:Y:S02]  /*0940*/  IMAD.SHL.U32 R3, R4.reuse, 0x2000000, RZ ;  /* 0x0200000004037824 */ /* 0x044fe400078e00ff */
[----:B------:R-:W-:-:S03]  /*0950*/  IMAD.SHL.U32 R6, R4, 0x100, RZ ;  /* 0x0000010004067824 */ /* 0x000fc600078e00ff */
[----:B------:R-:W-:-:S13]  /*0960*/  ISETP.GT.U32.AND P0, PT, R3, 0x7ffffff, PT ;  /* 0x07ffffff0300780c */ /* 0x000fda0003f04070 */
[----:B------:R-:W-:Y:S02]  /*0970*/  @!P0 LOP3.LUT R0, R6, 0x7f00, RZ, 0xc0, !PT ;  /* 0x00007f0006008812 */ /* 0x000fe400078ec0ff */
[----:B------:R-:W-:Y:S02]  /*0980*/  @P0 LEA.HI R3, R3, 0x70000000, RZ, 0x1c ;  /* 0x7000000003030811 */ /* 0x000fe400078fe0ff */
[----:B------:R-:W-:Y:S02]  /*0990*/  @!P0 LOP3.LUT R0, R0, 0x3f000000, RZ, 0xfc, !PT ;  /* 0x3f00000000008812 */ /* 0x000fe400078efcff */
[----:B------:R-:W-:-:S03]  /*09a0*/  PRMT R6, R6, 0x9910, RZ ;  /* 0x0000991006067816 */ /* 0x000fc600000000ff */
[----:B------:R-:W-:Y:S01]  /*09b0*/  @!P0 FADD.FTZ R0, R0, -0.5 ;  /* 0xbf00000000008421 */ /* 0x000fe20000010000 */
[----:B------:R-:W-:Y:S01]  /*09c0*/  @P0 FMUL.FTZ R0, R3, 1.9259299443872358531e-34 ;  /* 0x0780000003000820 */ /* 0x000fe20000410000 */
[----:B------:R-:W-:-:S05]  /*09d0*/  IMAD.MOV.U32 R3, RZ, RZ, R6 ;  /* 0x000000ffff037224 */ /* 0x000fca00078e0006 */
[----:B------:R-:W-:-:S04]  /*09e0*/  LOP3.LUT R0, R0, 0x80000000, R3, 0xf8, !PT ;  /* 0x8000000000007812 */ /* 0x000fc800078ef803 */
[----:B------:R-:W-:-:S04]  /*09f0*/  F2FP.BF16.F32.PACK_AB R0, RZ, R0 ;  /* 0x00000000ff00723e */ /* 0x000fc800000010ff */
[----:B------:R-:W-:Y:S01]  /*0a00*/  PRMT R19, R0, 0x7610, R19 ;  /* 0x0000761000137816 */ /* 0x000fe20000000013 */
[----:B------:R-:W-:Y:S06]  /*0a10*/  BRA `(.L_x_291) ;  /* 0x0000000400d87947 */ /* 0x000fec0003800000 */
.L_x_301:
[----:B------:R0:W5:Y:S01]  /*0a20*/  LDG.E.U16 R19, desc[UR36][R4.64] ;  /* 0x0000002404137981 */ /* 0x000162000c1e1500 */
[----:B------:R-:W-:Y:S05]  /*0a30*/  BRA `(.L_x_291) ;  /* 0x0000000400d07947 */ /* 0x000fea0003800000 */
.L_x_298:
        /* <DEDUP_REMOVED lines=10> */
[----:B------:R-:W-:-:S04]  /*0ae0*/  F2FP.BF16.F32.PACK_AB R0, RZ, R0 ;  /* 0x00000000ff00723e */ /* 0x000fc800000010ff */
[----:B------:R-:W-:Y:S01]  /*0af0*/  PRMT R19, R0, 0x7610, R19 ;  /* 0x0000761000137816 */ /* 0x000fe20000000013 */
[----:B------:R-:W-:Y:S06]  /*0b00*/  BRA `(.L_x_291) ;  /* 0x00000004009c7947 */ /* 0x000fec0003800000 */
.L_x_305:
        /* <DEDUP_REMOVED lines=21> */
.L_x_309:
[----:B------:R-:W-:Y:S05]  /*0c60*/  BSYNC.RECONVERGENT B1 ;  /* 0x0000000000017941 */ /* 0x000fea0003800200 */
.L_x_308:
[----:B------:R-:W-:Y:S01]  /*0c70*/  IMAD.SHL.U32 R0, R0, 0x100000, RZ ;  /* 0x0010000000007824 */ /* 0x000fe200078e00ff */
[----:B------:R-:W-:-:S04]  /*0c80*/  LEA R3, R3, 0x3b800000, 0x17 ;  /* 0x3b80000003037811 */ /* 0x000fc800078eb8ff */
[----:B------:R-:W-:-:S07]  /*0c90*/  LOP3.LUT R0, R3, R0, R7, 0xfe, !PT ;  /* 0x0000000003007212 */ /* 0x000fce00078efe07 */
.L_x_307:
[----:B------:R-:W-:Y:S05]  /*0ca0*/  BSYNC.RECONVERGENT B0 ;  /* 0x0000000000007941 */ /* 0x000fea0003800200 */
.L_x_306:
[----:B------:R-:W-:-:S04]  /*0cb0*/  F2FP.BF16.F32.PACK_AB R0, RZ, R0 ;  /* 0x00000000ff00723e */ /* 0x000fc800000010ff */
[----:B------:R-:W-:Y:S01]  /*0cc0*/  PRMT R19, R0, 0x7610, R19 ;  /* 0x0000761000137816 */ /* 0x000fe20000000013 */
[----:B------:R-:W-:Y:S06]  /*0cd0*/  BRA `(.L_x_291) ;  /* 0x0000000400287947 */ /* 0x000fec0003800000 */
.L_x_304:
        /* <DEDUP_REMOVED lines=21> */
.L_x_313:
[----:B------:R-:W-:Y:S05]  /*0e30*/  BSYNC.RECONVERGENT B1 ;  /* 0x0000000000017941 */ /* 0x000fea0003800200 */
.L_x_312:
[----:B------:R-:W-:Y:S01]  /*0e40*/  IMAD.SHL.U32 R0, R0, 0x200000, RZ ;  /* 0x0020000000007824 */ /* 0x000fe200078e00ff */
[----:B------:R-:W-:-:S04]  /*0e50*/  LEA R3, R3, 0x37800000, 0x17 ;  /* 0x3780000003037811 */ /* 0x000fc800078eb8ff */
[----:B------:R-:W-:-:S07]  /*0e60*/  LOP3.LUT R0, R3, R0, R7, 0xfe, !PT ;  /* 0x0000000003007212 */ /* 0x000fce00078efe07 */
.L_x_311:
[----:B------:R-:W-:Y:S05]  /*0e70*/  BSYNC.RECONVERGENT B0 ;  /* 0x0000000000007941 */ /* 0x000fea0003800200 */
.L_x_310:
[----:B------:R-:W-:-:S04]  /*0e80*/  F2FP.BF16.F32.PACK_AB R0, RZ, R0 ;  /* 0x00000000ff00723e */ /* 0x000fc800000010ff */
[----:B------:R-:W-:Y:S01]  /*0e90*/  PRMT R19, R0, 0x7610, R19 ;  /* 0x0000761000137816 */ /* 0x000fe20000000013 */
[----:B------:R-:W-:Y:S06]  /*0ea0*/  BRA `(.L_x_291) ;  /* 0x0000000000b47947 */ /* 0x000fec0003800000 */
.L_x_303:
[----:B------:R-:W-:-:S09]  /*0eb0*/  UISETP.NE.AND UP0, UPT, UR4, 0x1c, UPT ;  /* 0x0000001c0400788c */ /* 0x000fd2000bf05270 */
[----:B------:R-:W-:Y:S05]  /*0ec0*/  BRA.U !UP0, `(.L_x_314) ;  /* 0x00000001089c7547 */ /* 0x000fea000b800000 */
[----:B------:R-:W-:-:S09]  /*0ed0*/  UISETP.NE.AND UP0, UPT, UR4, 0x1d, UPT ;  /* 0x0000001d0400788c */ /* 0x000fd2000bf05270 */
[----:B------:R-:W-:Y:S05]  /*0ee0*/  BRA.U !UP0, `(.L_x_315) ;  /* 0x0000000108807547 */ /* 0x000fea000b800000 */
[----:B------:R-:W-:-:S09]  /*0ef0*/  UISETP.NE.AND UP0, UPT, UR4, 0x2c, UPT ;  /* 0x0000002c0400788c */ /* 0x000fd2000bf05270 */
[----:B------:R-:W-:Y:S05]  /*0f00*/  BRA.U !UP0, `(.L_x_316) ;  /* 0x0000000108487547 */ /* 0x000fea000b800000 */
.L_x_290:
[----:B------:R-:W-:Y:S01]  /*0f10*/  MOV R14, 0x0 ;  /* 0x00000000000e7802 */ /* 0x000fe20000000f00 */
[----:B------:R-:W0:Y:S01]  /*0f20*/  LDCU.64 UR4, c[0x4][0x128] ;  /* 0x01002500ff0477ac */ /* 0x000e220008000a00 */
[----:B------:R-:W-:Y:S02]  /*0f30*/  IMAD.MOV.U32 R8, RZ, RZ, 0x4e ;  /* 0x0000004eff087424 */ /* 0x000fe400078e00ff */
[----:B------:R-:W-:Y:S01]  /*0f40*/  IMAD.MOV.U32 R12, RZ, RZ, 0x1 ;  /* 0x00000001ff0c7424 */ /* 0x000fe200078e00ff */
[----:B------:R-:W1:Y:S01]  /*0f50*/  LDCU.64 UR6, c[0x4][0x130] ;  /* 0x01002600ff0677ac */ /* 0x000e620008000a00 */
[----:B------:R-:W2:Y:S01]  /*0f60*/  LDC.64 R14, c[0x4][R14] ;  /* 0x010000000e0e7b82 */ /* 0x000ea20000000a00 */
[----:B------:R-:W-:Y:S01]  /*0f70*/  IMAD.MOV.U32 R13, RZ, RZ, RZ ;  /* 0x000000ffff0d7224 */ /* 0x000fe200078e00ff */
[----:B------:R-:W3:Y:S01]  /*0f80*/  LDCU.64 UR8, c[0x4][0x38] ;  /* 0x01000700ff0877ac */ /* 0x000ee20008000a00 */
[----:B0-----:R-:W-:Y:S02]  /*0f90*/  IMAD.U32 R4, RZ, RZ, UR4 ;  /* 0x00000004ff047e24 */ /* 0x001fe4000f8e00ff */
[----:B------:R-:W-:-:S02]  /*0fa0*/  IMAD.U32 R5, RZ, RZ, UR5 ;  /* 0x00000005ff057e24 */ /* 0x000fc4000f8e00ff */
[----:B-1----:R-:W-:Y:S02]  /*0fb0*/  IMAD.U32 R6, RZ, RZ, UR6 ;  /* 0x00000006ff067e24 */ /* 0x002fe4000f8e00ff */
[----:B------:R-:W-:Y:S02]  /*0fc0*/  IMAD.U32 R7, RZ, RZ, UR7 ;  /* 0x00000007ff077e24 */ /* 0x000fe4000f8e00ff */
[----:B---3--:R-:W-:Y:S02]  /*0fd0*/  IMAD.U32 R10, RZ, RZ, UR8 ;  /* 0x00000008ff0a7e24 */ /* 0x008fe4000f8e00ff */
[----:B------:R-:W-:-:S07]  /*0fe0*/  IMAD.U32 R11, RZ, RZ, UR9 ;  /* 0x00000009ff0b7e24 */ /* 0x000fce000f8e00ff */
[----:B------:R-:W-:-:S07]  /*0ff0*/  LEPC R20, `(.L_x_317) ;  /* 0x000000001014794e */ /* 0x000fce0000000000 */
[----:B--2---:R-:W-:Y:S05]  /*1000*/  CALL.ABS.NOINC R14 ;  /* 0x000000000e007343 */ /* 0x004fea0003c00000 */
.L_x_317:
[----:B------:R-:W-:Y:S01]  /*1010*/  PRMT R19, RZ, 0x7610, R19 ;  /* 0x00007610ff137816 */ /* 0x000fe20000000013 */
[----:B------:R-:W-:Y:S06]  /*1020*/  BRA `(.L_x_291) ;  /* 0x0000000000547947 */ /* 0x000fec0003800000 */
.L_x_316:
[----:B------:R-:W2:Y:S01]  /*1030*/  LDG.E.U8 R4, desc[UR36][R4.64] ;  /* 0x0000002404047981 */ /* 0x000ea2000c1e1100 */
[----:B------:R-:W-:Y:S01]  /*1040*/  BSSY.RECONVERGENT B0, `(.L_x_318) ;  /* 0x0000007000007945 */ /* 0x000fe20003800200 */
[----:B------:R-:W-:Y:S01]  /*1050*/  IMAD.MOV.U32 R0, RZ, RZ, 0x400000 ;  /* 0x00400000ff007424 */ /* 0x000fe200078e00ff */
[----:B--2---:R-:W-:-:S13]  /*1060*/  ISETP.NE.AND P0, PT, R4, RZ, PT ;  /* 0x000000ff0400720c */ /* 0x004fda0003f05270 */
[----:B------:R-:W-:Y:S05]  /*1070*/  @!P0 BRA `(.L_x_319) ;  /* 0x00000000000c8947 */ /* 0x000fea0003800000 */
[----:B------:R-:W-:-:S13]  /*1080*/  ISETP.NE.AND P0, PT, R4, 0xff, PT ;  /* 0x000000ff0400780c */ /* 0x000fda0003f05270 */
[----:B------:R-:W-:Y:S02]  /*1090*/  @!P0 IMAD.MOV.U32 R0, RZ, RZ, 0x7f800001 ;  /* 0x7f800001ff008424 */ /* 0x000fe400078e00ff */
[----:B------:R-:W-:-:S07]  /*10a0*/  @P0 IMAD.SHL.U32 R0, R4, 0x800000, RZ ;  /* 0x0080000004000824 */ /* 0x000fce00078e00ff */
.L_x_319:
[----:B------:R-:W-:Y:S05]  /*10b0*/  BSYNC.RECONVERGENT B0 ;  /* 0x0000000000007941 */ /* 0x000fea0003800200 */
.L_x_318:
[----:B------:R-:W-:-:S04]  /*10c0*/  F2FP.BF16.F32.PACK_AB R0, RZ, R0 ;  /* 0x00000000ff00723e */ /* 0x000fc800000010ff */
[----:B------:R-:W-:Y:S01]  /*10d0*/  PRMT R19, R0, 0x7610, R19 ;  /* 0x0000761000137816 */ /* 0x000fe20000000013 */
[----:B------:R-:W-:Y:S06]  /*10e0*/  BRA `(.L_x_291) ;  /* 0x0000000000247947 */ /* 0x000fec0003800000 */
.L_x_315:
[----:B------:R-:W2:Y:S02]  /*10f0*/  LDG.E.64 R4, desc[UR36][R4.64] ;  /* 0x0000002404047981 */ /* 0x000ea4000c1e1b00 */
[----:B--2---:R-:W0:Y:S02]  /*1100*/  I2F.U64 R0, R4 ;  /* 0x0000000400007312 */ /* 0x004e240000301000 */
[----:B0-----:R-:W-:-:S04]  /*1110*/  F2FP.BF16.F32.PACK_AB R0, RZ, R0 ;  /* 0x00000000ff00723e */ /* 0x001fc800000010ff */
[----:B------:R-:W-:Y:S01]  /*1120*/  PRMT R19, R0, 0x7610, R19 ;  /* 0x0000761000137816 */ /* 0x000fe20000000013 */
[----:B------:R-:W-:Y:S06]  /*1130*/  BRA `(.L_x_291) ;  /* 0x0000000000107947 */ /* 0x000fec0003800000 */
.L_x_314:
[----:B------:R-:W2:Y:S02]  /*1140*/  LDG.E R4, desc[UR36][R4.64] ;  /* 0x0000002404047981 */ /* 0x000ea4000c1e1900 */
[----:B--2---:R-:W-:-:S04]  /*1150*/  I2FP.F32.U32 R0, R4 ;  /* 0x0000000400007245 */ /* 0x004fc80000201000 */
[----:B------:R-:W-:-:S04]  /*1160*/  F2FP.BF16.F32.PACK_AB R0, RZ, R0 ;  /* 0x00000000ff00723e */ /* 0x000fc800000010ff */
[----:B------:R-:W-:-:S07]  /*1170*/  PRMT R19, R0, 0x7610, R19 ;  /* 0x0000761000137816 */ /* 0x000fce0000000013 */
.L_x_291:
[----:B------:R-:W-:-:S07]  /*1180*/  VIADD R17, R25, 0x80 ;  /* 0x0000008019117836 */ /* 0x000fce0000000000 */
.L_x_285:
[----:B------:R-:W-:Y:S05]  /*1190*/  BSYNC.RECONVERGENT B6 ;  /* 0x0000000000067941 */ /* 0x000fea0003800200 */
.L_x_284:
[----:B------:R-:W-:Y:S01]  /*11a0*/  ISETP.GE.AND P0, PT, R17, R16, PT ;  /* 0x000000101100720c */ /* 0x000fe20003f06270 */
[----:B------:R-:W-:Y:S01]  /*11b0*/  BSSY.RECONVERGENT B6, `(.L_x_320) ;  /* 0x0000110000067945 */ /* 0x000fe20003800200 */
[----:B------:R-:W-:-:S11]  /*11c0*/  PRMT R18, RZ, 0x7610, R18 ;  /* 0x00007610ff127816 */ /* 0x000fd60000000012 */
[----:B------:R-:W-:Y:S05]  /*11d0*/  @P0 BRA `(.L_x_321) ;  /* 0x0000001000340947 */ /* 0x000fea0003800000 */
[----:B0-----:R-:W0:Y:S01]  /*11e0*/  LDC.64 R4, c[0x0][0x390] ;  /* 0x0000e400ff047b82 */ /* 0x001e220000000a00 */
        /* <DEDUP_REMOVED lines=21> */
.L_x_325:
[----:B------:R-:W2:Y:S02]  /*1340*/  LDG.E.U8 R4, desc[UR36][R4.64] ;  /* 0x0000002404047981 */ /* 0x000ea4000c1e1100 */
[----:B--2---:R-:W-:-:S04]  /*1350*/  I2FP.F32.U32 R0, R4 ;  /* 0x0000000400007245 */ /* 0x004fc80000201000 */
[----:B------:R-:W-:-:S04]  /*1360*/  F2FP.BF16.F32.PACK_AB R0, RZ, R0 ;  /* 0x00000000ff00723e */ /* 0x000fc800000010ff */
[----:B------:R-:W-:Y:S01]  /*1370*/  PRMT R18, R0, 0x7610, R18 ;  /* 0x0000761000127816 */ /* 0x000fe20000000012 */
[----:B------:R-:W-:Y:S06]  /*1380*/  BRA `(.L_x_327) ;  /* 0x0000000c00c47947 */ /* 0x000fec0003800000 */
.L_x_324:
        /* <DEDUP_REMOVED lines=11> */
.L_x_329:
[----:B------:R-:W2:Y:S02]  /*1440*/  LDG.E R4, desc[UR36][R4.64] ;  /* 0x0000002404047981 */ /* 0x000ea4000c1e1900 */
[----:B--2---:R-:W-:-:S04]  /*1450*/  I2FP.F32.S32 R0, R4 ;  /* 0x0000000400007245 */ /* 0x004fc80000201400 */
[----:B------:R-:W-:-:S04]  /*1460*/  F2FP.BF16.F32.PACK_AB R0, RZ, R0 ;  /* 0x00000000ff00723e */ /* 0x000fc800000010ff */
[----:B------:R-:W-:Y:S01]  /*1470*/  PRMT R18, R0, 0x7610, R18 ;  /* 0x0000761000127816 */ /* 0x000fe20000000012 */
[----:B------:R-:W-:Y:S06]  /*1480*/  BRA `(.L_x_327) ;  /* 0x0000000c00847947 */ /* 0x000fec0003800000 */
.L_x_328:
[----:B------:R-:W2:Y:S02]  /*1490*/  LDG.E.U16 R4, desc[UR36][R4.64] ;  /* 0x0000002404047981 */ /* 0x000ea4000c1e1500 */
[----:B--2---:R-:W0:Y:S02]  /*14a0*/  I2F.S16 R0, R4 ;  /* 0x0000000400007306 */ /* 0x004e240000101400 */
[----:B0-----:R-:W-:-:S04]  /*14b0*/  F2FP.BF16.F32.PACK_AB R0, RZ, R0 ;  /* 0x00000000ff00723e */ /* 0x001fc800000010ff */
[----:B------:R-:W-:Y:S01]  /*14c0*/  PRMT R18, R0, 0x7610, R18 ;  /* 0x0000761000127816 */ /* 0x000fe20000000012 */
[----:B------:R-:W-:Y:S06]  /*14d0*/  BRA `(.L_x_327) ;  /* 0x0000000c00707947 */ /* 0x000fec0003800000 */
.L_x_323:
        /* <DEDUP_REMOVED lines=9> */
.L_x_331:
[----:B------:R-:W2:Y:S02]  /*1570*/  LDG.E.U16 R0, desc[UR36][R4.64] ;  /* 0x0000002404007981 */ /* 0x000ea4000c1e1500 */
[----:B--2---:R-:W-:-:S05]  /*1580*/  HADD2.F32 R0, -RZ, R0.H0_H0 ;  /* 0x20000000ff007230 */ /* 0x004fca0000004100 */
[----:B------:R-:W-:-:S04]  /*1590*/  F2FP.BF16.F32.PACK_AB R0, RZ, R0 ;  /* 0x00000000ff00723e */ /* 0x000fc800000010ff */
[----:B------:R-:W-:Y:S01]  /*15a0*/  PRMT R18, R0, 0x7610, R18 ;  /* 0x0000761000127816 */ /* 0x000fe20000000012 */
[----:B------:R-:W-:Y:S06]  /*15b0*/  BRA `(.L_x_327) ;  /* 0x0000000c00387947 */ /* 0x000fec0003800000 */
.L_x_330:
        /* <DEDUP_REMOVED lines=9> */
.L_x_333:
[----:B------:R-:W2:Y:S02]  /*1650*/  LDG.E.U16 R4, desc[UR36][R4.64] ;  /* 0x0000002404047981 */ /* 0x000ea4000c1e1500 */
[----:B--2---:R-:W-:-:S05]  /*1660*/  HADD2.F32 R0, -RZ, R4.H0_H0 ;  /* 0x20000004ff007230 */ /* 0x004fca0000004100 */
[----:B------:R-:W-:-:S04]  /*1670*/  F2FP.BF16.F32.PACK_AB R0, RZ, R0 ;  /* 0x00000000ff00723e */ /* 0x000fc800000010ff */
[----:B------:R-:W-:Y:S01]  /*1680*/  PRMT R18, R0, 0x7610, R18 ;  /* 0x0000761000127816 */ /* 0x000fe20000000012 */
[----:B------:R-:W-:Y:S06]  /*1690*/  BRA `(.L_x_327) ;  /* 0x0000000c00007947 */ /* 0x000fec0003800000 */
.L_x_332:
        /* <DEDUP_REMOVED lines=9> */
.L_x_322:
        /* <DEDUP_REMOVED lines=14> */
.L_x_336:
        /* <DEDUP_REMOVED lines=9> */
.L_x_335:
        /* <DEDUP_REMOVED lines=27> */
.L_x_338:
[----:B------:R-:W2:Y:S02]  /*1a50*/  LDG.E.U8 R4, desc[UR36][R4.64] ;  /* 0x0000002404047981 */ /* 0x000ea4000c1e1100 */
[C---:B--2---:R-:W-:Y:S02]  /*1a60*/  IMAD.SHL.U32 R0, R4.reuse, 0x2000000, RZ ;  /* 0x0200000004007824 */ /* 0x044fe400078e00ff */
[----:B------:R-:W-:-:S03]  /*1a70*/  IMAD.SHL.U32 R6, R4, 0x100, RZ ;  /* 0x0000010004067824 */ /* 0x000fc600078e00ff */
[----:B------:R-:W-:-:S13]  /*1a80*/  ISETP.GE.U32.AND P0, PT, R0, 0x8000000, PT ;  /* 0x080000000000780c */ /* 0x000fda0003f06070 */
[----:B------:R-:W-:Y:S02]  /*1a90*/  @!P0 LOP3.LUT R3, R6, 0x7f00, RZ, 0xc0, !PT ;  /* 0x00007f0006038812 */ /* 0x000fe400078ec0ff */
[----:B------:R-:W-:Y:S02]  /*1aa0*/  @P0 LEA.HI R0, R0, 0x70000000, RZ, 0x1c ;  /* 0x7000000000000811 */ /* 0x000fe400078fe0ff */
[----:B------:R-:W-:Y:S02]  /*1ab0*/  @!P0 LOP3.LUT R3, R3, 0x3f000000, RZ, 0xfc, !PT ;  /* 0x3f00000003038812 */ /* 0x000fe400078efcff */
[----:B------:R-:W-:Y:S01]  /*1ac0*/  PRMT R6, R6, 0x9910, RZ ;  /* 0x0000991006067816 */ /* 0x000fe200000000ff */
[----:B------:R-:W-:Y:S02]  /*1ad0*/  @P0 FMUL.FTZ R0, R0, 1.9259299443872358531e-34 ;  /* 0x0780000000000820 */ /* 0x000fe40000410000 */
[----:B------:R-:W-:Y:S02]  /*1ae0*/  @!P0 FADD.FTZ R0, R3, -0.5 ;  /* 0xbf00000003008421 */ /* 0x000fe40000010000 */
[----:B------:R-:W-:-:S05]  /*1af0*/  IMAD.MOV.U32 R3, RZ, RZ, R6 ;  /* 0x000000ffff037224 */ /* 0x000fca00078e0006 */
[----:B------:R-:W-:-:S04]  /*1b00*/  LOP3.LUT R0, R0, 0x80000000, R3, 0xf8, !PT ;  /* 0x8000000000007812 */ /* 0x000fc800078ef803 */
[----:B------:R-:W-:-:S04]  /*1b10*/  F2FP.BF16.F32.PACK_AB R0, RZ, R0 ;  /* 0x00000000ff00723e */ /* 0x000fc800000010ff */
[----:B------:R-:W-:Y:S01]  /*1b20*/  PRMT R18, R0, 0x7610, R18 ;  /* 0x0000761000127816 */ /* 0x000fe20000000012 */
[----:B------:R-:W-:Y:S06]  /*1b30*/  BRA `(.L_x_327) ;  /* 0x0000000400d87947 */ /* 0x000fec0003800000 */
.L_x_337:
[----:B------:R0:W5:Y:S01]  /*1b40*/  LDG.E.U16 R18, desc[UR36][R4.64] ;  /* 0x0000002404127981 */ /* 0x000162000c1e1500 */
[----:B------:R-:W-:Y:S05]  /*1b50*/  BRA `(.L_x_327) ;  /* 0x0000000400d07947 */ /* 0x000fea0003800000 */
.L_x_334:
        /* <DEDUP_REMOVED lines=13> */
.L_x_341:
        /* <DEDUP_REMOVED lines=21> */
.L_x_345:
[----:B------:R-:W-:Y:S05]  /*1d80*/  BSYNC.RECONVERGENT B1 ;  /* 0x0000000000017941 */ /* 0x000fea0003800200 */
.L_x_344:
[----:B------:R-:W-:Y:S01]  /*1d90*/  IMAD.SHL.U32 R0, R0, 0x100000, RZ ;  /* 0x0010000000007824 */ /* 0x000fe200078e00ff */
[----:B------:R-:W-:-:S04]  /*1da0*/  LEA R3, R3, 0x3b800000, 0x17 ;  /* 0x3b80000003037811 */ /* 0x000fc800078eb8ff */
[----:B------:R-:W-:-:S07]  /*1db0*/  LOP3.LUT R0, R3, R0, R7, 0xfe, !PT ;  /* 0x0000000003007212 */ /* 0x000fce00078efe07 */
.L_x_343:
[----:B------:R-:W-:Y:S05]  /*1dc0*/  BSYNC.RECONVERGENT B0 ;  /* 0x0000000000007941 */ /* 0x000fea0003800200 */
.L_x_342:
[----:B------:R-:W-:-:S04]  /*1dd0*/  F2FP.BF16.F32.PACK_AB R0, RZ, R0 ;  /* 0x00000000ff00723e */ /* 0x000fc800000010ff */
[----:B------:R-:W-:Y:S01]  /*1de0*/  PRMT R18, R0, 0x7610, R18 ;  /* 0x0000761000127816 */ /* 0x000fe20000000012 */
[----:B------:R-:W-:Y:S06]  /*1df0*/  BRA `(.L_x_327) ;  /* 0x0000000400287947 */ /* 0x000fec0003800000 */
.L_x_340:
        /* <DEDUP_REMOVED lines=21> */
.L_x_349:
[----:B------:R-:W-:Y:S05]  /*1f50*/  BSYNC.RECONVERGENT B1 ;  /* 0x0000000000017941 */ /* 0x000fea0003800200 */
.L_x_348:
[----:B------:R-:W-:Y:S01]  /*1f60*/  IMAD.SHL.U32 R0, R0, 0x200000, RZ ;  /* 0x0020000000007824 */ /* 0x000fe200078e00ff */
[----:B------:R-:W-:-:S04]  /*1f70*/  LEA R3, R3, 0x37800000, 0x17 ;  /* 0x3780000003037811 */ /* 0x000fc800078eb8ff */
[----:B------:R-:W-:-:S07]  /*1f80*/  LOP3.LUT R0, R3, R0, R7, 0xfe, !PT ;  /* 0x0000000003007212 */ /* 0x000fce00078efe07 */
.L_x_347:
[----:B------:R-:W-:Y:S05]  /*1f90*/  BSYNC.RECONVERGENT B0 ;  /* 0x0000000000007941 */ /* 0x000fea0003800200 */
.L_x_346:
[----:B------:R-:W-:-:S04]  /*1fa0*/  F2FP.BF16.F32.PACK_AB R0, RZ, R0 ;  /* 0x00000000ff00723e */ /* 0x000fc800000010ff */
[----:B------:R-:W-:Y:S01]  /*1fb0*/  PRMT R18, R0, 0x7610, R18 ;  /* 0x0000761000127816 */ /* 0x000fe20000000012 */
[----:B------:R-:W-:Y:S06]  /*1fc0*/  BRA `(.L_x_327) ;  /* 0x0000000000b47947 */ /* 0x000fec0003800000 */
.L_x_339:
        /* <DEDUP_REMOVED lines=14> */
.L_x_353:
[----:B------:R-:W-:Y:S05]  /*20b0*/  BSYNC.RECONVERGENT B0 ;  /* 0x0000000000007941 */ /* 0x000fea0003800200 */
.L_x_352:
[----:B------:R-:W-:-:S04]  /*20c0*/  F2FP.BF16.F32.PACK_AB R0, RZ, R0 ;  /* 0x00000000ff00723e */ /* 0x000fc800000010ff */
[----:B------:R-:W-:Y:S01]  /*20d0*/  PRMT R18, R0, 0x7610, R18 ;  /* 0x0000761000127816 */ /* 0x000fe20000000012 */
[----:B------:R-:W-:Y:S06]  /*20e0*/  BRA `(.L_x_327) ;  /* 0x00000000006c7947 */ /* 0x000fec0003800000 */
.L_x_326:
        /* <DEDUP_REMOVED lines=15> */
[----:B--2--5:R-:W-:Y:S05]  /*21e0*/  CALL.ABS.NOINC R14 ;  /* 0x000000000e007343 */ /* 0x024fea0003c00000 */
.L_x_354:
[----:B------:R-:W-:Y:S01]  /*21f0*/  PRMT R18, RZ, 0x7610, R18 ;  /* 0x00007610ff127816 */ /* 0x000fe20000000012 */
[----:B------:R-:W-:Y:S06]  /*2200*/  BRA `(.L_x_327) ;  /* 0x0000000000247947 */ /* 0x000fec0003800000 */
.L_x_351:
[----:B------:R-:W2:Y:S02]  /*2210*/  LDG.E.64 R4, desc[UR36][R4.64] ;  /* 0x0000002404047981 */ /* 0x000ea4000c1e1b00 */
[----:B--2---:R-:W0:Y:S02]  /*2220*/  I2F.U64 R0, R4 ;  /* 0x0000000400007312 */ /* 0x004e240000301000 */
[----:B0-----:R-:W-:-:S04]  /*2230*/  F2FP.BF16.F32.PACK_AB R0, RZ, R0 ;  /* 0x00000000ff00723e */ /* 0x001fc800000010ff */
[----:B------:R-:W-:Y:S01]  /*2240*/  PRMT R18, R0, 0x7610, R18 ;  /* 0x0000761000127816 */ /* 0x000fe20000000012 */
[----:B------:R-:W-:Y:S06]  /*2250*/  BRA `(.L_x_327) ;  /* 0x0000000000107947 */ /* 0x000fec0003800000 */
.L_x_350:
[----:B------:R-:W2:Y:S02]  /*2260*/  LDG.E R4, desc[UR36][R4.64] ;  /* 0x0000002404047981 */ /* 0x000ea4000c1e1900 */
[----:B--2---:R-:W-:-:S04]  /*2270*/  I2FP.F32.U32 R0, R4 ;  /* 0x0000000400007245 */ /* 0x004fc80000201000 */
[----:B------:R-:W-:-:S04]  /*2280*/  F2FP.BF16.F32.PACK_AB R0, RZ, R0 ;  /* 0x00000000ff00723e */ /* 0x000fc800000010ff */
[----:B------:R-:W-:-:S07]  /*2290*/  PRMT R18, R0, 0x7610, R18 ;  /* 0x0000761000127816 */ /* 0x000fce0000000012 */
.L_x_327:
[----:B------:R-:W-:-:S07]  /*22a0*/  VIADD R17, R17, 0x80 ;  /* 0x0000008011117836 */ /* 0x000fce0000000000 */
.L_x_321:
[----:B------:R-:W-:Y:S05]  /*22b0*/  BSYNC.RECONVERGENT B6 ;  /* 0x0000000000067941 */ /* 0x000fea0003800200 */
.L_x_320:
        /* <DEDUP_REMOVED lines=26> */
.L_x_360:
[----:B------:R-:W2:Y:S02]  /*2460*/  LDG.E.U8 R4, desc[UR36][R4.64] ;  /* 0x0000002404047981 */ /* 0x000ea4000c1e1100 */
[----:B--2---:R-:W-:-:S04]  /*2470*/  I2FP.F32.U32 R0, R4 ;  /* 0x0000000400007245 */ /* 0x004fc80000201000 */
[----:B------:R-:W-:-:S04]  /*2480*/  F2FP.BF16.F32.PACK_AB R0, RZ, R0 ;  /* 0x00000000ff00723e */ /* 0x000fc800000010ff */
[----:B------:R-:W-:Y:S01]  /*2490*/  PRMT R24, R0, 0x7610, R24 ;  /* 0x0000761000187816 */ /* 0x000fe20000000018 */
[----:B------:R-:W-:Y:S06]  /*24a0*/  BRA `(.L_x_362) ;  /* 0x0000000c00c47947 */ /* 0x000fec0003800000 */
.L_x_359:
        /* <DEDUP_REMOVED lines=11> */
.L_x_364:
[----:B------:R-:W2:Y:S02]  /*2560*/  LDG.E R4, desc[UR36][R4.64] ;  /* 0x0000002404047981 */ /* 0x000ea4000c1e1900 */
[----:B--2---:R-:W-:-:S04]  /*2570*/  I2FP.F32.S32 R0, R4 ;  /* 0x0000000400007245 */ /* 0x004fc80000201400 */
[----:B------:R-:W-:-:S04]  /*2580*/  F2FP.BF16.F32.PACK_AB R0, RZ, R0 ;  /* 0x00000000ff00723e */ /* 0x000fc800000010ff */
[----:B------:R-:W-:Y:S01]  /*2590*/  PRMT R24, R0, 0x7610, R24 ;  /* 0x0000761000187816 */ /* 0x000fe20000000018 */
[----:B------:R-:W-:Y:S06]  /*25a0*/  BRA `(.L_x_362) ;  /* 0x0000000c00847947 */ /* 0x000fec0003800000 */
.L_x_363:
[----:B------:R-:W2:Y:S02]  /*25b0*/  LDG.E.U16 R4, desc[UR36][R4.64] ;  /* 0x0000002404047981 */ /* 0x000ea4000c1e1500 */
[----:B--2---:R-:W0:Y:S02]  /*25c0*/  I2F.S16 R0, R4 ;  /* 0x0000000400007306 */ /* 0x004e240000101400 */
[----:B0-----:R-:W-:-:S04]  /*25d0*/  F2FP.BF16.F32.PACK_AB R0, RZ, R0 ;  /* 0x00000000ff00723e */ /* 0x001fc800000010ff */
[----:B------:R-:W-:Y:S01]  /*25e0*/  PRMT R24, R0, 0x7610, R24 ;  /* 0x0000761000187816 */ /* 0x000fe20000000018 */
[----:B------:R-:W-:Y:S06]  /*25f0*/  BRA `(.L_x_362) ;  /* 0x0000000c00707947 */ /* 0x000fec0003800000 */
.L_x_358:
        /* <DEDUP_REMOVED lines=9> */
.L_x_366:
[----:B------:R-:W2:Y:S02]  /*2690*/  LDG.E.U16 R0, desc[UR36][R4.64] ;  /* 0x0000002404007981 */ /* 0x000ea4000c1e1500 */
[----:B--2---:R-:W-:-:S05]  /*26a0*/  HADD2.F32 R0, -RZ, R0.H0_H0 ;  /* 0x20000000ff007230 */ /* 0x004fca0000004100 */
[----:B------:R-:W-:-:S04]  /*26b0*/  F2FP.BF16.F32.PACK_AB R0, RZ, R0 ;  /* 0x00000000ff00723e */ /* 0x000fc800000010ff */
[----:B------:R-:W-:Y:S01]  /*26c0*/  PRMT R24, R0, 0x7610, R24 ;  /* 0x0000761000187816 */ /* 0x000fe20000000018 */
[----:B------:R-:W-:Y:S06]  /*26d0*/  BRA `(.L_x_362) ;  /* 0x0000000c00387947 */ /* 0x000fec0003800000 */
.L_x_365:
        /* <DEDUP_REMOVED lines=9> */
.L_x_368:
[----:B------:R-:W2:Y:S02]  /*2770*/  LDG.E.U16 R4, desc[UR36][R4.64] ;  /* 0x0000002404047981 */ /* 0x000ea4000c1e1500 */
[----:B--2---:R-:W-:-:S05]  /*2780*/  HADD2.F32 R0, -RZ, R4.H0_H0 ;  /* 0x20000004ff007230 */ /* 0x004fca0000004100 */
[----:B------:R-:W-:-:S04]  /*2790*/  F2FP.BF16.F32.PACK_AB R0, RZ, R0 ;  /* 0x00000000ff00723e */ /* 0x000fc800000010ff */
[----:B------:R-:W-:Y:S01]  /*27a0*/  PRMT R24, R0, 0x7610, R24 ;  /* 0x0000761000187816 */ /* 0x000fe20000000018 */
[----:B------:R-:W-:Y:S06]  /*27b0*/  BRA `(.L_x_362) ;  /* 0x0000000c00007947 */ /* 0x000fec0003800000 */
.L_x_367:
        /* <DEDUP_REMOVED lines=9> */
.L_x_357:
        /* <DEDUP_REMOVED lines=14> */
.L_x_371:
        /* <DEDUP_REMOVED lines=9> */
.L_x_370:
        /* <DEDUP_REMOVED lines=27> */
.L_x_373:
        /* <DEDUP_REMOVED lines=15> */
.L_x_372:
[----:B------:R0:W5:Y:S01]  /*2c60*/  LDG.E.U16 R24, desc[UR36][R4.64] ;  /* 0x0000002404187981 */ /* 0x000162000c1e1500 */
[----:B------:R-:W-:Y:S05]  /*2c70*/  BRA `(.L_x_362) ;  /* 0x0000000400d07947 */ /* 0x000fea0003800000 */
.L_x_369:
        /* <DEDUP_REMOVED lines=13> */
.L_x_376:
        /* <DEDUP_REMOVED lines=21> */
.L_x_380:
[----:B------:R-:W-:Y:S05]  /*2ea0*/  BSYNC.RECONVERGENT B1 ;  /* 0x0000000000017941 */ /* 0x000fea0003800200 */
.L_x_379:
[----:B------:R-:W-:Y:S01]  /*2eb0*/  IMAD.SHL.U32 R0, R0, 0x100000, RZ ;  /* 0x0010000000007824 */ /* 0x000fe200078e00ff */
[----:B------:R-:W-:-:S04]  /*2ec0*/  LEA R3, R3, 0x3b800000, 0x17 ;  /* 0x3b80000003037811 */ /* 0x000fc800078eb8ff */
[----:B------:R-:W-:-:S07]  /*2ed0*/  LOP3.LUT R0, R3, R0, R7, 0xfe, !PT ;  /* 0x0000000003007212 */ /* 0x000fce00078efe07 */
.L_x_378:
[----:B------:R-:W-:Y:S05]  /*2ee0*/  BSYNC.RECONVERGENT B0 ;  /* 0x0000000000007941 */ /* 0x000fea0003800200 */
.L_x_377:
[----:B------:R-:W-:-:S04]  /*2ef0*/  F2FP.BF16.F32.PACK_AB R0, RZ, R0 ;  /* 0x00000000ff00723e */ /* 0x000fc800000010ff */
[----:B------:R-:W-:Y:S01]  /*2f00*/  PRMT R24, R0, 0x7610, R24 ;  /* 0x0000761000187816 */ /* 0x000fe20000000018 */
[----:B------:R-:W-:Y:S06]  /*2f10*/  BRA `(.L_x_362) ;  /* 0x0000000400287947 */ /* 0x000fec0003800000 */
.L_x_375:
        /* <DEDUP_REMOVED lines=21> */
.L_x_384:
[----:B------:R-:W-:Y:S05]  /*3070*/  BSYNC.RECONVERGENT B1 ;  /* 0x0000000000017941 */ /* 0x000fea0003800200 */
.L_x_383:
[----:B------:R-:W-:Y:S01]  /*3080*/  IMAD.SHL.U32 R0, R0, 0x200000, RZ ;  /* 0x0020000000007824 */ /* 0x000fe200078e00ff */
[----:B------:R-:W-:-:S04]  /*3090*/  LEA R3, R3, 0x37800000, 0x17 ;  /* 0x3780000003037811 */ /* 0x000fc800078eb8ff */
[----:B------:R-:W-:-:S07]  /*30a0*/  LOP3.LUT R0, R3, R0, R7, 0xfe, !PT ;  /* 0x0000000003007212 */ /* 0x000fce00078efe07 */
.L_x_382:
[----:B------:R-:W-:Y:S05]  /*30b0*/  BSYNC.RECONVERGENT B0 ;  /* 0x0000000000007941 */ /* 0x000fea0003800200 */
.L_x_381:
[----:B------:R-:W-:-:S04]  /*30c0*/  F2FP.BF16.F32.PACK_AB R0, RZ, R0 ;  /* 0x00000000ff00723e */ /* 0x000fc800000010ff */
[----:B------:R-:W-:Y:S01]  /*30d0*/  PRMT R24, R0, 0x7610, R24 ;  /* 0x0000761000187816 */ /* 0x000fe20000000018 */
[----:B------:R-:W-:Y:S06]  /*30e0*/  BRA `(.L_x_362) ;  /* 0x0000000000b47947 */ /* 0x000fec0003800000 */
.L_x_374:
        /* <DEDUP_REMOVED lines=14> */
.L_x_388:
[----:B------:R-:W-:Y:S05]  /*31d0*/  BSYNC.RECONVERGENT B0 ;  /* 0x0000000000007941 */ /* 0x000fea0003800200 */
.L_x_387:
[----:B------:R-:W-:-:S04]  /*31e0*/  F2FP.BF16.F32.PACK_AB R0, RZ, R0 ;  /* 0x00000000ff00723e */ /* 0x000fc800000010ff */
[----:B------:R-:W-:Y:S01]  /*31f0*/  PRMT R24, R0, 0x7610, R24 ;  /* 0x0000761000187816 */ /* 0x000fe20000000018 */
[----:B------:R-:W-:Y:S06]  /*3200*/  BRA `(.L_x_362) ;  /* 0x00000000006c7947 */ /* 0x000fec0003800000 */
.L_x_361:
        /* <DEDUP_REMOVED lines=16> */
.L_x_389:
[----:B------:R-:W-:Y:S01]  /*3310*/  PRMT R24, RZ, 0x7610, R24 ;  /* 0x00007610ff187816 */ /* 0x000fe20000000018 */
[----:B------:R-:W-:Y:S06]  /*3320*/  BRA `(.L_x_362) ;  /* 0x0000000000247947 */ /* 0x000fec0003800000 */
.L_x_386:
[----:B------:R-:W2:Y:S02]  /*3330*/  LDG.E.64 R4, desc[UR36][R4.64] ;  /* 0x0000002404047981 */ /* 0x000ea4000c1e1b00 */
[----:B--2---:R-:W0:Y:S02]  /*3340*/  I2F.U64 R0, R4 ;  /* 0x0000000400007312 */ /* 0x004e240000301000 */
[----:B0-----:R-:W-:-:S04]  /*3350*/  F2FP.BF16.F32.PACK_AB R0, RZ, R0 ;  /* 0x00000000ff00723e */ /* 0x001fc800000010ff */
[----:B------:R-:W-:Y:S01]  /*3360*/  PRMT R24, R0, 0x7610, R24 ;  /* 0x0000761000187816 */ /* 0x000fe20000000018 */
[----:B------:R-:W-:Y:S06]  /*3370*/  BRA `(.L_x_362) ;  /* 0x0000000000107947 */ /* 0x000fec0003800000 */
.L_x_385:
[----:B------:R-:W2:Y:S02]  /*3380*/  LDG.E R4, desc[UR36][R4.64] ;  /* 0x0000002404047981 */ /* 0x000ea4000c1e1900 */
[----:B--2---:R-:W-:-:S04]  /*3390*/  I2FP.F32.U32 R0, R4 ;  /* 0x0000000400007245 */ /* 0x004fc80000201000 */
[----:B------:R-:W-:-:S04]  /*33a0*/  F2FP.BF16.F32.PACK_AB R0, RZ, R0 ;  /* 0x00000000ff00723e */ /* 0x000fc800000010ff */
[----:B------:R-:W-:-:S07]  /*33b0*/  PRMT R24, R0, 0x7610, R24 ;  /* 0x0000761000187816 */ /* 0x000fce0000000018 */
.L_x_362:
[----:B------:R-:W-:-:S07]  /*33c0*/  VIADD R17, R17, 0x80 ;  /* 0x0000008011117836 */ /* 0x000fce0000000000 */
.L_x_356:
[----:B------:R-:W-:Y:S05]  /*33d0*/  BSYNC.RECONVERGENT B6 ;  /* 0x0000000000067941 */ /* 0x000fea0003800200 */
.L_x_355:
        /* <DEDUP_REMOVED lines=25> */
.L_x_395:
[----:B------:R-:W2:Y:S02]  /*3570*/  LDG.E.U8 R4, desc[UR36][R4.64] ;  /* 0x0000002404047981 */ /* 0x000ea4000c1e1100 */
[----:B--2---:R-:W-:-:S04]  /*3580*/  I2FP.F32.U32 R0, R4 ;  /* 0x0000000400007245 */ /* 0x004fc80000201000 */
[----:B------:R-:W-:Y:S01]  /*3590*/  F2FP.BF16.F32.PACK_AB R0, RZ, R0 ;  /* 0x00000000ff00723e */ /* 0x000fe200000010ff */
[----:B------:R-:W-:Y:S06]  /*35a0*/  BRA `(.L_x_391) ;  /* 0x0000000c00887947 */ /* 0x000fec0003800000 */
.L_x_394:
        /* <DEDUP_REMOVED lines=10> */
.L_x_398:
[----:B------:R-:W2:Y:S02]  /*3650*/  LDG.E R4, desc[UR36][R4.64] ;  /* 0x0000002404047981 */ /* 0x000ea4000c1e1900 */
[----:B--2---:R-:W-:-:S04]  /*3660*/  I2FP.F32.S32 R0, R4 ;  /* 0x0000000400007245 */ /* 0x004fc80000201400 */
[----:B------:R-:W-:Y:S01]  /*3670*/  F2FP.BF16.F32.PACK_AB R0, RZ, R0 ;  /* 0x00000000ff00723e */ /* 0x000fe200000010ff */
[----:B------:R-:W-:Y:S06]  /*3680*/  BRA `(.L_x_391) ;  /* 0x0000000c00507947 */ /* 0x000fec0003800000 */
.L_x_397:
[----:B------:R-:W2:Y:S02]  /*3690*/  LDG.E.U16 R4, desc[UR36][R4.64] ;  /* 0x0000002404047981 */ /* 0x000ea4000c1e1500 */
[----:B--2---:R-:W0:Y:S02]  /*36a0*/  I2F.S16 R0, R4 ;  /* 0x0000000400007306 */ /* 0x004e240000101400 */
[----:B0-----:R-:W-:Y:S01]  /*36b0*/  F2FP.BF16.F32.PACK_AB R0, RZ, R0 ;  /* 0x00000000ff00723e */ /* 0x001fe200000010ff */
[----:B------:R-:W-:Y:S06]  /*36c0*/  BRA `(.L_x_391) ;  /* 0x0000000c00407947 */ /* 0x000fec0003800000 */
.L_x_393:
        /* <DEDUP_REMOVED lines=9> */
.L_x_400:
[----:B------:R-:W2:Y:S02]  /*3760*/  LDG.E.U16 R0, desc[UR36][R4.64] ;  /* 0x0000002404007981 */ /* 0x000ea4000c1e1500 */
[----:B--2---:R-:W-:-:S05]  /*3770*/  HADD2.F32 R0, -RZ, R0.H0_H0 ;  /* 0x20000000ff007230 */ /* 0x004fca0000004100 */
[----:B------:R-:W-:Y:S01]  /*3780*/  F2FP.BF16.F32.PACK_AB R0, RZ, R0 ;  /* 0x00000000ff00723e */ /* 0x000fe200000010ff */
[----:B------:R-:W-:Y:S06]  /*3790*/  BRA `(.L_x_391) ;  /* 0x0000000c000c7947 */ /* 0x000fec0003800000 */
.L_x_399:
        /* <DEDUP_REMOVED lines=9> */
.L_x_402:
[----:B------:R-:W2:Y:S02]  /*3830*/  LDG.E.U16 R4, desc[UR36][R4.64] ;  /* 0x0000002404047981 */ /* 0x000ea4000c1e1500 */
[----:B--2---:R-:W-:-:S05]  /*3840*/  HADD2.F32 R0, -RZ, R4.H0_H0 ;  /* 0x20000004ff007230 */ /* 0x004fca0000004100 */
[----:B------:R-:W-:Y:S01]  /*3850*/  F2FP.BF16.F32.PACK_AB R0, RZ, R0 ;  /* 0x00000000ff00723e */ /* 0x000fe200000010ff */
[----:B------:R-:W-:Y:S06]  /*3860*/  BRA `(.L_x_391) ;  /* 0x0000000800d87947 */ /* 0x000fec0003800000 */
.L_x_401:
        /* <DEDUP_REMOVED lines=8> */
.L_x_392:
        /* <DEDUP_REMOVED lines=13> */
.L_x_405:
        /* <DEDUP_REMOVED lines=8> */
.L_x_404:
        /* <DEDUP_REMOVED lines=27> */
.L_x_407:
        /* <DEDUP_REMOVED lines=12> */
[----:B------:R-:W-:Y:S01]  /*3cb0*/  F2FP.BF16.F32.PACK_AB R0, RZ, R0 ;  /* 0x00000000ff00723e */ /* 0x000fe200000010ff */
[----:B------:R-:W-:Y:S06]  /*3cc0*/  BRA `(.L_x_391) ;  /* 0x0000000400c07947 */ /* 0x000fec0003800000 */
.L_x_406:
[----:B------:R1:W5:Y:S01]  /*3cd0*/  LDG.E.U16 R0, desc[UR36][R4.64] ;  /* 0x0000002404007981 */ /* 0x000362000c1e1500 */
[----:B------:R-:W-:Y:S05]  /*3ce0*/  BRA `(.L_x_391) ;  /* 0x0000000400b87947 */ /* 0x000fea0003800000 */
.L_x_403:
        /* <DEDUP_REMOVED lines=12> */
.L_x_410:
        /* <DEDUP_REMOVED lines=21> */
.L_x_414:
[----:B------:R-:W-:Y:S05]  /*3f00*/  BSYNC.RECONVERGENT B1 ;  /* 0x0000000000017941 */ /* 0x000fea0003800200 */
.L_x_413:
[----:B------:R-:W-:Y:S01]  /*3f10*/  IMAD.SHL.U32 R0, R0, 0x100000, RZ ;  /* 0x0010000000007824 */ /* 0x000fe200078e00ff */
[----:B------:R-:W-:-:S04]  /*3f20*/  LEA R3, R3, 0x3b800000, 0x17 ;  /* 0x3b80000003037811 */ /* 0x000fc800078eb8ff */
[----:B------:R-:W-:-:S07]  /*3f30*/  LOP3.LUT R0, R3, R0, R7, 0xfe, !PT ;  /* 0x0000000003007212 */ /* 0x000fce00078efe07 */
.L_x_412:
[----:B------:R-:W-:Y:S05]  /*3f40*/  BSYNC.RECONVERGENT B0 ;  /* 0x0000000000007941 */ /* 0x000fea0003800200 */
.L_x_411:
[----:B------:R-:W-:Y:S01]  /*3f50*/  F2FP.BF16.F32.PACK_AB R0, RZ, R0 ;  /* 0x00000000ff00723e */ /* 0x000fe200000010ff */
[----:B------:R-:W-:Y:S06]  /*3f60*/  BRA `(.L_x_391) ;  /* 0x0000000400187947 */ /* 0x000fec0003800000 */
.L_x_409:
        /* <DEDUP_REMOVED lines=21> */
.L_x_418:
[----:B------:R-:W-:Y:S05]  /*40c0*/  BSYNC.RECONVERGENT B1 ;  /* 0x0000000000017941 */ /* 0x000fea0003800200 */
.L_x_417:
[----:B------:R-:W-:Y:S01]  /*40d0*/  IMAD.SHL.U32 R0, R0, 0x200000, RZ ;  /* 0x0020000000007824 */ /* 0x000fe200078e00ff */
[----:B------:R-:W-:-:S04]  /*40e0*/  LEA R3, R3, 0x37800000, 0x17 ;  /* 0x3780000003037811 */ /* 0x000fc800078eb8ff */
[----:B------:R-:W-:-:S07]  /*40f0*/  LOP3.LUT R0, R3, R0, R7, 0xfe, !PT ;  /* 0x0000000003007212 */ /* 0x000fce00078efe07 */
.L_x_416:
[----:B------:R-:W-:Y:S05]  /*4100*/  BSYNC.RECONVERGENT B0 ;  /* 0x0000000000007941 */ /* 0x000fea0003800200 */
.L_x_415:
[----:B------:R-:W-:Y:S01]  /*4110*/  F2FP.BF16.F32.PACK_AB R0, RZ, R0 ;  /* 0x00000000ff00723e */ /* 0x000fe200000010ff */
[----:B------:R-:W-:Y:S06]  /*4120*/  BRA `(.L_x_391) ;  /* 0x0000000000a87947 */ /* 0x000fec0003800000 */
.L_x_408:
        /* <DEDUP_REMOVED lines=14> */
.L_x_422:
[----:B------:R-:W-:Y:S05]  /*4210*/  BSYNC.RECONVERGENT B0 ;  /* 0x0000000000007941 */ /* 0x000fea0003800200 */
.L_x_421:
[----:B------:R-:W-:Y:S01]  /*4220*/  F2FP.BF16.F32.PACK_AB R0, RZ, R0 ;  /* 0x00000000ff00723e */ /* 0x000fe200000010ff */
[----:B------:R-:W-:Y:S06]  /*4230*/  BRA `(.L_x_391) ;  /* 0x0000000000647947 */ /* 0x000fec0003800000 */
.L_x_396:
        /* <DEDUP_REMOVED lines=16> */
.L_x_423:
[----:B------:R-:W-:Y:S01]  /*4340*/  PRMT R0, RZ, 0x7610, R0 ;  /* 0x00007610ff007816 */ /* 0x000fe20000000000 */
[----:B------:R-:W-:Y:S06]  /*4350*/  BRA `(.L_x_391) ;  /* 0x00000000001c7947 */ /* 0x000fec0003800000 */
.L_x_420:
[----:B------:R-:W2:Y:S02]  /*4360*/  LDG.E.64 R4, desc[UR36][R4.64] ;  /* 0x0000002404047981 */ /* 0x000ea4000c1e1b00 */
[----:B--2---:R-:W0:Y:S02]  /*4370*/  I2F.U64 R0, R4 ;  /* 0x0000000400007312 */ /* 0x004e240000301000 */
[----:B0-----:R-:W-:Y:S01]  /*4380*/  F2FP.BF16.F32.PACK_AB R0, RZ, R0 ;  /* 0x00000000ff00723e */ /* 0x001fe200000010ff */
[----:B------:R-:W-:Y:S06]  /*4390*/  BRA `(.L_x_391) ;  /* 0x00000000000c7947 */ /* 0x000fec0003800000 */
.L_x_419:
[----:B------:R-:W2:Y:S02]  /*43a0*/  LDG.E R4, desc[UR36][R4.64] ;  /* 0x0000002404047981 */ /* 0x000ea4000c1e1900 */
[----:B--2---:R-:W-:-:S04]  /*43b0*/  I2FP.F32.U32 R0, R4 ;  /* 0x0000000400007245 */ /* 0x004fc80000201000 */
[----:B------:R-:W-:-:S07]  /*43c0*/  F2FP.BF16.F32.PACK_AB R0, RZ, R0 ;  /* 0x00000000ff00723e */ /* 0x000fce00000010ff */
.L_x_391:
[----:B------:R-:W-:Y:S05]  /*43d0*/  BSYNC.RECONVERGENT B6 ;  /* 0x0000000000067941 */ /* 0x000fea0003800200 */
.L_x_390:
[----:B------:R-:W2:Y:S01]  /*43e0*/  LDC.U8 R17, c[0x0][0x3a4] ;  /* 0x0000e900ff117b82 */ /* 0x000ea20000000000 */
[CC--:B------:R-:W-:Y:S01]  /*43f0*/  ISETP.GE.AND P1, PT, R25.reuse, R16.reuse, PT ;  /* 0x000000101900720c */ /* 0x0c0fe20003f26270 */
[C---:B------:R-:W-:Y:S01]  /*4400*/  VIADD R3, R25.reuse, 0x100 ;  /* 0x0000010019037836 */ /* 0x040fe20000000000 */
[----:B------:R-:W-:Y:S01]  /*4410*/  BSSY.RECONVERGENT B0, `(.L_x_424) ;  /* 0x0000019000007945 */ /* 0x000fe20003800200 */
[C---:B01----:R-:W-:Y:S02]  /*4420*/  VIADD R5, R25.reuse, 0x180 ;  /* 0x0000018019057836 */ /* 0x043fe40000000000 */
[----:B------:R-:W-:Y:S01]  /*4430*/  VIADD R23, R25, 0x80 ;  /* 0x0000008019177836 */ /* 0x000fe20000000000 */
[-C--:B------:R-:W-:Y:S02]  /*4440*/  ISETP.GE.AND P2, PT, R3, R16.reuse, PT ;  /* 0x000000100300720c */ /* 0x080fe40003f46270 */
[-C--:B------:R-:W-:Y:S02]  /*4450*/  ISETP.GE.AND P0, PT, R5, R16.reuse, PT ;  /* 0x000000100500720c */ /* 0x080fe40003f06270 */
[----:B------:R-:W-:-:S03]  /*4460*/  ISETP.GE.AND P4, PT, R23, R16, PT ;  /* 0x000000101700720c */ /* 0x000fc60003f86270 */
[----:B------:R-:W-:Y:S10]  /*4470*/  @P1 BRA `(.L_x_425) ;  /* 0x0000000000481947 */ /* 0x000ff40003800000 */
[----:B-----5:R-:W-:Y:S02]  /*4480*/  IMAD.U32 R19, R19, 0x10000, RZ ;  /* 0x0001000013137824 */ /* 0x020fe400078e00ff */
[----:B------:R-:W-:Y:S02]  /*4490*/  IMAD.MOV.U32 R4, RZ, RZ, 0x42fc0000 ;  /* 0x42fc0000ff047424 */ /* 0x000fe400078e00ff */
[----:B------:R-:W-:-:S06]  /*44a0*/  FMUL.FTZ R3, |R19|, 1.4426950216293334961 ;  /* 0x3fb8aa3b13037820 */ /* 0x000fcc0000410200 */
        /* <DEDUP_REMOVED lines=13> */
[----:B------:R-:W-:-:S06]  /*4580*/  FFMA.FTZ R3, R4, 2, R3 ;  /* 0x4000000004037823 */ /* 0x000fcc0000010003 */
[----:B------:R-:W0:Y:S02]  /*4590*/  F2F.BF16.F32 R3, R3 ;  /* 0x0000000300037304 */ /* 0x000e240000202000 */
.L_x_425:
[----:B------:R-:W-:Y:S05]  /*45a0*/  BSYNC.RECONVERGENT B0 ;  /* 0x0000000000007941 */ /* 0x000fea0003800200 */
.L_x_424:
[----:B------:R-:W-:Y:S04]  /*45b0*/  BSSY.RECONVERGENT B0, `(.L_x_426) ;  /* 0x0000014000007945 */ /* 0x000fe80003800200 */
[----:B------:R-:W-:Y:S05]  /*45c0*/  @P4 BRA `(.L_x_427) ;  /* 0x0000000000484947 */ /* 0x000fea0003800000 */
[----:B-----5:R-:W-:Y:S02]  /*45d0*/  IMAD.U32 R18, R18, 0x10000, RZ ;  /* 0x0001000012127824 */ /* 0x020fe400078e00ff */
[----:B------:R-:W-:Y:S02]  /*45e0*/  IMAD.MOV.U32 R5, RZ, RZ, 0x42fc0000 ;  /* 0x42fc0000ff057424 */ /* 0x000fe400078e00ff */
[----:B------:R-:W-:-:S06]  /*45f0*/  FMUL.FTZ R4, |R18|, 1.4426950216293334961 ;  /* 0x3fb8aa3b12047820 */ /* 0x000fcc0000410200 */
[----:B------:R-:W1:Y:S02]  /*4600*/  FRND.TRUNC R4, R4 ;  /* 0x0000000400047307 */ /* 0x000e64000020d000 */
[----:B-1----:R-:W-:Y:S02]  /*4610*/  FSETP.GT.FTZ.AND P3, PT, |R4|, 126, PT ;  /* 0x42fc00000400780b */ /* 0x002fe40003f74200 */
[----:B------:R-:W-:-:S04]  /*4620*/  LOP3.LUT R5, R5, 0x80000000, R4, 0xb8, !PT ;  /* 0x8000000005057812 */ /* 0x000fc800078eb804 */
[----:B------:R-:W-:-:S05]  /*4630*/  FSEL R5, R5, R4, P3 ;  /* 0x0000000405057208 */ /* 0x000fca0001800000 */
[----:B------:R-:W-:-:S04]  /*4640*/  FFMA.FTZ R18, R5, -0.69314718246459960938, |R18| ;  /* 0xbf31721805127823 */ /* 0x000fc80000010412 */
[C---:B------:R-:W-:Y:S01]  /*4650*/  FFMA.FTZ R18, R5.reuse, 1.9046542121259335545e-09, R18 ;  /* 0x3102e30805127823 */ /* 0x040fe20000010012 */
[----:B------:R-:W-:-:S03]  /*4660*/  FADD.FTZ R5, R5, 12583037 ;  /* 0x4b40007d05057421 */ /* 0x000fc60000010000 */
[----:B------:R-:W-:Y:S01]  /*4670*/  FMUL.FTZ R18, R18, 1.4426950216293334961 ;  /* 0x3fb8aa3b12127820 */ /* 0x000fe20000410000 */
[----:B------:R-:W-:-:S05]  /*4680*/  IMAD.SHL.U32 R5, R5, 0x800000, RZ ;  /* 0x0080000005057824 */ /* 0x000fca00078e00ff */
[----:B------:R-:W1:Y:S02]  /*4690*/  MUFU.EX2 R18, R18 ;  /* 0x0000001200127308 */ /* 0x000e640000000800 */
[----:B-1----:R-:W-:-:S06]  /*46a0*/  FMUL.FTZ R5, R5, R18 ;  /* 0x0000001205057220 */ /* 0x002fcc0000410000 */
[----:B------:R-:W1:Y:S02]  /*46b0*/  MUFU.RCP R4, R5 ;  /* 0x0000000500047308 */ /* 0x000e640000001000 */
[----:B-1----:R-:W-:-:S04]  /*46c0*/  FMUL.FTZ R4, R4, 0.125 ;  /* 0x3e00000004047820 */ /* 0x002fc80000410000 */
[----:B------:R-:W-:-:S04]  /*46d0*/  FFMA.FTZ R4, R5, 2, R4 ;  /* 0x4000000005047823 */ /* 0x000fc80000010004 */
[----:B------:R1:W3:Y:S03]  /*46e0*/  F2F.BF16.F32 R22, R4 ;  /* 0x0000000400167304 */ /* 0x0002e60000202000 */
.L_x_427:
[----:B------:R-:W-:Y:S05]  /*46f0*/  BSYNC.RECONVERGENT B0 ;  /* 0x0000000000007941 */ /* 0x000fea0003800200 */
.L_x_426:
[----:B------:R-:W-:Y:S04]  /*4700*/  BSSY.RECONVERGENT B0, `(.L_x_428) ;  /* 0x0000014000007945 */ /* 0x000fe80003800200 */
[----:B------:R-:W-:Y:S05]  /*4710*/  @P2 BRA `(.L_x_429) ;  /* 0x0000000000482947 */ /* 0x000fea0003800000 */
[----:B-----5:R-:W-:Y:S02]  /*4720*/  IMAD.U32 R24, R24, 0x10000, RZ ;  /* 0x0001000018187824 */ /* 0x020fe400078e00ff */
[----:B------:R-:W-:Y:S02]  /*4730*/  IMAD.MOV.U32 R5, RZ, RZ, 0x42fc0000 ;  /* 0x42fc0000ff057424 */ /* 0x000fe400078e00ff */
[----:B-1----:R-:W-:-:S06]  /*4740*/  FMUL.FTZ R4, |R24|, 1.4426950216293334961 ;  /* 0x3fb8aa3b18047820 */ /* 0x002fcc0000410200 */
        /* <DEDUP_REMOVED lines=14> */
[----:B------:R4:W1:Y:S03]  /*4830*/  F2F.BF16.F32 R18, R4 ;  /* 0x0000000400127304 */ /* 0x0008660000202000 */
.L_x_429:
[----:B------:R-:W-:Y:S05]  /*4840*/  BSYNC.RECONVERGENT B0 ;  /* 0x0000000000007941 */ /* 0x000fea0003800200 */
.L_x_428:
[----:B------:R-:W-:Y:S04]  /*4850*/  BSSY.RECONVERGENT B0, `(.L_x_430) ;  /* 0x0000014000007945 */ /* 0x000fe80003800200 */
[----:B------:R-:W-:Y:S05]  /*4860*/  @P0 BRA `(.L_x_431) ;  /* 0x0000000000480947 */ /* 0x000fea0003800000 */
[----:B-----5:R-:W-:Y:S02]  /*4870*/  IMAD.U32 R0, R0, 0x10000, RZ ;  /* 0x0001000000007824 */ /* 0x020fe400078e00ff */
[----:B------:R-:W-:Y:S02]  /*4880*/  IMAD.MOV.U32 R5, RZ, RZ, 0x42fc0000 ;  /* 0x42fc0000ff057424 */ /* 0x000fe400078e00ff */
[----:B-1--4-:R-:W-:-:S06]  /*4890*/  FMUL.FTZ R4, |R0|, 1.4426950216293334961 ;  /* 0x3fb8aa3b00047820 */ /* 0x012fcc0000410200 */
        /* <DEDUP_REMOVED lines=14> */
[----:B------:R1:W4:Y:S03]  /*4980*/  F2F.BF16.F32 R19, R4 ;  /* 0x0000000400137304 */ /* 0x0003260000202000 */
.L_x_431:
[----:B------:R-:W-:Y:S05]  /*4990*/  BSYNC.RECONVERGENT B0 ;  /* 0x0000000000007941 */ /* 0x000fea0003800200 */
.L_x_430:
[----:B------:R-:W-:Y:S04]  /*49a0*/  BSSY.RECONVERGENT B6, `(.L_x_432) ;  /* 0x000010e000067945 */ /* 0x000fe80003800200 */
[----:B------:R-:W-:Y:S05]  /*49b0*/  @P1 BRA `(.L_x_433) ;  /* 0x0000001000301947 */ /* 0x000fea0003800000 */
[----:B------:R-:W0:Y:S01]  /*49c0*/  LDCU UR4, c[0x0][0x3a8] ;  /* 0x00007500ff0477ac */ /* 0x000e220008000800 */
[----:B------:R-:W3:Y:S01]  /*49d0*/  LDC.64 R8, c[0x0][0x388] ;  /* 0x0000e200ff087b82 */ /* 0x000ee20000000a00 */
[----:B-----5:R-:W-:Y:S01]  /*49e0*/  IMAD R0, R2, 0x200, R25 ;  /* 0x0000020002007824 */ /* 0x020fe200078e0219 */
[----:B-12-4-:R-:W-:-:S03]  /*49f0*/  PRMT R4, R17, 0x9910, RZ ;  /* 0x0000991011047816 */ /* 0x016fc600000000ff */
[----:B0-----:R-:W-:Y:S02]  /*4a00*/  IMAD R5, R0, UR4, RZ ;  /* 0x0000000400057c24 */ /* 0x001fe4000f8e02ff */
[----:B------:R-:W-:-:S05]  /*4a10*/  IMAD.MOV.U32 R0, RZ, RZ, R4 ;  /* 0x000000ffff007224 */ /* 0x000fca00078e0004 */
[----:B------:R-:W-:Y:S02]  /*4a20*/  ISETP.GT.AND P0, PT, R0, 0x9, PT ;  /* 0x000000090000780c */ /* 0x000fe40003f04270 */
[----:B---3--:R-:W-:-:S05]  /*4a30*/  IADD3 R8, P1, PT, R5, R8, RZ ;  /* 0x0000000805087210 */ /* 0x008fca0007f3e0ff */
[----:B------:R-:W-:-:S06]  /*4a40*/  IMAD.X R9, RZ, RZ, R9, P1 ;  /* 0x000000ffff097224 */ /* 0x000fcc00008e0609 */
[----:B------:R-:W-:Y:S05]  /*4a50*/  @P0 BRA `(.L_x_434) ;  /* 0x0000000400340947 */ /* 0x000fea0003800000 */
[----:B------:R-:W-:-:S13]  /*4a60*/  ISETP.GT.AND P0, PT, R0, 0x4, PT ;  /* 0x000000040000780c */ /* 0x000fda0003f04270 */
[----:B------:R-:W-:Y:S05]  /*4a70*/  @P0 BRA `(.L_x_435) ;  /* 0x0000000000940947 */ /* 0x000fea0003800000 */
[----:B------:R-:W-:-:S13]  /*4a80*/  ISETP.GT.AND P0, PT, R0, 0x1, PT ;  /* 0x000000010000780c */ /* 0x000fda0003f04270 */
[----:B------:R-:W-:Y:S05]  /*4a90*/  @P0 BRA `(.L_x_436) ;  /* 0x0000000000380947 */ /* 0x000fea0003800000 */
[----:B------:R-:W-:-:S13]  /*4aa0*/  ISETP.NE.AND P0, PT, R17, RZ, PT ;  /* 0x000000ff1100720c */ /* 0x000fda0003f05270 */
[----:B------:R-:W-:Y:S05]  /*4ab0*/  @!P0 BRA `(.L_x_437) ;  /* 0x00000000001c8947 */ /* 0x000fea0003800000 */
[----:B------:R-:W-:-:S13]  /*4ac0*/  ISETP.NE.AND P0, PT, R0, 0x1, PT ;  /* 0x000000010000780c */ /* 0x000fda0003f05270 */
[----:B------:R-:W-:Y:S05]  /*4ad0*/  @P0 BRA `(.L_x_438) ;  /* 0x0000000c00380947 */ /* 0x000fea0003800000 */
[----:B------:R-:W-:Y:S02]  /*4ae0*/  IMAD.U32 R3, R3, 0x10000, RZ ;  /* 0x0001000003037824 */ /* 0x000fe400078e00ff */
[----:B------:R-:W-:-:S04]  /*4af0*/  IMAD.MOV.U32 R25, RZ, RZ, R23 ;  /* 0x000000ffff197224 */ /* 0x000fc800078e0017 */
[----:B------:R-:W0:Y:S02]  /*4b00*/  F2I.FTZ.TRUNC.NTZ R3, R3 ;  /* 0x0000000300037305 */ /* 0x000e24000021f100 */
[----:B0-----:R0:W-:Y:S01]  /*4b10*/  STG.E.U8 desc[UR36][R8.64], R3 ;  /* 0x0000000308007986 */ /* 0x0011e2000c101124 */
[----:B------:R-:W-:Y:S05]  /*4b20*/  BRA `(.L_x_433) ;  /* 0x0000000c00d47947 */ /* 0x000fea0003800000 */
.L_x_437:
[----:B------:R-:W-:Y:S02]  /*4b30*/  IMAD.U32 R5, R3, 0x10000, RZ ;  /* 0x0001000003057824 */ /* 0x000fe400078e00ff */
[----:B------:R-:W-:-:S04]  /*4b40*/  IMAD.MOV.U32 R25, RZ, RZ, R23 ;  /* 0x000000ffff197224 */ /* 0x000fc800078e0017 */
[----:B------:R-:W0:Y:S02]  /*4b50*/  F2I.S64.TRUNC R4, R5 ;  /* 0x0000000500047311 */ /* 0x000e24000020d900 */
[----:B0-----:R0:W-:Y:S01]  /*4b60*/  STG.E.U8 desc[UR36][R8.64], R4 ;  /* 0x0000000408007986 */ /* 0x0011e2000c101124 */
[----:B------:R-:W-:Y:S05]  /*4b70*/  BRA `(.L_x_433) ;  /* 0x0000000c00c07947 */ /* 0x000fea0003800000 */
.L_x_436:
[----:B------:R-:W-:-:S13]  /*4b80*/  ISETP.NE.AND P0, PT, R0, 0x2, PT ;  /* 0x000000020000780c */ /* 0x000fda0003f05270 */
[----:B------:R-:W-:Y:S05]  /*4b90*/  @!P0 BRA `(.L_x_439) ;  /* 0x0000000000388947 */ /* 0x000fea0003800000 */
[----:B------:R-:W-:-:S13]  /*4ba0*/  ISETP.NE.AND P0, PT, R0, 0x3, PT ;  /* 0x000000030000780c */ /* 0x000fda0003f05270 */
[----:B------:R-:W-:Y:S05]  /*4bb0*/  @!P0 BRA `(.L_x_440) ;  /* 0x00000000001c8947 */ /* 0x000fea0003800000 */
[----:B------:R-:W-:-:S13]  /*4bc0*/  ISETP.NE.AND P0, PT, R0, 0x4, PT ;  /* 0x000000040000780c */ /* 0x000fda0003f05270 */
[----:B------:R-:W-:Y:S05]  /*4bd0*/  @P0 BRA `(.L_x_438) ;  /* 0x0000000800f80947 */ /* 0x000fea0003800000 */
[----:B------:R-:W-:Y:S02]  /*4be0*/  IMAD.U32 R4, R3, 0x10000, RZ ;  /* 0x0001000003047824 */ /* 0x000fe400078e00ff */
[----:B------:R-:W-:-:S04]  /*4bf0*/  IMAD.MOV.U32 R25, RZ, RZ, R23 ;  /* 0x000000ffff197224 */ /* 0x000fc800078e0017 */
[----:B------:R-:W0:Y:S02]  /*4c00*/  F2I.S64.TRUNC R4, R4 ;  /* 0x0000000400047311 */ /* 0x000e24000020d900 */
[----:B0-----:R0:W-:Y:S01]  /*4c10*/  STG.E.64 desc[UR36][R8.64], R4 ;  /* 0x0000000408007986 */ /* 0x0011e2000c101b24 */
[----:B------:R-:W-:Y:S05]  /*4c20*/  BRA `(.L_x_433) ;  /* 0x0000000c00947947 */ /* 0x000fea0003800000 */
.L_x_440:
[----:B------:R-:W-:Y:S02]  /*4c30*/  IMAD.U32 R3, R3, 0x10000, RZ ;  /* 0x0001000003037824 */ /* 0x000fe400078e00ff */
[----:B------:R-:W-:-:S04]  /*4c40*/  IMAD.MOV.U32 R25, RZ, RZ, R23 ;  /* 0x000000ffff197224 */ /* 0x000fc800078e0017 */
[----:B------:R-:W0:Y:S02]  /*4c50*/  F2I.FTZ.TRUNC.NTZ R3, R3 ;  /* 0x0000000300037305 */ /* 0x000e24000021f100 */
[----:B0-----:R0:W-:Y:S01]  /*4c60*/  STG.E desc[UR36][R8.64], R3 ;  /* 0x0000000308007986 */ /* 0x0011e2000c101924 */
[----:B------:R-:W-:Y:S05]  /*4c70*/  BRA `(.L_x_433) ;  /* 0x0000000c00807947 */ /* 0x000fea0003800000 */
.L_x_439:
[----:B------:R-:W-:Y:S02]  /*4c80*/  IMAD.U32 R3, R3, 0x10000, RZ ;  /* 0x0001000003037824 */ /* 0x000fe400078e00ff */
[----:B------:R-:W-:-:S04]  /*4c90*/  IMAD.MOV.U32 R25, RZ, RZ, R23 ;  /* 0x000000ffff197224 */ /* 0x000fc800078e0017 */
[----:B------:R-:W0:Y:S02]  /*4ca0*/  F2I.FTZ.TRUNC.NTZ R3, R3 ;  /* 0x0000000300037305 */ /* 0x000e24000021f100 */
[----:B0-----:R0:W-:Y:S01]  /*4cb0*/  STG.E.U16 desc[UR36][R8.64], R3 ;  /* 0x0000000308007986 */ /* 0x0011e2000c101524 */
[----:B------:R-:W-:Y:S05]  /*4cc0*/  BRA `(.L_x_433) ;  /* 0x0000000c006c7947 */ /* 0x000fea0003800000 */
.L_x_435:
[----:B------:R-:W-:-:S13]  /*4cd0*/  ISETP.GT.AND P0, PT, R0, 0x6, PT ;  /* 0x000000060000780c */ /* 0x000fda0003f04270 */
[----:B------:R-:W-:Y:S05]  /*4ce0*/  @P0 BRA `(.L_x_441) ;  /* 0x0000000000340947 */ /* 0x000fea0003800000 */
[----:B------:R-:W-:-:S13]  /*4cf0*/  ISETP.NE.AND P0, PT, R0, 0x5, PT ;  /* 0x000000050000780c */ /* 0x000fda0003f05270 */
[----:B------:R-:W-:Y:S05]  /*4d00*/  @!P0 BRA `(.L_x_442) ;  /* 0x0000000000188947 */ /* 0x000fea0003800000 */
[----:B------:R-:W-:-:S13]  /*4d10*/  ISETP.NE.AND P0, PT, R0, 0x6, PT ;  /* 0x000000060000780c */ /* 0x000fda0003f05270 */
[----:B------:R-:W-:Y:S05]  /*4d20*/  @P0 BRA `(.L_x_438) ;  /* 0x0000000800a40947 */ /* 0x000fea0003800000 */
[----:B------:R-:W-:Y:S02]  /*4d30*/  IMAD.U32 R3, R3, 0x10000, RZ ;  /* 0x0001000003037824 */ /* 0x000fe400078e00ff */
[----:B------:R-:W-:-:S03]  /*4d40*/  IMAD.MOV.U32 R25, RZ, RZ, R23 ;  /* 0x000000ffff197224 */ /* 0x000fc600078e0017 */
[----:B------:R0:W-:Y:S01]  /*4d50*/  STG.E desc[UR36][R8.64], R3 ;  /* 0x0000000308007986 */ /* 0x0001e2000c101924 */
[----:B------:R-:W-:Y:S05]  /*4d60*/  BRA `(.L_x_433) ;  /* 0x0000000c00447947 */ /* 0x000fea0003800000 */
.L_x_442:
[----:B------:R-:W-:Y:S02]  /*4d70*/  IMAD.U32 R0, R3, 0x10000, RZ ;  /* 0x0001000003007824 */ /* 0x000fe400078e00ff */
[----:B------:R-:W-:-:S03]  /*4d80*/  IMAD.MOV.U32 R25, RZ, RZ, R23 ;  /* 0x000000ffff197224 */ /* 0x000fc600078e0017 */
[----:B------:R-:W-:-:S05]  /*4d90*/  F2FP.F16.F32.PACK_AB R0, RZ, R0 ;  /* 0x00000000ff00723e */ /* 0x000fca00000000ff */
[----:B------:R0:W-:Y:S01]  /*4da0*/  STG.E.U16 desc[UR36][R8.64], R0 ;  /* 0x0000000008007986 */ /* 0x0001e2000c101524 */
[----:B------:R-:W-:Y:S05]  /*4db0*/  BRA `(.L_x_433) ;  /* 0x0000000c00307947 */ /* 0x000fea0003800000 */
.L_x_441:
[----:B------:R-:W-:-:S13]  /*4dc0*/  ISETP.NE.AND P0, PT, R0, 0x7, PT ;  /* 0x000000070000780c */ /* 0x000fda0003f05270 */
[----:B------:R-:W-:Y:S05]  /*4dd0*/  @!P0 BRA `(.L_x_443) ;  /* 0x00000000003c8947 */ /* 0x000fea0003800000 */
[----:B------:R-:W-:-:S13]  /*4de0*/  ISETP.NE.AND P0, PT, R0, 0x8, PT ;  /* 0x000000080000780c */ /* 0x000fda0003f05270 */
[----:B------:R-:W-:Y:S05]  /*4df0*/  @!P0 BRA `(.L_x_444) ;  /* 0x00000000001c8947 */ /* 0x000fea0003800000 */
[----:B------:R-:W-:-:S13]  /*4e00*/  ISETP.NE.AND P0, PT, R0, 0x9, PT ;  /* 0x000000090000780c */ /* 0x000fda0003f05270 */
[----:B------:R-:W-:Y:S05]  /*4e10*/  @P0 BRA `(.L_x_438) ;  /* 0x0000000800680947 */ /* 0x000fea0003800000 */
[----:B------:R-:W-:Y:S02]  /*4e20*/  IMAD.U32 R4, R3, 0x10000, RZ ;  /* 0x0001000003047824 */ /* 0x000fe400078e00ff */
[----:B------:R-:W-:Y:S02]  /*4e30*/  IMAD.MOV.U32 R5, RZ, RZ, RZ ;  /* 0x000000ffff057224 */ /* 0x000fe400078e00ff */
[----:B------:R-:W-:-:S03]  /*4e40*/  IMAD.MOV.U32 R25, RZ, RZ, R23 ;  /* 0x000000ffff197224 */ /* 0x000fc600078e0017 */
[----:B------:R0:W-:Y:S01]  /*4e50*/  STG.E.64 desc[UR36][R8.64], R4 ;  /* 0x0000000408007986 */ /* 0x0001e2000c101b24 */
[----:B------:R-:W-:Y:S05]  /*4e60*/  BRA `(.L_x_433) ;  /* 0x0000000c00047947 */ /* 0x000fea0003800000 */
.L_x_444:
[----:B------:R-:W-:Y:S02]  /*4e70*/  IMAD.U32 R3, R3, 0x10000, RZ ;  /* 0x0001000003037824 */ /* 0x000fe400078e00ff */
[----:B------:R-:W-:-:S03]  /*4e80*/  IMAD.MOV.U32 R25, RZ, RZ, R23 ;  /* 0x000000ffff197224 */ /* 0x000fc600078e0017 */
[----:B------:R-:W-:-:S04]  /*4e90*/  F2FP.F16.F32.PACK_AB R3, RZ, R3 ;  /* 0x00000003ff03723e */ /* 0x000fc800000000ff */
[----:B------:R-:W-:-:S05]  /*4ea0*/  PRMT R3, R3, 0x5410, RZ ;  /* 0x0000541003037816 */ /* 0x000fca00000000ff */
[----:B------:R0:W-:Y:S01]  /*4eb0*/  STG.E desc[UR36][R8.64], R3 ;  /* 0x0000000308007986 */ /* 0x0001e2000c101924 */
[----:B------:R-:W-:Y:S05]  /*4ec0*/  BRA `(.L_x_433) ;  /* 0x0000000800ec7947 */ /* 0x000fea0003800000 */
.L_x_443:
[----:B------:R-:W-:Y:S02]  /*4ed0*/  IMAD.U32 R4, R3, 0x10000, RZ ;  /* 0x0001000003047824 */ /* 0x000fe400078e00ff */
[----:B------:R-:W-:Y:S02]  /*4ee0*/  IMAD.MOV.U32 R25, RZ, RZ, R23 ;  /* 0x000000ffff197224 */ /* 0x000fe400078e0017 */
[----:B------:R-:W-:-:S06]  /*4ef0*/  FMUL.FTZ R4, R4, 1 ;  /* 0x3f80000004047820 */ /* 0x000fcc0000410000 */
[----:B------:R-:W0:Y:S02]  /*4f00*/  F2F.F64.F32 R4, R4 ;  /* 0x0000000400047310 */ /* 0x000e240000201800 */
[----:B0-----:R0:W-:Y:S01]  /*4f10*/  STG.E.64 desc[UR36][R8.64], R4 ;  /* 0x0000000408007986 */ /* 0x0011e2000c101b24 */
[----:B------:R-:W-:Y:S05]  /*4f20*/  BRA `(.L_x_433) ;  /* 0x0000000800d47947 */ /* 0x000fea0003800000 */
.L_x_434:
[----:B------:R-:W-:-:S13]  /*4f30*/  ISETP.GT.AND P0, PT, R0, 0x18, PT ;  /* 0x000000180000780c */ /* 0x000fda0003f04270 */
[----:B------:R-:W-:Y:S05]  /*4f40*/  @P0 BRA `(.L_x_445) ;  /* 0x0000000400080947 */ /* 0x000fea0003800000 */
        /* <DEDUP_REMOVED lines=8> */
[----:B------:R-:W-:-:S04]  /*4fd0*/  FSETP.NEU.FTZ.AND P0, PT, R3, RZ, PT ;  /* 0x000000ff0300720b */ /* 0x000fc80003f1d000 */
[----:B------:R-:W-:-:S05]  /*4fe0*/  SEL R3, RZ, 0x1, !P0 ;  /* 0x00000001ff037807 */ /* 0x000fca0004000000 */
[----:B------:R0:W-:Y:S01]  /*4ff0*/  STG.E.U8 desc[UR36][R8.64], R3 ;  /* 0x0000000308007986 */ /* 0x0001e2000c101124 */
[----:B------:R-:W-:Y:S05]  /*5000*/  BRA `(.L_x_433) ;  /* 0x00000008009c7947 */ /* 0x000fea0003800000 */
.L_x_447:
[----:B------:R-:W-:Y:S01]  /*5010*/  IMAD.U32 R3, R3, 0x10000, RZ ;  /* 0x0001000003037824 */ /* 0x000fe200078e00ff */
[----:B------:R-:W-:Y:S01]  /*5020*/  CS2R R6, SRZ ;  /* 0x0000000000067805 */ /* 0x000fe2000001ff00 */
[----:B------:R-:W-:Y:S02]  /*5030*/  IMAD.MOV.U32 R25, RZ, RZ, R23 ;  /* 0x000000ffff197224 */ /* 0x000fe400078e0017 */
[----:B------:R-:W-:-:S04]  /*5040*/  FMUL.FTZ R3, R3, 1 ;  /* 0x3f80000003037820 */ /* 0x000fc80000410000 */
[----:B------:R-:W0:Y:S02]  /*5050*/  F2F.F64.F32 R4, R3 ;  /* 0x0000000300047310 */ /* 0x000e240000201800 */
[----:B0-----:R0:W-:Y:S01]  /*5060*/  STG.E.128 desc[UR36][R8.64], R4 ;  /* 0x0000000408007986 */ /* 0x0011e2000c101d24 */
[----:B------:R-:W-:Y:S05]  /*5070*/  BRA `(.L_x_433) ;  /* 0x0000000800807947 */ /* 0x000fea0003800000 */
.L_x_446:
[----:B------:R-:W-:-:S13]  /*5080*/  ISETP.NE.AND P0, PT, R0, 0xf, PT ;  /* 0x0000000f0000780c */ /* 0x000fda0003f05270 */
[----:B------:R-:W-:Y:S05]  /*5090*/  @!P0 BRA `(.L_x_448) ;  /* 0x0000000000a88947 */ /* 0x000fea0003800000 */
[----:B------:R-:W-:-:S13]  /*50a0*/  ISETP.NE.AND P0, PT, R0, 0x17, PT ;  /* 0x000000170000780c */ /* 0x000fda0003f05270 */
[----:B------:R-:W-:Y:S05]  /*50b0*/  @!P0 BRA `(.L_x_449) ;  /* 0x0000000000508947 */ /* 0x000fea0003800000 */
[----:B------:R-:W-:-:S13]  /*50c0*/  ISETP.NE.AND P0, PT, R0, 0x18, PT ;  /* 0x000000180000780c */ /* 0x000fda0003f05270 */
[----:B------:R-:W-:Y:S05]  /*50d0*/  @P0 BRA `(.L_x_438) ;  /* 0x0000000400b80947 */ /* 0x000fea0003800000 */
[----:B------:R-:W-:Y:S01]  /*50e0*/  IMAD.U32 R6, R3, 0x10000, RZ ;  /* 0x0001000003067824 */ /* 0x000fe200078e00ff */
[----:B------:R-:W-:Y:S01]  /*50f0*/  BSSY.RECONVERGENT B0, `(.L_x_450) ;  /* 0x000000c000007945 */ /* 0x000fe20003800200 */
[----:B------:R-:W-:-:S03]  /*5100*/  IMAD.MOV.U32 R0, RZ, RZ, 0x7f ;  /* 0x0000007fff007424 */ /* 0x000fc600078e00ff */
        /* <DEDUP_REMOVED lines=10> */
.L_x_451:
[----:B------:R-:W-:Y:S05]  /*51b0*/  BSYNC.RECONVERGENT B0 ;  /* 0x0000000000007941 */ /* 0x000fea0003800200 */
.L_x_450:
[----:B------:R-:W-:Y:S01]  /*51c0*/  LOP3.LUT R5, R0, 0x80, R5, 0xf8, !PT ;  /* 0x0000008000057812 */ /* 0x000fe200078ef805 */
[----:B------:R-:W-:-:S04]  /*51d0*/  IMAD.MOV.U32 R25, RZ, RZ, R23 ;  /* 0x000000ffff197224 */ /* 0x000fc800078e0017 */
[----:B------:R0:W-:Y:S01]  /*51e0*/  STG.E.U8 desc[UR36][R8.64], R5 ;  /* 0x0000000508007986 */ /* 0x0001e2000c101124 */
[----:B------:R-:W-:Y:S05]  /*51f0*/  BRA `(.L_x_433) ;  /* 0x0000000800207947 */ /* 0x000fea0003800000 */
.L_x_449:
[----:B------:R-:W-:Y:S01]  /*5200*/  IMAD.U32 R6, R3, 0x10000, RZ ;  /* 0x0001000003067824 */ /* 0x000fe200078e00ff */
[----:B------:R-:W-:Y:S04]  /*5210*/  BSSY.RECONVERGENT B0, `(.L_x_452) ;  /* 0x000000e000007945 */ /* 0x000fe80003800200 */
[----:B------:R-:W-:Y:S02]  /*5220*/  LOP3.LUT R4, R6, 0x7fffffff, RZ, 0xc0, !PT ;  /* 0x7fffffff06047812 */ /* 0x000fe400078ec0ff */
[----:B------:R-:W-:Y:S02]  /*5230*/  SHF.R.U32.HI R5, RZ, 0x18, R6 ;  /* 0x00000018ff057819 */ /* 0x000fe40000011606 */
[----:B------:R-:W-:-:S13]  /*5240*/  ISETP.GE.U32.AND P1, PT, R4, 0x47800000, PT ;  /* 0x478000000400780c */ /* 0x000fda0003f26070 */
[----:B------:R-:W-:Y:S01]  /*5250*/  @P1 IMAD.MOV.U32 R0, RZ, RZ, 0x7f ;  /* 0x0000007fff001424 */ /* 0x000fe200078e00ff */
[----:B------:R-:W-:-:S04]  /*5260*/  @P1 ISETP.GT.U32.AND P0, PT, R4, 0x7f800000, PT ;  /* 0x7f8000000400180c */ /* 0x000fc80003f04070 */
[----:B------:R-:W-:Y:S01]  /*5270*/  @P1 SEL R0, R0, 0x7c, P0 ;  /* 0x0000007c00001807 */ /* 0x000fe20000000000 */
[----:B------:R-:W-:Y:S08]  /*5280*/  @P1 BRA `(.L_x_453) ;  /* 0x0000000000181947 */ /* 0x000ff00003800000 */
[----:B------:R-:W-:-:S13]  /*5290*/  ISETP.GT.U32.AND P0, PT, R4, 0x387fffff, PT ;  /* 0x387fffff0400780c */ /* 0x000fda0003f04070 */
[----:B------:R-:W-:-:S04]  /*52a0*/  @P0 SHF.R.U32.HI R0, RZ, 0x15, R6 ;  /* 0x00000015ff000819 */ /* 0x000fc80000011606 */
[----:B------:R-:W-:Y:S01]  /*52b0*/  @P0 LOP3.LUT R3, R0, 0x1, RZ, 0xc0, !PT ;  /* 0x0000000100030812 */ /* 0x000fe200078ec0ff */
[----:B------:R-:W-:-:S03]  /*52c0*/  @!P0 FADD.FTZ R0, R4, 128 ;  /* 0x4300000004008421 */ /* 0x000fc60000010000 */
[----:B------:R-:W-:-:S04]  /*52d0*/  @P0 IADD3 R3, PT, PT, R6, 0x80fffff, R3 ;  /* 0x080fffff06030810 */ /* 0x000fc80007ffe003 */
[----:B------:R-:W-:-:S07]  /*52e0*/  @P0 SHF.R.U32.HI R0, RZ, 0x15, R3 ;  /* 0x00000015ff000819 */ /* 0x000fce0000011603 */
.L_x_453:
[----:B------:R-:W-:Y:S05]  /*52f0*/  BSYNC.RECONVERGENT B0 ;  /* 0x0000000000007941 */ /* 0x000fea0003800200 */
.L_x_452:
[----:B------:R-:W-:Y:S01]  /*5300*/  LOP3.LUT R5, R0, 0x80, R5, 0xf8, !PT ;  /* 0x0000008000057812 */ /* 0x000fe200078ef805 */
[----:B------:R-:W-:-:S04]  /*5310*/  IMAD.MOV.U32 R25, RZ, RZ, R23 ;  /* 0x000000ffff197224 */ /* 0x000fc800078e0017 */
[----:B------:R0:W-:Y:S01]  /*5320*/  STG.E.U8 desc[UR36][R8.64], R5 ;  /* 0x0000000508007986 */ /* 0x0001e2000c101124 */
[----:B------:R-:W-:Y:S05]  /*5330*/  BRA `(.L_x_433) ;  /* 0x0000000400d07947 */ /* 0x000fea0003800000 */
.L_x_448:
[----:B------:R0:W-:Y:S01]  /*5340*/  STG.E.U16 desc[UR36][R8.64], R3 ;  /* 0x0000000308007986 */ /* 0x0001e2000c101524 */
[----:B------:R-:W-:Y:S01]  /*5350*/  IMAD.MOV.U32 R25, RZ, RZ, R23 ;  /* 0x000000ffff197224 */ /* 0x000fe200078e0017 */
[----:B------:R-:W-:Y:S06]  /*5360*/  BRA `(.L_x_433) ;  /* 0x0000000400c47947 */ /* 0x000fec0003800000 */
.L_x_445:
[----:B------:R-:W-:-:S13]  /*5370*/  ISETP.GT.AND P0, PT, R0, 0x1b, PT ;  /* 0x0000001b0000780c */ /* 0x000fda0003f04270 */
[----:B------:R-:W-:Y:S05]  /*5380*/  @P0 BRA `(.L_x_454) ;  /* 0x0000000000f40947 */ /* 0x000fea0003800000 */
        /* <DEDUP_REMOVED lines=8> */
[----:B------:R-:W0:Y:S02]  /*5410*/  F2I.FTZ.U32.TRUNC.NTZ R3, R3 ;  /* 0x0000000300037305 */ /* 0x000e24000021f000 */
[----:B0-----:R0:W-:Y:S01]  /*5420*/  STG.E.U16 desc[UR36][R8.64], R3 ;  /* 0x0000000308007986 */ /* 0x0011e2000c101524 */
[----:B------:R-:W-:Y:S05]  /*5430*/  BRA `(.L_x_433) ;  /* 0x0000000400907947 */ /* 0x000fea0003800000 */
.L_x_456:
[----:B------:R-:W-:Y:S01]  /*5440*/  IMAD.U32 R3, R3, 0x10000, RZ ;  /* 0x0001000003037824 */ /* 0x000fe200078e00ff */
[----:B------:R-:W-:Y:S01]  /*5450*/  BSSY.RECONVERGENT B0, `(.L_x_457) ;  /* 0x0000014000007945 */ /* 0x000fe20003800200 */
[----:B------:R-:W-:-:S03]  /*5460*/  IMAD.MOV.U32 R4, RZ, RZ, 0x80 ;  /* 0x00000080ff047424 */ /* 0x000fc600078e00ff */
[----:B------:R-:W-:-:S04]  /*5470*/  LOP3.LUT R0, R3, 0x7fffffff, RZ, 0xc0, !PT ;  /* 0x7fffffff03007812 */ /* 0x000fc800078ec0ff */
[----:B------:R-:W-:-:S13]  /*5480*/  ISETP.GT.U32.AND P0, PT, R0, 0x437fffff, PT ;  /* 0x437fffff0000780c */ /* 0x000fda0003f04070 */
[----:B------:R-:W-:Y:S05]  /*5490*/  @P0 BRA `(.L_x_458) ;  /* 0x00000000003c0947 */ /* 0x000fea0003800000 */
[----:B------:R-:W-:-:S13]  /*54a0*/  ISETP.GT.U32.AND P0, PT, R0, 0x3bffffff, PT ;  /* 0x3bffffff0000780c */ /* 0x000fda0003f04070 */
[----:B------:R-:W-:Y:S05]  /*54b0*/  @P0 BRA `(.L_x_459) ;  /* 0x0000000000140947 */ /* 0x000fea0003800000 */
[----:B------:R-:W-:Y:S01]  /*54c0*/  FADD.FTZ R0, R0, 8192 ;  /* 0x4600000000007421 */ /* 0x000fe20000010000 */
[----:B------:R-:W-:-:S04]  /*54d0*/  PRMT R4, RZ, 0x7610, R4 ;  /* 0x00007610ff047816 */ /* 0x000fc80000000004 */
[----:B------:R-:W-:-:S13]  /*54e0*/  LOP3.LUT P0, R0, R0, 0xff, RZ, 0xc0, !PT ;  /* 0x000000ff00007812 */ /* 0x000fda000780c0ff */
[----:B------:R-:W-:Y:S05]  /*54f0*/  @!P0 BRA `(.L_x_458) ;  /* 0x0000000000248947 */ /* 0x000fea0003800000 */
[----:B------:R-:W-:Y:S05]  /*5500*/  BRA `(.L_x_460) ;  /* 0x0000000000147947 */ /* 0x000fea0003800000 */
.L_x_459:
[----:B------:R-:W-:-:S04]  /*5510*/  SHF.R.U32.HI R0, RZ, 0x14, R3 ;  /* 0x00000014ff007819 */ /* 0x000fc80000011603 */
[----:B------:R-:W-:-:S04]  /*5520*/  LOP3.LUT R0, R0, 0x1, RZ, 0xc0, !PT ;  /* 0x0000000100007812 */ /* 0x000fc800078ec0ff */
[----:B------:R-:W-:-:S04]  /*5530*/  IADD3 R0, PT, PT, R3, 0x487ffff, R0 ;  /* 0x0487ffff03007810 */ /* 0x000fc80007ffe000 */
[----:B------:R-:W-:-:S04]  /*5540*/  SHF.R.U32.HI R0, RZ, 0x14, R0 ;  /* 0x00000014ff007819 */ /* 0x000fc80000011600 */
[----:B------:R-:W-:-:S07]  /*5550*/  LOP3.LUT R0, R0, 0xff, RZ, 0xc0, !PT ;  /* 0x000000ff00007812 */ /* 0x000fce00078ec0ff */
.L_x_460:
[----:B------:R-:W-:-:S04]  /*5560*/  SHF.R.U32.HI R3, RZ, 0x18, R3 ;  /* 0x00000018ff037819 */ /* 0x000fc80000011603 */
[----:B------:R-:W-:-:S04]  /*5570*/  LOP3.LUT R0, R0, 0x80, R3, 0xf8, !PT ;  /* 0x0000008000007812 */ /* 0x000fc800078ef803 */
[----:B------:R-:W-:-:S07]  /*5580*/  PRMT R4, R0, 0x7610, R4 ;  /* 0x0000761000047816 */ /* 0x000fce0000000004 */
.L_x_458:
[----:B------:R-:W-:Y:S05]  /*5590*/  BSYNC.RECONVERGENT B0 ;  /* 0x0000000000007941 */ /* 0x000fea0003800200 */
.L_x_457:
[----:B------:R0:W-:Y:S01]  /*55a0*/  STG.E.U8 desc[UR36][R8.64], R4 ;  /* 0x0000000408007986 */ /* 0x0001e2000c101124 */
[----:B------:R-:W-:Y:S01]  /*55b0*/  IMAD.MOV.U32 R25, RZ, RZ, R23 ;  /* 0x000000ffff197224 */ /* 0x000fe200078e0017 */
[----:B------:R-:W-:Y:S06]  /*55c0*/  BRA `(.L_x_433) ;  /* 0x00000004002c7947 */ /* 0x000fec0003800000 */
.L_x_455:
        /* <DEDUP_REMOVED lines=13> */
.L_x_463:
[----:B------:R-:W-:-:S04]  /*56a0*/  SHF.R.U32.HI R0, RZ, 0x15, R3 ;  /* 0x00000015ff007819 */ /* 0x000fc80000011603 */
[----:B------:R-:W-:-:S04]  /*56b0*/  LOP3.LUT R0, R0, 0x1, RZ, 0xc0, !PT ;  /* 0x0000000100007812 */ /* 0x000fc800078ec0ff */
[----:B------:R-:W-:-:S04]  /*56c0*/  IADD3 R0, PT, PT, R3, 0x88fffff, R0 ;  /* 0x088fffff03007810 */ /* 0x000fc80007ffe000 */
[----:B------:R-:W-:-:S04]  /*56d0*/  SHF.R.U32.HI R0, RZ, 0x15, R0 ;  /* 0x00000015ff007819 */ /* 0x000fc80000011600 */
[----:B------:R-:W-:-:S07]  /*56e0*/  LOP3.LUT R0, R0, 0xff, RZ, 0xc0, !PT ;  /* 0x000000ff00007812 */ /* 0x000fce00078ec0ff */
.L_x_464:
[----:B------:R-:W-:-:S04]  /*56f0*/  SHF.R.U32.HI R3, RZ, 0x18, R3 ;  /* 0x00000018ff037819 */ /* 0x000fc80000011603 */
[----:B------:R-:W-:-:S04]  /*5700*/  LOP3.LUT R0, R0, 0x80, R3, 0xf8, !PT ;  /* 0x0000008000007812 */ /* 0x000fc800078ef803 */
[----:B------:R-:W-:-:S07]  /*5710*/  PRMT R4, R0, 0x7610, R4 ;  /* 0x0000761000047816 */ /* 0x000fce0000000004 */
.L_x_462:
[----:B------:R-:W-:Y:S05]  /*5720*/  BSYNC.RECONVERGENT B0 ;  /* 0x0000000000007941 */ /* 0x000fea0003800200 */
.L_x_461:
[----:B------:R0:W-:Y:S01]  /*5730*/  STG.E.U8 desc[UR36][R8.64], R4 ;  /* 0x0000000408007986 */ /* 0x0001e2000c101124 */
[----:B------:R-:W-:Y:S01]  /*5740*/  IMAD.MOV.U32 R25, RZ, RZ, R23 ;  /* 0x000000ffff197224 */ /* 0x000fe200078e0017 */
[----:B------:R-:W-:Y:S06]  /*5750*/  BRA `(.L_x_433) ;  /* 0x0000000000c87947 */ /* 0x000fec0003800000 */
.L_x_454:
[----:B------:R-:W-:-:S13]  /*5760*/  ISETP.NE.AND P0, PT, R0, 0x1c, PT ;  /* 0x0000001c0000780c */ /* 0x000fda0003f05270 */
[----:B------:R-:W-:Y:S05]  /*5770*/  @!P0 BRA `(.L_x_465) ;  /* 0x0000000000b08947 */ /* 0x000fea0003800000 */
[----:B------:R-:W-:-:S13]  /*5780*/  ISETP.NE.AND P0, PT, R0, 0x1d, PT ;  /* 0x0000001d0000780c */ /* 0x000fda0003f05270 */
[----:B------:R-:W-:Y:S05]  /*5790*/  @!P0 BRA `(.L_x_466) ;  /* 0x0000000000948947 */ /* 0x000fea0003800000 */
[----:B------:R-:W-:-:S13]  /*57a0*/  ISETP.NE.AND P0, PT, R0, 0x2c, PT ;  /* 0x0000002c0000780c */ /* 0x000fda0003f05270 */
[----:B------:R-:W-:Y:S05]  /*57b0*/  @!P0 BRA `(.L_x_467) ;  /* 0x0000000000488947 */ /* 0x000fea0003800000 */
.L_x_438:
        /* <DEDUP_REMOVED lines=16> */
.L_x_468:
[----:B------:R-:W-:Y:S01]  /*58c0*/  IMAD.MOV.U32 R25, RZ, RZ, R23 ;  /* 0x000000ffff197224 */ /* 0x000fe200078e0017 */
[----:B------:R-:W-:Y:S06]  /*58d0*/  BRA `(.L_x_433) ;  /* 0x0000000000687947 */ /* 0x000fec0003800000 */
.L_x_467:
[----:B------:R-:W-:Y:S02]  /*58e0*/  IMAD.U32 R4, R3, 0x10000, RZ ;  /* 0x0001000003047824 */ /* 0x000fe400078e00ff */
[----:B------:R-:W-:-:S03]  /*58f0*/  IMAD.MOV.U32 R25, RZ, RZ, R23 ;  /* 0x000000ffff197224 */ /* 0x000fc600078e0017 */
        /* <DEDUP_REMOVED lines=11> */
[----:B------:R-:W-:-:S04]  /*59b0*/  @!P0 IMAD.MOV R0, RZ, RZ, R5 ;  /* 0x000000ffff008224 */ /* 0x000fc800078e0205 */
[----:B------:R-:W-:-:S05]  /*59c0*/  @P2 IMAD.MOV.U32 R3, RZ, RZ, R0 ;  /* 0x000000ffff032224 */ /* 0x000fca00078e0000 */
[----:B------:R0:W-:Y:S01]  /*59d0*/  STG.E.U8 desc[UR36][R8.64], R3 ;  /* 0x0000000308007986 */ /* 0x0001e2000c101124 */
[----:B------:R-:W-:Y:S05]  /*59e0*/  BRA `(.L_x_433) ;  /* 0x0000000000247947 */ /* 0x000fea0003800000 */
.L_x_466:
[----:B------:R-:W-:Y:S02]  /*59f0*/  IMAD.U32 R4, R3, 0x10000, RZ ;  /* 0x0001000003047824 */ /* 0x000fe400078e00ff */
[----:B------:R-:W-:-:S04]  /*5a00*/  IMAD.MOV.U32 R25, RZ, RZ, R23 ;  /* 0x000000ffff197224 */ /* 0x000fc800078e0017 */
[----:B------:R-:W0:Y:S02]  /*5a10*/  F2I.U64.TRUNC R4, R4 ;  /* 0x0000000400047311 */ /* 0x000e24000020d800 */
[----:B0-----:R0:W-:Y:S01]  /*5a20*/  STG.E.64 desc[UR36][R8.64], R4 ;  /* 0x0000000408007986 */ /* 0x0011e2000c101b24 */
[----:B------:R-:W-:Y:S05]  /*5a30*/  BRA `(.L_x_433) ;  /* 0x0000000000107947 */ /* 0x000fea0003800000 */
.L_x_465:
[----:B------:R-:W-:Y:S02]  /*5a40*/  IMAD.U32 R3, R3, 0x10000, RZ ;  /* 0x0001000003037824 */ /* 0x000fe400078e00ff */
[----:B------:R-:W-:-:S04]  /*5a50*/  IMAD.MOV.U32 R25, RZ, RZ, R23 ;  /* 0x000000ffff197224 */ /* 0x000fc800078e0017 */
[----:B------:R-:W0:Y:S02]  /*5a60*/  F2I.FTZ.U32.TRUNC.NTZ R3, R3 ;  /* 0x0000000300037305 */ /* 0x000e24000021f000 */
[----:B0-----:R0:W-:Y:S02]  /*5a70*/  STG.E desc[UR36][R8.64], R3 ;  /* 0x0000000308007986 */ /* 0x0011e4000c101924 */
.L_x_433:
[----:B------:R-:W-:Y:S05]  /*5a80*/  BSYNC.RECONVERGENT B6 ;  /* 0x0000000000067941 */ /* 0x000fea0003800200 */
.L_x_432:
[----:B------:R-:W-:Y:S01]  /*5a90*/  ISETP.GE.AND P0, PT, R25, R16, PT ;  /* 0x000000101900720c */ /* 0x000fe20003f06270 */
[----:B------:R-:W-:-:S12]  /*5aa0*/  BSSY.RECONVERGENT B6, `(.L_x_469) ;  /* 0x00001f0000067945 */ /* 0x000fd80003800200 */
[----:B------:R-:W-:Y:S05]  /*5ab0*/  @P0 BRA `(.L_x_470) ;  /* 0x0000001c00b80947 */ /* 0x000fea0003800000 */
[----:B------:R-:W3:Y:S01]  /*5ac0*/  LDCU UR4, c[0x0][0x3a8] ;  /* 0x00007500ff0477ac */ /* 0x000ee20008000800 */
[----:B0-----:R-:W0:Y:S01]  /*5ad0*/  LDC.64 R8, c[0x0][0x388] ;  /* 0x0000e200ff087b82 */ /* 0x001e220000000a00 */
[----:B-----5:R-:W-:Y:S01]  /*5ae0*/  IMAD R0, R2, 0x200, R25 ;  /* 0x0000020002007824 */ /* 0x020fe200078e0219 */
[----:B-12-4-:R-:W-:-:S03]  /*5af0*/  PRMT R4, R17, 0x9910, RZ ;  /* 0x0000991011047816 */ /* 0x016fc600000000ff */
[----:B---3--:R-:W-:Y:S02]  /*5b00*/  IMAD R3, R0, UR4, RZ ;  /* 0x0000000400037c24 */ /* 0x008fe4000f8e02ff */
[----:B------:R-:W-:-:S05]  /*5b10*/  IMAD.MOV.U32 R0, RZ, RZ, R4 ;  /* 0x000000ffff007224 */ /* 0x000fca00078e0004 */
[----:B------:R-:W-:Y:S02]  /*5b20*/  ISETP.GT.AND P1, PT, R0, 0x9, PT ;  /* 0x000000090000780c */ /* 0x000fe40003f24270 */
[----:B0-----:R-:W-:-:S05]  /*5b30*/  IADD3 R8, P0, PT, R3, R8, RZ ;  /* 0x0000000803087210 */ /* 0x001fca0007f1e0ff */
        /* <DEDUP_REMOVED lines=10> */
[----:B------:R-:W-:-:S04]  /*5be0*/  IMAD.U32 R22, R22, 0x10000, RZ ;  /* 0x0001000016167824 */ /* 0x000fc800078e00ff */
[----:B------:R-:W0:Y:S02]  /*5bf0*/  F2I.FTZ.TRUNC.NTZ R3, R22 ;  /* 0x0000001600037305 */ /* 0x000e24000021f100 */
[----:B0-----:R4:W-:Y:S01]  /*5c00*/  STG.E.U8 desc[UR36][R8.64], R3 ;  /* 0x0000000308007986 */ /* 0x0019e2000c101124 */
[----:B------:R-:W-:Y:S05]  /*5c10*/  BRA `(.L_x_476) ;  /* 0x0000000c007c7947 */ /* 0x000fea0003800000 */
.L_x_474:
[----:B------:R-:W-:-:S06]  /*5c20*/  IMAD.U32 R5, R22, 0x10000, RZ ;  /* 0x0001000016057824 */ /* 0x000fcc00078e00ff */
[----:B------:R-:W0:Y:S02]  /*5c30*/  F2I.S64.TRUNC R4, R5 ;  /* 0x0000000500047311 */ /* 0x000e24000020d900 */
[----:B0-----:R3:W-:Y:S01]  /*5c40*/  STG.E.U8 desc[UR36][R8.64], R4 ;  /* 0x0000000408007986 */ /* 0x0017e2000c101124 */
[----:B------:R-:W-:Y:S05]  /*5c50*/  BRA `(.L_x_476) ;  /* 0x0000000c006c7947 */ /* 0x000fea0003800000 */
.L_x_473:
[----:B------:R-:W-:-:S13]  /*5c60*/  ISETP.NE.AND P0, PT, R0, 0x2, PT ;  /* 0x000000020000780c */ /* 0x000fda0003f05270 */
[----:B------:R-:W-:Y:S05]  /*5c70*/  @!P0 BRA `(.L_x_477) ;  /* 0x0000000000308947 */ /* 0x000fea0003800000 */
[----:B------:R-:W-:-:S13]  /*5c80*/  ISETP.NE.AND P0, PT, R0, 0x3, PT ;  /* 0x000000030000780c */ /* 0x000fda0003f05270 */
[----:B------:R-:W-:Y:S05]  /*5c90*/  @!P0 BRA `(.L_x_478) ;  /* 0x0000000000188947 */ /* 0x000fea0003800000 */
[----:B------:R-:W-:-:S13]  /*5ca0*/  ISETP.NE.AND P0, PT, R0, 0x4, PT ;  /* 0x000000040000780c */ /* 0x000fda0003f05270 */
[----:B------:R-:W-:Y:S05]  /*5cb0*/  @P0 BRA `(.L_x_475) ;  /* 0x0000000800780947 */ /* 0x000fea0003800000 */
[----:B------:R-:W-:-:S06]  /*5cc0*/  IMAD.U32 R4, R22, 0x10000, RZ ;  /* 0x0001000016047824 */ /* 0x000fcc00078e00ff */
[----:B------:R-:W0:Y:S02]  /*5cd0*/  F2I.S64.TRUNC R4, R4 ;  /* 0x0000000400047311 */ /* 0x000e24000020d900 */
[----:B0-----:R1:W-:Y:S01]  /*5ce0*/  STG.E.64 desc[UR36][R8.64], R4 ;  /* 0x0000000408007986 */ /* 0x0013e2000c101b24 */
[----:B------:R-:W-:Y:S05]  /*5cf0*/  BRA `(.L_x_476) ;  /* 0x0000000c00447947 */ /* 0x000fea0003800000 */
.L_x_478:
[----:B------:R-:W-:-:S04]  /*5d00*/  IMAD.U32 R22, R22, 0x10000, RZ ;  /* 0x0001000016167824 */ /* 0x000fc800078e00ff */
[----:B------:R-:W0:Y:S02]  /*5d10*/  F2I.FTZ.TRUNC.NTZ R3, R22 ;  /* 0x0000001600037305 */ /* 0x000e24000021f100 */
[----:B0-----:R2:W-:Y:S01]  /*5d20*/  STG.E desc[UR36][R8.64], R3 ;  /* 0x0000000308007986 */ /* 0x0015e2000c101924 */
[----:B------:R-:W-:Y:S05]  /*5d30*/  BRA `(.L_x_476) ;  /* 0x0000000c00347947 */ /* 0x000fea0003800000 */
.L_x_477:
[----:B------:R-:W-:-:S04]  /*5d40*/  IMAD.U32 R22, R22, 0x10000, RZ ;  /* 0x0001000016167824 */ /* 0x000fc800078e00ff */
[----:B------:R-:W0:Y:S02]  /*5d50*/  F2I.FTZ.TRUNC.NTZ R3, R22 ;  /* 0x0000001600037305 */ /* 0x000e24000021f100 */
[----:B0-----:R0:W-:Y:S01]  /*5d60*/  STG.E.U16 desc[UR36][R8.64], R3 ;  /* 0x0000000308007986 */ /* 0x0011e2000c101524 */
[----:B------:R-:W-:Y:S05]  /*5d70*/  BRA `(.L_x_476) ;  /* 0x0000000c00247947 */ /* 0x000fea0003800000 */
.L_x_472:
[----:B------:R-:W-:-:S13]  /*5d80*/  ISETP.GT.AND P0, PT, R0, 0x6, PT ;  /* 0x000000060000780c */ /* 0x000fda0003f04270 */
[----:B------:R-:W-:Y:S05]  /*5d90*/  @P0 BRA `(.L_x_479) ;  /* 0x00000000002c0947 */ /* 0x000fea0003800000 */
[----:B------:R-:W-:-:S13]  /*5da0*/  ISETP.NE.AND P0, PT, R0, 0x5, PT ;  /* 0x000000050000780c */ /* 0x000fda0003f05270 */
[----:B------:R-:W-:Y:S05]  /*5db0*/  @!P0 BRA `(.L_x_480) ;  /* 0x0000000000148947 */ /* 0x000fea0003800000 */
[----:B------:R-:W-:-:S13]  /*5dc0*/  ISETP.NE.AND P0, PT, R0, 0x6, PT ;  /* 0x000000060000780c */ /* 0x000fda0003f05270 */
[----:B------:R-:W-:Y:S05]  /*5dd0*/  @P0 BRA `(.L_x_475) ;  /* 0x0000000800300947 */ /* 0x000fea0003800000 */
[----:B------:R-:W-:-:S05]  /*5de0*/  IMAD.U32 R3, R22, 0x10000, RZ ;  /* 0x0001000016037824 */ /* 0x000fca00078e00ff */
[----:B------:R0:W-:Y:S01]  /*5df0*/  STG.E desc[UR36][R8.64], R3 ;  /* 0x0000000308007986 */ /* 0x0001e2000c101924 */
[----:B------:R-:W-:Y:S05]  /*5e00*/  BRA `(.L_x_476) ;  /* 0x0000000c00007947 */ /* 0x000fea0003800000 */
.L_x_480:
[----:B------:R-:W-:-:S05]  /*5e10*/  IMAD.U32 R0, R22, 0x10000, RZ ;  /* 0x0001000016007824 */ /* 0x000fca00078e00ff */
[----:B------:R-:W-:-:S05]  /*5e20*/  F2FP.F16.F32.PACK_AB R0, RZ, R0 ;  /* 0x00000000ff00723e */ /* 0x000fca00000000ff */
[----:B------:R0:W-:Y:S01]  /*5e30*/  STG.E.U16 desc[UR36][R8.64], R0 ;  /* 0x0000000008007986 */ /* 0x0001e2000c101524 */
[----:B------:R-:W-:Y:S05]  /*5e40*/  BRA `(.L_x_476) ;  /* 0x0000000800f07947 */ /* 0x000fea0003800000 */
.L_x_479:
[----:B------:R-:W-:-:S13]  /*5e50*/  ISETP.NE.AND P0, PT, R0, 0x7, PT ;  /* 0x000000070000780c */ /* 0x000fda0003f05270 */
[----:B------:R-:W-:Y:S05]  /*5e60*/  @!P0 BRA `(.L_x_481) ;  /* 0x0000000000348947 */ /* 0x000fea0003800000 */
[----:B------:R-:W-:-:S13]  /*5e70*/  ISETP.NE.AND P0, PT, R0, 0x8, PT ;  /* 0x000000080000780c */ /* 0x000fda0003f05270 */
[----:B------:R-:W-:Y:S05]  /*5e80*/  @!P0 BRA `(.L_x_482) ;  /* 0x0000000000188947 */ /* 0x000fea0003800000 */
[----:B------:R-:W-:-:S13]  /*5e90*/  ISETP.NE.AND P0, PT, R0, 0x9, PT ;  /* 0x000000090000780c */ /* 0x000fda0003f05270 */
[----:B------:R-:W-:Y:S05]  /*5ea0*/  @P0 BRA `(.L_x_475) ;  /* 0x0000000400fc0947 */ /* 0x000fea0003800000 */
[----:B------:R-:W-:Y:S02]  /*5eb0*/  IMAD.U32 R22, R22, 0x10000, RZ ;  /* 0x0001000016167824 */ /* 0x000fe400078e00ff */
[----:B------:R-:W-:-:S05]  /*5ec0*/  IMAD.MOV.U32 R23, RZ, RZ, RZ ;  /* 0x000000ffff177224 */ /* 0x000fca00078e00ff */
[----:B------:R0:W-:Y:S01]  /*5ed0*/  STG.E.64 desc[UR36][R8.64], R22 ;  /* 0x0000001608007986 */ /* 0x0001e2000c101b24 */
[----:B------:R-:W-:Y:S05]  /*5ee0*/  BRA `(.L_x_476) ;  /* 0x0000000800c87947 */ /* 0x000fea0003800000 */
.L_x_482:
[----:B------:R-:W-:-:S05]  /*5ef0*/  IMAD.U32 R22, R22, 0x10000, RZ ;  /* 0x0001000016167824 */ /* 0x000fca00078e00ff */
[----:B------:R-:W-:-:S04]  /*5f00*/  F2FP.F16.F32.PACK_AB R3, RZ, R22 ;  /* 0x00000016ff03723e */ /* 0x000fc800000000ff */
[----:B------:R-:W-:-:S05]  /*5f10*/  PRMT R3, R3, 0x5410, RZ ;  /* 0x0000541003037816 */ /* 0x000fca00000000ff */
[----:B------:R0:W-:Y:S01]  /*5f20*/  STG.E desc[UR36][R8.64], R3 ;  /* 0x0000000308007986 */ /* 0x0001e2000c101924 */
[----:B------:R-:W-:Y:S05]  /*5f30*/  BRA `(.L_x_476) ;  /* 0x0000000800b47947 */ /* 0x000fea0003800000 */
.L_x_481:
[----:B------:R-:W-:-:S04]  /*5f40*/  IMAD.U32 R4, R22, 0x10000, RZ ;  /* 0x0001000016047824 */ /* 0x000fc800078e00ff */
[----:B------:R-:W-:-:S06]  /*5f50*/  FMUL.FTZ R4, R4, 1 ;  /* 0x3f80000004047820 */ /* 0x000fcc0000410000 */
[----:B------:R-:W0:Y:S02]  /*5f60*/  F2F.F64.F32 R4, R4 ;  /* 0x0000000400047310 */ /* 0x000e240000201800 */
[----:B0-----:R0:W-:Y:S01]  /*5f70*/  STG.E.64 desc[UR36][R8.64], R4 ;  /* 0x0000000408007986 */ /* 0x0011e2000c101b24 */
[----:B------:R-:W-:Y:S05]  /*5f80*/  BRA `(.L_x_476) ;  /* 0x0000000800a07947 */ /* 0x000fea0003800000 */
.L_x_471:
[----:B------:R-:W-:-:S13]  /*5f90*/  ISETP.GT.AND P0, PT, R0, 0x18, PT ;  /* 0x000000180000780c */ /* 0x000fda0003f04270 */
[----:B------:R-:W-:Y:S05]  /*5fa0*/  @!P0 BRA `(.L_x_483) ;  /* 0x0000000400608947 */ /* 0x000fea0003800000 */
        /* <DEDUP_REMOVED lines=8> */
[----:B------:R-:W-:-:S06]  /*6030*/  IMAD.U32 R3, R22, 0x10000, RZ ;  /* 0x0001000016037824 */ /* 0x000fcc00078e00ff */
[----:B------:R-:W0:Y:S02]  /*6040*/  F2I.FTZ.U32.TRUNC.NTZ R3, R3 ;  /* 0x0000000300037305 */ /* 0x000e24000021f000 */
[----:B0-----:R0:W-:Y:S01]  /*6050*/  STG.E.U16 desc[UR36][R8.64], R3 ;  /* 0x0000000308007986 */ /* 0x0011e2000c101524 */
[----:B------:R-:W-:Y:S05]  /*6060*/  BRA `(.L_x_476) ;  /* 0x0000000800687947 */ /* 0x000fea0003800000 */
.L_x_486:
[----:B------:R-:W-:Y:S01]  /*6070*/  IMAD.U32 R5, R22, 0x10000, RZ ;  /* 0x0001000016057824 */ /* 0x000fe200078e00ff */
[----:B------:R-:W-:Y:S01]  /*6080*/  BSSY.RECONVERGENT B0, `(.L_x_487) ;  /* 0x0000013000007945 */ /* 0x000fe20003800200 */
[----:B------:R-:W-:-:S03]  /*6090*/  IMAD.MOV.U32 R4, RZ, RZ, 0x80 ;  /* 0x00000080ff047424 */ /* 0x000fc600078e00ff */
        /* <DEDUP_REMOVED lines=14> */
.L_x_489:
[----:B------:R-:W-:-:S04]  /*6180*/  SHF.R.U32.HI R3, RZ, 0x18, R5 ;  /* 0x00000018ff037819 */ /* 0x000fc80000011605 */
[----:B------:R-:W-:-:S04]  /*6190*/  LOP3.LUT R0, R0, 0x80, R3, 0xf8, !PT ;  /* 0x0000008000007812 */ /* 0x000fc800078ef803 */
[----:B------:R-:W-:-:S07]  /*61a0*/  PRMT R4, R0, 0x7610, R4 ;  /* 0x0000761000047816 */ /* 0x000fce0000000004 */
.L_x_488:
[----:B------:R-:W-:Y:S05]  /*61b0*/  BSYNC.RECONVERGENT B0 ;  /* 0x0000000000007941 */ /* 0x000fea0003800200 */
.L_x_487:
[----:B------:R0:W-:Y:S01]  /*61c0*/  STG.E.U8 desc[UR36][R8.64], R4 ;  /* 0x0000000408007986 */ /* 0x0001e2000c101124 */
[----:B------:R-:W-:Y:S05]  /*61d0*/  BRA `(.L_x_476) ;  /* 0x00000008000c7947 */ /* 0x000fea0003800000 */
.L_x_485:
        /* <DEDUP_REMOVED lines=17> */
.L_x_492:
[----:B------:R-:W-:-:S04]  /*62f0*/  SHF.R.U32.HI R3, RZ, 0x18, R5 ;  /* 0x00000018ff037819 */ /* 0x000fc80000011605 */
[----:B------:R-:W-:-:S04]  /*6300*/  LOP3.LUT R0, R0, 0x80, R3, 0xf8, !PT ;  /* 0x0000008000007812 */ /* 0x000fc800078ef803 */
[----:B------:R-:W-:-:S07]  /*6310*/  PRMT R4, R0, 0x7610, R4 ;  /* 0x0000761000047816 */ /* 0x000fce0000000004 */
.L_x_491:
[----:B------:R-:W-:Y:S05]  /*6320*/  BSYNC.RECONVERGENT B0 ;  /* 0x0000000000007941 */ /* 0x000fea0003800200 */
.L_x_490:
[----:B------:R0:W-:Y:S01]  /*6330*/  STG.E.U8 desc[UR36][R8.64], R4 ;  /* 0x0000000408007986 */ /* 0x0001e2000c101124 */
[----:B------:R-:W-:Y:S05]  /*6340*/  BRA `(.L_x_476) ;  /* 0x0000000400b07947 */ /* 0x000fea0003800000 */
.L_x_484:
[----:B------:R-:W-:-:S13]  /*6350*/  ISETP.NE.AND P0, PT, R0, 0x1c, PT ;  /* 0x0000001c0000780c */ /* 0x000fda0003f05270 */
[----:B------:R-:W-:Y:S05]  /*6360*/  @!P0 BRA `(.L_x_493) ;  /* 0x0000000000608947 */ /* 0x000fea0003800000 */
[----:B------:R-:W-:-:S13]  /*6370*/  ISETP.NE.AND P0, PT, R0, 0x1d, PT ;  /* 0x0000001d0000780c */ /* 0x000fda0003f05270 */
[----:B------:R-:W-:Y:S05]  /*6380*/  @!P0 BRA `(.L_x_494) ;  /* 0x0000000000488947 */ /* 0x000fea0003800000 */
[----:B------:R-:W-:-:S13]  /*6390*/  ISETP.NE.AND P0, PT, R0, 0x2c, PT ;  /* 0x0000002c0000780c */ /* 0x000fda0003f05270 */
[----:B------:R-:W-:Y:S05]  /*63a0*/  @P0 BRA `(.L_x_475) ;  /* 0x0000000000bc0947 */ /* 0x000fea0003800000 */
[----:B------:R-:W-:-:S05]  /*63b0*/  IMAD.U32 R22, R22, 0x10000, RZ ;  /* 0x0001000016167824 */ /* 0x000fca00078e00ff */
        /* <DEDUP_REMOVED lines=15> */
.L_x_494:
[----:B------:R-:W-:-:S06]  /*64b0*/  IMAD.U32 R4, R22, 0x10000, RZ ;  /* 0x0001000016047824 */ /* 0x000fcc00078e00ff */
[----:B------:R-:W0:Y:S02]  /*64c0*/  F2I.U64.TRUNC R4, R4 ;  /* 0x0000000400047311 */ /* 0x000e24000020d800 */
[----:B0-----:R0:W-:Y:S01]  /*64d0*/  STG.E.64 desc[UR36][R8.64], R4 ;  /* 0x0000000408007986 */ /* 0x0011e2000c101b24 */
[----:B------:R-:W-:Y:S05]  /*64e0*/  BRA `(.L_x_476) ;  /* 0x0000000400487947 */ /* 0x000fea0003800000 */
.L_x_493:
[----:B------:R-:W-:-:S04]  /*64f0*/  IMAD.U32 R22, R22, 0x10000, RZ ;  /* 0x0001000016167824 */ /* 0x000fc800078e00ff */
[----:B------:R-:W0:Y:S02]  /*6500*/  F2I.FTZ.U32.TRUNC.NTZ R3, R22 ;  /* 0x0000001600037305 */ /* 0x000e24000021f000 */
[----:B0-----:R0:W-:Y:S01]  /*6510*/  STG.E desc[UR36][R8.64], R3 ;  /* 0x0000000308007986 */ /* 0x0011e2000c101924 */
[----:B------:R-:W-:Y:S05]  /*6520*/  BRA `(.L_x_476) ;  /* 0x0000000400387947 */ /* 0x000fea0003800000 */
.L_x_483:
[----:B------:R-:W-:-:S13]  /*6530*/  ISETP.GT.AND P0, PT, R0, 0xe, PT ;  /* 0x0000000e0000780c */ /* 0x000fda0003f04270 */
[----:B------:R-:W-:Y:S05]  /*6540*/  @P0 BRA `(.L_x_495) ;  /* 0x00000000003c0947 */ /* 0x000fea0003800000 */
[----:B------:R-:W-:-:S13]  /*6550*/  ISETP.NE.AND P0, PT, R0, 0xa, PT ;  /* 0x0000000a0000780c */ /* 0x000fda0003f05270 */
[----:B------:R-:W-:Y:S05]  /*6560*/  @!P0 BRA `(.L_x_496) ;  /* 0x00000000001c8947 */ /* 0x000fea0003800000 */
[----:B------:R-:W-:-:S13]  /*6570*/  ISETP.NE.AND P0, PT, R0, 0xb, PT ;  /* 0x0000000b0000780c */ /* 0x000fda0003f05270 */
[----:B------:R-:W-:Y:S05]  /*6580*/  @P0 BRA `(.L_x_475) ;  /* 0x0000000000440947 */ /* 0x000fea0003800000 */
[----:B------:R-:W-:-:S05]  /*6590*/  IMAD.U32 R22, R22, 0x10000, RZ ;  /* 0x0001000016167824 */ /* 0x000fca00078e00ff */
[----:B------:R-:W-:-:S04]  /*65a0*/  FSETP.NEU.FTZ.AND P0, PT, R22, RZ, PT ;  /* 0x000000ff1600720b */ /* 0x000fc80003f1d000 */
[----:B------:R-:W-:-:S05]  /*65b0*/  SEL R3, RZ, 0x1, !P0 ;  /* 0x00000001ff037807 */ /* 0x000fca0004000000 */
[----:B------:R0:W-:Y:S01]  /*65c0*/  STG.E.U8 desc[UR36][R8.64], R3 ;  /* 0x0000000308007986 */ /* 0x0001e2000c101124 */
[----:B------:R-:W-:Y:S05]  /*65d0*/  BRA `(.L_x_476) ;  /* 0x00000004000c7947 */ /* 0x000fea0003800000 */
.L_x_496:
[----:B------:R-:W-:Y:S01]  /*65e0*/  IMAD.U32 R22, R22, 0x10000, RZ ;  /* 0x0001000016167824 */ /* 0x000fe200078e00ff */
[----:B------:R-:W-:-:S03]  /*65f0*/  CS2R R6, SRZ ;  /* 0x0000000000067805 */ /* 0x000fc6000001ff00 */
[----:B------:R-:W-:-:S06]  /*6600*/  FMUL.FTZ R4, R22, 1 ;  /* 0x3f80000016047820 */ /* 0x000fcc0000410000 */
[----:B------:R-:W0:Y:S02]  /*6610*/  F2F.F64.F32 R4, R4 ;  /* 0x0000000400047310 */ /* 0x000e240000201800 */
[----:B0-----:R0:W-:Y:S01]  /*6620*/  STG.E.128 desc[UR36][R8.64], R4 ;  /* 0x0000000408007986 */ /* 0x0011e2000c101d24 */
[----:B------:R-:W-:Y:S05]  /*6630*/  BRA `(.L_x_476) ;  /* 0x0000000000f47947 */ /* 0x000fea0003800000 */
.L_x_495:
[----:B------:R-:W-:-:S13]  /*6640*/  ISETP.NE.AND P0, PT, R0, 0xf, PT ;  /* 0x0000000f0000780c */ /* 0x000fda0003f05270 */
[----:B------:R-:W-:Y:S05]  /*6650*/  @!P0 BRA `(.L_x_497) ;  /* 0x0000000000e88947 */ /* 0x000fea0003800000 */
[----:B------:R-:W-:-:S13]  /*6660*/  ISETP.NE.AND P0, PT, R0, 0x17, PT ;  /* 0x000000170000780c */ /* 0x000fda0003f05270 */
[----:B------:R-:W-:Y:S05]  /*6670*/  @!P0 BRA `(.L_x_498) ;  /* 0x0000000000908947 */ /* 0x000fea0003800000 */
[----:B------:R-:W-:-:S13]  /*6680*/  ISETP.NE.AND P0, PT, R0, 0x18, PT ;  /* 0x000000180000780c */ /* 0x000fda0003f05270 */
[----:B------:R-:W-:Y:S05]  /*6690*/  @!P0 BRA `(.L_x_499) ;  /* 0x0000000000448947 */ /* 0x000fea0003800000 */
.L_x_475:
        /* <DEDUP_REMOVED lines=16> */
.L_x_500:
[----:B------:R-:W-:Y:S05]  /*67a0*/  BRA `(.L_x_476) ;  /* 0x0000000000987947 */ /* 0x000fea0003800000 */
.L_x_499:
[----:B------:R-:W-:Y:S01]  /*67b0*/  IMAD.U32 R5, R22, 0x10000, RZ ;  /* 0x0001000016057824 */ /* 0x000fe200078e00ff */
[----:B------:R-:W-:Y:S01]  /*67c0*/  BSSY.RECONVERGENT B0, `(.L_x_501) ;  /* 0x000000c000007945 */ /* 0x000fe20003800200 */
[----:B------:R-:W-:-:S03]  /*67d0*/  IMAD.MOV.U32 R0, RZ, RZ, 0x7f ;  /* 0x0000007fff007424 */ /* 0x000fc600078e00ff */
        /* <DEDUP_REMOVED lines=10> */
.L_x_502:
[----:B------:R-:W-:Y:S05]  /*6880*/  BSYNC.RECONVERGENT B0 ;  /* 0x0000000000007941 */ /* 0x000fea0003800200 */
.L_x_501:
[----:B------:R-:W-:-:S05]  /*6890*/  LOP3.LUT R3, R0, 0x80, R3, 0xf8, !PT ;  /* 0x0000008000037812 */ /* 0x000fca00078ef803 */
[----:B------:R0:W-:Y:S01]  /*68a0*/  STG.E.U8 desc[UR36][R8.64], R3 ;  /* 0x0000000308007986 */ /* 0x0001e2000c101124 */
[----:B------:R-:W-:Y:S05]  /*68b0*/  BRA `(.L_x_476) ;  /* 0x0000000000547947 */ /* 0x000fea0003800000 */
.L_x_498:
[----:B------:R-:W-:Y:S01]  /*68c0*/  IMAD.U32 R3, R22, 0x10000, RZ ;  /* 0x0001000016037824 */ /* 0x000fe200078e00ff */
        /* <DEDUP_REMOVED lines=11> */
.L_x_504:
[----:B------:R-:W-:Y:S01]  /*6980*/  IMAD.MOV.U32 R0, RZ, RZ, 0x7f ;  /* 0x0000007fff007424 */ /* 0x000fe200078e00ff */
[----:B------:R-:W-:-:S04]  /*6990*/  ISETP.GT.U32.AND P0, PT, R4, 0x7f800000, PT ;  /* 0x7f8000000400780c */ /* 0x000fc80003f04070 */
[----:B------:R-:W-:-:S09]  /*69a0*/  SEL R0, R0, 0x7c, P0 ;  /* 0x0000007c00007807 */ /* 0x000fd20000000000 */
.L_x_505:
[----:B------:R-:W-:Y:S05]  /*69b0*/  BSYNC.RECONVERGENT B0 ;  /* 0x0000000000007941 */ /* 0x000fea0003800200 */
.L_x_503:
[----:B------:R-:W-:-:S04]  /*69c0*/  SHF.R.U32.HI R3, RZ, 0x18, R3 ;  /* 0x00000018ff037819 */ /* 0x000fc80000011603 */
[----:B------:R-:W-:-:S05]  /*69d0*/  LOP3.LUT R3, R0, 0x80, R3, 0xf8, !PT ;  /* 0x0000008000037812 */ /* 0x000fca00078ef803 */
[----:B------:R0:W-:Y:S01]  /*69e0*/  STG.E.U8 desc[UR36][R8.64], R3 ;  /* 0x0000000308007986 */ /* 0x0001e2000c101124 */
[----:B------:R-:W-:Y:S05]  /*69f0*/  BRA `(.L_x_476) ;  /* 0x0000000000047947 */ /* 0x000fea0003800000 */
.L_x_497:
[----:B------:R0:W-:Y:S02]  /*6a00*/  STG.E.U16 desc[UR36][R8.64], R22 ;  /* 0x0000001608007986 */ /* 0x0001e4000c101524 */
.L_x_476:
[----:B------:R-:W-:-:S05]  /*6a10*/  VIADD R25, R25, 0x80 ;  /* 0x0000008019197836 */ /* 0x000fca0000000000 */
[----:B------:R-:W-:-:S13]  /*6a20*/  ISETP.GE.AND P0, PT, R25, R16, PT ;  /* 0x000000101900720c */ /* 0x000fda0003f06270 */
[----:B------:R-:W-:Y:S05]  /*6a30*/  @P0 BRA `(.L_x_470) ;  /* 0x0000000c00d80947 */ /* 0x000fea0003800000 */
[----:B------:R-:W5:Y:S01]  /*6a40*/  LDCU UR4, c[0x0][0x3a8] ;  /* 0x00007500ff0477ac */ /* 0x000f620008000800 */
[----:B01234-:R-:W0:Y:S01]  /*6a50*/  LDC.64 R8, c[0x0][0x388] ;  /* 0x0000e200ff087b82 */ /* 0x01fe220000000a00 */
[----:B------:R-:W-:Y:S01]  /*6a60*/  IMAD R0, R2, 0x200, R25 ;  /* 0x0000020002007824 */ /* 0x000fe200078e0219 */
[----:B------:R-:W-:-:S03]  /*6a70*/  PRMT R4, R17, 0x9910, RZ ;  /* 0x0000991011047816 */ /* 0x000fc600000000ff */
[----:B-----5:R-:W-:Y:S02]  /*6a80*/  IMAD R3, R0, UR4, RZ ;  /* 0x0000000400037c24 */ /* 0x020fe4000f8e02ff */
        /* <DEDUP_REMOVED lines=17> */
.L_x_509:
[----:B------:R-:W-:-:S06]  /*6ba0*/  IMAD.U32 R5, R18, 0x10000, RZ ;  /* 0x0001000012057824 */ /* 0x000fcc00078e00ff */
[----:B------:R-:W0:Y:S02]  /*6bb0*/  F2I.S64.TRUNC R4, R5 ;  /* 0x0000000500047311 */ /* 0x000e24000020d900 */
[----:B0-----:R0:W-:Y:S01]  /*6bc0*/  STG.E.U8 desc[UR36][R8.64], R4 ;  /* 0x0000000408007986 */ /* 0x0011e2000c101124 */
[----:B------:R-:W-:Y:S05]  /*6bd0*/  BRA `(.L_x_511) ;  /* 0x0000000c006c7947 */ /* 0x000fea0003800000 */
.L_x_508:
        /* <DEDUP_REMOVED lines=10> */
.L_x_513:
[----:B------:R-:W-:-:S04]  /*6c80*/  IMAD.U32 R18, R18, 0x10000, RZ ;  /* 0x0001000012127824 */ /* 0x000fc800078e00ff */
[----:B------:R-:W0:Y:S02]  /*6c90*/  F2I.FTZ.TRUNC.NTZ R3, R18 ;  /* 0x0000001200037305 */ /* 0x000e24000021f100 */
[----:B0-----:R0:W-:Y:S01]  /*6ca0*/  STG.E desc[UR36][R8.64], R3 ;  /* 0x0000000308007986 */ /* 0x0011e2000c101924 */
[----:B------:R-:W-:Y:S05]  /*6cb0*/  BRA `(.L_x_511) ;  /* 0x0000000c00347947 */ /* 0x000fea0003800000 */
.L_x_512:
[----:B------:R-:W-:-:S04]  /*6cc0*/  IMAD.U32 R18, R18, 0x10000, RZ ;  /* 0x0001000012127824 */ /* 0x000fc800078e00ff */
[----:B------:R-:W0:Y:S02]  /*6cd0*/  F2I.FTZ.TRUNC.NTZ R3, R18 ;  /* 0x0000001200037305 */ /* 0x000e24000021f100 */
[----:B0-----:R0:W-:Y:S01]  /*6ce0*/  STG.E.U16 desc[UR36][R8.64], R3 ;  /* 0x0000000308007986 */ /* 0x0011e2000c101524 */
[----:B------:R-:W-:Y:S05]  /*6cf0*/  BRA `(.L_x_511) ;  /* 0x0000000c00247947 */ /* 0x000fea0003800000 */
.L_x_507:
        /* <DEDUP_REMOVED lines=9> */
.L_x_515:
[----:B------:R-:W-:-:S05]  /*6d90*/  IMAD.U32 R0, R18, 0x10000, RZ ;  /* 0x0001000012007824 */ /* 0x000fca00078e00ff */
[----:B------:R-:W-:-:S05]  /*6da0*/  F2FP.F16.F32.PACK_AB R0, RZ, R0 ;  /* 0x00000000ff00723e */ /* 0x000fca00000000ff */
[----:B------:R0:W-:Y:S01]  /*6db0*/  STG.E.U16 desc[UR36][R8.64], R0 ;  /* 0x0000000008007986 */ /* 0x0001e2000c101524 */
[----:B------:R-:W-:Y:S05]  /*6dc0*/  BRA `(.L_x_511) ;  /* 0x0000000800f07947 */ /* 0x000fea0003800000 */
.L_x_514:
        /* <DEDUP_REMOVED lines=10> */
.L_x_517:
[----:B------:R-:W-:-:S05]  /*6e70*/  IMAD.U32 R18, R18, 0x10000, RZ ;  /* 0x0001000012127824 */ /* 0x000fca00078e00ff */
[----:B------:R-:W-:-:S04]  /*6e80*/  F2FP.F16.F32.PACK_AB R3, RZ, R18 ;  /* 0x00000012ff03723e */ /* 0x000fc800000000ff */
[----:B------:R-:W-:-:S05]  /*6e90*/  PRMT R3, R3, 0x5410, RZ ;  /* 0x0000541003037816 */ /* 0x000fca00000000ff */
[----:B------:R0:W-:Y:S01]  /*6ea0*/  STG.E desc[UR36][R8.64], R3 ;  /* 0x0000000308007986 */ /* 0x0001e2000c101924 */
[----:B------:R-:W-:Y:S05]  /*6eb0*/  BRA `(.L_x_511) ;  /* 0x0000000800b47947 */ /* 0x000fea0003800000 */
.L_x_516:
[----:B------:R-:W-:-:S04]  /*6ec0*/  IMAD.U32 R4, R18, 0x10000, RZ ;  /* 0x0001000012047824 */ /* 0x000fc800078e00ff */
[----:B------:R-:W-:-:S06]  /*6ed0*/  FMUL.FTZ R4, R4, 1 ;  /* 0x3f80000004047820 */ /* 0x000fcc0000410000 */
[----:B------:R-:W0:Y:S02]  /*6ee0*/  F2F.F64.F32 R4, R4 ;  /* 0x0000000400047310 */ /* 0x000e240000201800 */
[----:B0-----:R0:W-:Y:S01]  /*6ef0*/  STG.E.64 desc[UR36][R8.64], R4 ;  /* 0x0000000408007986 */ /* 0x0011e2000c101b24 */
[----:B------:R-:W-:Y:S05]  /*6f00*/  BRA `(.L_x_511) ;  /* 0x0000000800a07947 */ /* 0x000fea0003800000 */
.L_x_506:
        /* <DEDUP_REMOVED lines=14> */
.L_x_521:
        /* <DEDUP_REMOVED lines=17> */
.L_x_524:
[----:B------:R-:W-:-:S04]  /*7100*/  SHF.R.U32.HI R3, RZ, 0x18, R5 ;  /* 0x00000018ff037819 */ /* 0x000fc80000011605 */
[----:B------:R-:W-:-:S04]  /*7110*/  LOP3.LUT R0, R0, 0x80, R3, 0xf8, !PT ;  /* 0x0000008000007812 */ /* 0x000fc800078ef803 */
[----:B------:R-:W-:-:S07]  /*7120*/  PRMT R4, R0, 0x7610, R4 ;  /* 0x0000761000047816 */ /* 0x000fce0000000004 */
.L_x_523:
[----:B------:R-:W-:Y:S05]  /*7130*/  BSYNC.RECONVERGENT B0 ;  /* 0x0000000000007941 */ /* 0x000fea0003800200 */
.L_x_522:
[----:B------:R0:W-:Y:S01]  /*7140*/  STG.E.U8 desc[UR36][R8.64], R4 ;  /* 0x0000000408007986 */ /* 0x0001e2000c101124 */
[----:B------:R-:W-:Y:S05]  /*7150*/  BRA `(.L_x_511) ;  /* 0x00000008000c7947 */ /* 0x000fea0003800000 */
.L_x_520:
        /* <DEDUP_REMOVED lines=17> */
.L_x_527:
[----:B------:R-:W-:-:S04]  /*7270*/  SHF.R.U32.HI R3, RZ, 0x18, R5 ;  /* 0x00000018ff037819 */ /* 0x000fc80000011605 */
[----:B------:R-:W-:-:S04]  /*7280*/  LOP3.LUT R0, R0, 0x80, R3, 0xf8, !PT ;  /* 0x0000008000007812 */ /* 0x000fc800078ef803 */
[----:B------:R-:W-:-:S07]  /*7290*/  PRMT R4, R0, 0x7610, R4 ;  /* 0x0000761000047816 */ /* 0x000fce0000000004 */
.L_x_526:
[----:B------:R-:W-:Y:S05]  /*72a0*/  BSYNC.RECONVERGENT B0 ;  /* 0x0000000000007941 */ /* 0x000fea0003800200 */
.L_x_525:
[----:B------:R0:W-:Y:S01]  /*72b0*/  STG.E.U8 desc[UR36][R8.64], R4 ;  /* 0x0000000408007986 */ /* 0x0001e2000c101124 */
[----:B------:R-:W-:Y:S05]  /*72c0*/  BRA `(.L_x_511) ;  /* 0x0000000400b07947 */ /* 0x000fea0003800000 */
.L_x_519:
        /* <DEDUP_REMOVED lines=22> */
.L_x_529:
[----:B------:R-:W-:-:S06]  /*7430*/  IMAD.U32 R4, R18, 0x10000, RZ ;  /* 0x0001000012047824 */ /* 0x000fcc00078e00ff */
[----:B------:R-:W0:Y:S02]  /*7440*/  F2I.U64.TRUNC R4, R4 ;  /* 0x0000000400047311 */ /* 0x000e24000020d800 */
[----:B0-----:R0:W-:Y:S01]  /*7450*/  STG.E.64 desc[UR36][R8.64], R4 ;  /* 0x0000000408007986 */ /* 0x0011e2000c101b24 */
[----:B------:R-:W-:Y:S05]  /*7460*/  BRA `(.L_x_511) ;  /* 0x0000000400487947 */ /* 0x000fea0003800000 */
.L_x_528:
[----:B------:R-:W-:-:S04]  /*7470*/  IMAD.U32 R18, R18, 0x10000, RZ ;  /* 0x0001000012127824 */ /* 0x000fc800078e00ff */
[----:B------:R-:W0:Y:S02]  /*7480*/  F2I.FTZ.U32.TRUNC.NTZ R3, R18 ;  /* 0x0000001200037305 */ /* 0x000e24000021f000 */
[----:B0-----:R0:W-:Y:S01]  /*7490*/  STG.E desc[UR36][R8.64], R3 ;  /* 0x0000000308007986 */ /* 0x0011e2000c101924 */
[----:B------:R-:W-:Y:S05]  /*74a0*/  BRA `(.L_x_511) ;  /* 0x0000000400387947 */ /* 0x000fea0003800000 */
.L_x_518:
        /* <DEDUP_REMOVED lines=11> */
.L_x_531:
[----:B------:R-:W-:Y:S01]  /*7560*/  IMAD.U32 R18, R18, 0x10000, RZ ;  /* 0x0001000012127824 */ /* 0x000fe200078e00ff */
[----:B------:R-:W-:-:S03]  /*7570*/  CS2R R6, SRZ ;  /* 0x0000000000067805 */ /* 0x000fc6000001ff00 */
[----:B------:R-:W-:-:S06]  /*7580*/  FMUL.FTZ R4, R18, 1 ;  /* 0x3f80000012047820 */ /* 0x000fcc0000410000 */
[----:B------:R-:W0:Y:S02]  /*7590*/  F2F.F64.F32 R4, R4 ;  /* 0x0000000400047310 */ /* 0x000e240000201800 */
[----:B0-----:R4:W-:Y:S01]  /*75a0*/  STG.E.128 desc[UR36][R8.64], R4 ;  /* 0x0000000408007986 */ /* 0x0019e2000c101d24 */
[----:B------:R-:W-:Y:S05]  /*75b0*/  BRA `(.L_x_511) ;  /* 0x0000000000f47947 */ /* 0x000fea0003800000 */
.L_x_530:
[----:B------:R-:W-:-:S13]  /*75c0*/  ISETP.NE.AND P0, PT, R0, 0xf, PT ;  /* 0x0000000f0000780c */ /* 0x000fda0003f05270 */
[----:B------:R-:W-:Y:S05]  /*75d0*/  @!P0 BRA `(.L_x_532) ;  /* 0x0000000000e88947 */ /* 0x000fea0003800000 */
[----:B------:R-:W-:-:S13]  /*75e0*/  ISETP.NE.AND P0, PT, R0, 0x17, PT ;  /* 0x000000170000780c */ /* 0x000fda0003f05270 */
[----:B------:R-:W-:Y:S05]  /*75f0*/  @!P0 BRA `(.L_x_533) ;  /* 0x0000000000908947 */ /* 0x000fea0003800000 */
[----:B------:R-:W-:-:S13]  /*7600*/  ISETP.NE.AND P0, PT, R0, 0x18, PT ;  /* 0x000000180000780c */ /* 0x000fda0003f05270 */
[----:B------:R-:W-:Y:S05]  /*7610*/  @!P0 BRA `(.L_x_534) ;  /* 0x0000000000448947 */ /* 0x000fea0003800000 */
.L_x_510:
        /* <DEDUP_REMOVED lines=16> */
.L_x_535:
[----:B------:R-:W-:Y:S05]  /*7720*/  BRA `(.L_x_511) ;  /* 0x0000000000987947 */ /* 0x000fea0003800000 */
.L_x_534:
        /* <DEDUP_REMOVED lines=13> */
.L_x_537:
[----:B------:R-:W-:Y:S05]  /*7800*/  BSYNC.RECONVERGENT B0 ;  /* 0x0000000000007941 */ /* 0x000fea0003800200 */
.L_x_536:
[----:B------:R-:W-:-:S05]  /*7810*/  LOP3.LUT R3, R0, 0x80, R3, 0xf8, !PT ;  /* 0x0000008000037812 */ /* 0x000fca00078ef803 */
[----:B------:R1:W-:Y:S01]  /*7820*/  STG.E.U8 desc[UR36][R8.64], R3 ;  /* 0x0000000308007986 */ /* 0x0003e2000c101124 */
[----:B------:R-:W-:Y:S05]  /*7830*/  BRA `(.L_x_511) ;  /* 0x0000000000547947 */ /* 0x000fea0003800000 */
.L_x_533:
        /* <DEDUP_REMOVED lines=12> */
.L_x_539:
[----:B------:R-:W-:Y:S01]  /*7900*/  IMAD.MOV.U32 R0, RZ, RZ, 0x7f ;  /* 0x0000007fff007424 */ /* 0x000fe200078e00ff */
[----:B------:R-:W-:-:S04]  /*7910*/  ISETP.GT.U32.AND P0, PT, R4, 0x7f800000, PT ;  /* 0x7f8000000400780c */ /* 0x000fc80003f04070 */
[----:B------:R-:W-:-:S09]  /*7920*/  SEL R0, R0, 0x7c, P0 ;  /* 0x0000007c00007807 */ /* 0x000fd20000000000 */
.L_x_540:
[----:B------:R-:W-:Y:S05]  /*7930*/  BSYNC.RECONVERGENT B0 ;  /* 0x0000000000007941 */ /* 0x000fea0003800200 */
.L_x_538:
[----:B------:R-:W-:-:S04]  /*7940*/  SHF.R.U32.HI R3, RZ, 0x18, R3 ;  /* 0x00000018ff037819 */ /* 0x000fc80000011603 */
[----:B------:R-:W-:-:S05]  /*7950*/  LOP3.LUT R3, R0, 0x80, R3, 0xf8, !PT ;  /* 0x0000008000037812 */ /* 0x000fca00078ef803 */
[----:B------:R2:W-:Y:S01]  /*7960*/  STG.E.U8 desc[UR36][R8.64], R3 ;  /* 0x0000000308007986 */ /* 0x0005e2000c101124 */
[----:B------:R-:W-:Y:S05]  /*7970*/  BRA `(.L_x_511) ;  /* 0x0000000000047947 */ /* 0x000fea0003800000 */
.L_x_532:
[----:B------:R0:W-:Y:S02]  /*7980*/  STG.E.U16 desc[UR36][R8.64], R18 ;  /* 0x0000001208007986 */ /* 0x0001e4000c101524 */
.L_x_511:
[----:B------:R-:W-:-:S07]  /*7990*/  VIADD R25, R25, 0x80 ;  /* 0x0000008019197836 */ /* 0x000fce0000000000 */
.L_x_470:
[----:B------:R-:W-:Y:S05]  /*79a0*/  BSYNC.RECONVERGENT B6 ;  /* 0x0000000000067941 */ /* 0x000fea0003800200 */
.L_x_469:
[----:B------:R-:W-:-:S13]  /*79b0*/  ISETP.GE.AND P0, PT, R25, R16, PT ;  /* 0x000000101900720c */ /* 0x000fda0003f06270 */
[----:B------:R-:W-:Y:S05]  /*79c0*/  @P0 EXIT ;  /* 0x000000000000094d */ /* 0x000fea0003800000 */
[----:B01-34-:R-:W0:Y:S01]  /*79d0*/  LDC.64 R4, c[0x0][0x388] ;  /* 0x0000e200ff047b82 */ /* 0x01be220000000a00 */
[----:B------:R-:W1:Y:S01]  /*79e0*/  LDCU UR4, c[0x0][0x3a8] ;  /* 0x00007500ff0477ac */ /* 0x000e620008000800 */
[----:B--2--5:R-:W-:Y:S01]  /*79f0*/  PRMT R0, R17, 0x9910, RZ ;  /* 0x0000991011007816 */ /* 0x024fe200000000ff */
[----:B------:R-:W-:-:S03]  /*7a00*/  IMAD R2, R2, 0x200, R25 ;  /* 0x0000020002027824 */ /* 0x000fc600078e0219 */
[----:B------:R-:W-:Y:S01]  /*7a10*/  ISETP.GT.AND P1, PT, R0, 0x9, PT ;  /* 0x000000090000780c */ /* 0x000fe20003f24270 */
[----:B-1----:R-:W-:-:S05]  /*7a20*/  IMAD R3, R2, UR4, RZ ;  /* 0x0000000402037c24 */ /* 0x002fca000f8e02ff */
[----:B0-----:R-:W-:-:S05]  /*7a30*/  IADD3 R2, P0, PT, R3, R4, RZ ;  /* 0x0000000403027210 */ /* 0x001fca0007f1e0ff */
[----:B------:R-:W-:Y:S02]  /*7a40*/  IMAD.X R3, RZ, RZ, R5, P0 ;  /* 0x000000ffff037224 */ /* 0x000fe400000e0605 */
[----:B------:R-:W-:Y:S06]  /*7a50*/  @P1 BRA `(.L_x_541) ;  /* 0x00000004000c1947 */ /* 0x000fec0003800000 */
        /* <DEDUP_REMOVED lines=8> */
[----:B------:R-:W-:-:S06]  /*7ae0*/  IMAD.U32 R19, R19, 0x10000, RZ ;  /* 0x0001000013137824 */ /* 0x000fcc00078e00ff */
[----:B------:R-:W0:Y:S02]  /*7af0*/  F2I.FTZ.TRUNC.NTZ R19, R19 ;  /* 0x0000001300137305 */ /* 0x000e24000021f100 */
[----:B0-----:R-:W-:Y:S01]  /*7b00*/  STG.E.U8 desc[UR36][R2.64], R19 ;  /* 0x0000001302007986 */ /* 0x001fe2000c101124 */
[----:B------:R-:W-:Y:S05]  /*7b10*/  EXIT ;  /* 0x000000000000794d */ /* 0x000fea0003800000 */
.L_x_544:
[----:B------:R-:W-:-:S06]  /*7b20*/  IMAD.U32 R5, R19, 0x10000, RZ ;  /* 0x0001000013057824 */ /* 0x000fcc00078e00ff */
[----:B------:R-:W0:Y:S02]  /*7b30*/  F2I.S64.TRUNC R4, R5 ;  /* 0x0000000500047311 */ /* 0x000e24000020d900 */
[----:B0-----:R-:W-:Y:S01]  /*7b40*/  STG.E.U8 desc[UR36][R2.64], R4 ;  /* 0x0000000402007986 */ /* 0x001fe2000c101124 */
[----:B------:R-:W-:Y:S05]  /*7b50*/  EXIT ;  /* 0x000000000000794d */ /* 0x000fea0003800000 */
.L_x_543:
        /* <DEDUP_REMOVED lines=8> */
[----:B0-----:R-:W-:Y:S01]  /*7be0*/  STG.E.64 desc[UR36][R2.64], R4 ;  /* 0x0000000402007986 */ /* 0x001fe2000c101b24 */
[----:B------:R-:W-:Y:S05]  /*7bf0*/  EXIT ;  /* 0x000000000000794d */ /* 0x000fea0003800000 */
.L_x_547:
[----:B------:R-:W-:-:S06]  /*7c00*/  IMAD.U32 R19, R19, 0x10000, RZ ;  /* 0x0001000013137824 */ /* 0x000fcc00078e00ff */
[----:B------:R-:W0:Y:S02]  /*7c10*/  F2I.FTZ.TRUNC.NTZ R19, R19 ;  /* 0x0000001300137305 */ /* 0x000e24000021f100 */
[----:B0-----:R-:W-:Y:S01]  /*7c20*/  STG.E desc[UR36][R2.64], R19 ;  /* 0x0000001302007986 */ /* 0x001fe2000c101924 */
[----:B------:R-:W-:Y:S05]  /*7c30*/  EXIT ;  /* 0x000000000000794d */ /* 0x000fea0003800000 */
.L_x_546:
[----:B------:R-:W-:-:S06]  /*7c40*/  IMAD.U32 R19, R19, 0x10000, RZ ;  /* 0x0001000013137824 */ /* 0x000fcc00078e00ff */
[----:B------:R-:W0:Y:S02]  /*7c50*/  F2I.FTZ.TRUNC.NTZ R19, R19 ;  /* 0x0000001300137305 */ /* 0x000e24000021f100 */
[----:B0-----:R-:W-:Y:S01]  /*7c60*/  STG.E.U16 desc[UR36][R2.64], R19 ;  /* 0x0000001302007986 */ /* 0x001fe2000c101524 */
[----:B------:R-:W-:Y:S05]  /*7c70*/  EXIT ;  /* 0x000000000000794d */ /* 0x000fea0003800000 */
.L_x_542:
[----:B------:R-:W-:-:S13]  /*7c80*/  ISETP.GT.AND P0, PT, R0, 0x6, PT ;  /* 0x000000060000780c */ /* 0x000fda0003f04270 */
[----:B------:R-:W-:Y:S05]  /*7c90*/  @P0 BRA `(.L_x_548) ;  /* 0x00000000002c0947 */ /* 0x000fea0003800000 */
[----:B------:R-:W-:-:S13]  /*7ca0*/  ISETP.NE.AND P0, PT, R0, 0x5, PT ;  /* 0x000000050000780c */ /* 0x000fda0003f05270 */
[----:B------:R-:W-:Y:S05]  /*7cb0*/  @!P0 BRA `(.L_x_549) ;  /* 0x0000000000148947 */ /* 0x000fea0003800000 */
[----:B------:R-:W-:-:S13]  /*7cc0*/  ISETP.NE.AND P0, PT, R0, 0x6, PT ;  /* 0x000000060000780c */ /* 0x000fda0003f05270 */
[----:B------:R-:W-:Y:S05]  /*7cd0*/  @P0 BRA `(.L_x_545) ;  /* 0x0000000800300947 */ /* 0x000fea0003800000 */
[----:B------:R-:W-:-:S05]  /*7ce0*/  IMAD.U32 R19, R19, 0x10000, RZ ;  /* 0x0001000013137824 */ /* 0x000fca00078e00ff */
[----:B------:R-:W-:Y:S01]  /*7cf0*/  STG.E desc[UR36][R2.64], R19 ;  /* 0x0000001302007986 */ /* 0x000fe2000c101924 */
[----:B------:R-:W-:Y:S05]  /*7d00*/  EXIT ;  /* 0x000000000000794d */ /* 0x000fea0003800000 */
.L_x_549:
[----:B------:R-:W-:-:S05]  /*7d10*/  IMAD.U32 R0, R19, 0x10000, RZ ;  /* 0x0001000013007824 */ /* 0x000fca00078e00ff */
[----:B------:R-:W-:-:S05]  /*7d20*/  F2FP.F16.F32.PACK_AB R0, RZ, R0 ;  /* 0x00000000ff00723e */ /* 0x000fca00000000ff */
[----:B------:R-:W-:Y:S01]  /*7d30*/  STG.E.U16 desc[UR36][R2.64], R0 ;  /* 0x0000000002007986 */ /* 0x000fe2000c101524 */
[----:B------:R-:W-:Y:S05]  /*7d40*/  EXIT ;  /* 0x000000000000794d */ /* 0x000fea0003800000 */
.L_x_548:
        /* <DEDUP_REMOVED lines=8> */
[----:B------:R-:W-:Y:S01]  /*7dd0*/  STG.E.64 desc[UR36][R2.64], R4 ;  /* 0x0000000402007986 */ /* 0x000fe2000c101b24 */
[----:B------:R-:W-:Y:S05]  /*7de0*/  EXIT ;  /* 0x000000000000794d */ /* 0x000fea0003800000 */
.L_x_551:
[----:B------:R-:W-:-:S05]  /*7df0*/  IMAD.U32 R19, R19, 0x10000, RZ ;  /* 0x0001000013137824 */ /* 0x000fca00078e00ff */
[----:B------:R-:W-:-:S04]  /*7e00*/  F2FP.F16.F32.PACK_AB R5, RZ, R19 ;  /* 0x00000013ff05723e */ /* 0x000fc800000000ff */
[----:B------:R-:W-:-:S05]  /*7e10*/  PRMT R5, R5, 0x5410, RZ ;  /* 0x0000541005057816 */ /* 0x000fca00000000ff */
[----:B------:R-:W-:Y:S01]  /*7e20*/  STG.E desc[UR36][R2.64], R5 ;  /* 0x0000000502007986 */ /* 0x000fe2000c101924 */
[----:B------:R-:W-:Y:S05]  /*7e30*/  EXIT ;  /* 0x000000000000794d */ /* 0x000fea0003800000 */
.L_x_550:
[----:B------:R-:W-:-:S04]  /*7e40*/  IMAD.U32 R4, R19, 0x10000, RZ ;  /* 0x0001000013047824 */ /* 0x000fc800078e00ff */
[----:B------:R-:W-:-:S06]  /*7e50*/  FMUL.FTZ R4, R4, 1 ;  /* 0x3f80000004047820 */ /* 0x000fcc0000410000 */
[----:B------:R-:W0:Y:S02]  /*7e60*/  F2F.F64.F32 R4, R4 ;  /* 0x0000000400047310 */ /* 0x000e240000201800 */
[----:B0-----:R-:W-:Y:S01]  /*7e70*/  STG.E.64 desc[UR36][R2.64], R4 ;  /* 0x0000000402007986 */ /* 0x001fe2000c101b24 */
[----:B------:R-:W-:Y:S05]  /*7e80*/  EXIT ;  /* 0x000000000000794d */ /* 0x000fea0003800000 */
.L_x_541:
        /* <DEDUP_REMOVED lines=12> */
[----:B0-----:R-:W-:Y:S01]  /*7f50*/  STG.E.U16 desc[UR36][R2.64], R5 ;  /* 0x0000000502007986 */ /* 0x001fe2000c101524 */
[----:B------:R-:W-:Y:S05]  /*7f60*/  EXIT ;  /* 0x000000000000794d */ /* 0x000fea0003800000 */
.L_x_555:
        /* <DEDUP_REMOVED lines=18> */
.L_x_558:
[----:B------:R-:W-:-:S04]  /*8090*/  SHF.R.U32.HI R5, RZ, 0x18, R5 ;  /* 0x00000018ff057819 */ /* 0x000fc80000011605 */
[----:B------:R-:W-:-:S07]  /*80a0*/  LOP3.LUT R0, R0, 0x80, R5, 0xf8, !PT ;  /* 0x0000008000007812 */ /* 0x000fce00078ef805 */
.L_x_557:
[----:B------:R-:W-:Y:S05]  /*80b0*/  BSYNC.RECONVERGENT B0 ;  /* 0x0000000000007941 */ /* 0x000fea0003800200 */
.L_x_556:
[----:B------:R-:W-:Y:S01]  /*80c0*/  STG.E.U8 desc[UR36][R2.64], R0 ;  /* 0x0000000002007986 */ /* 0x000fe2000c101124 */
[----:B------:R-:W-:Y:S05]  /*80d0*/  EXIT ;  /* 0x000000000000794d */ /* 0x000fea0003800000 */
.L_x_554:
        /* <DEDUP_REMOVED lines=18> */
.L_x_561:
[----:B------:R-:W-:-:S04]  /*8200*/  SHF.R.U32.HI R5, RZ, 0x18, R5 ;  /* 0x00000018ff057819 */ /* 0x000fc80000011605 */
[----:B------:R-:W-:-:S07]  /*8210*/  LOP3.LUT R0, R0, 0x80, R5, 0xf8, !PT ;  /* 0x0000008000007812 */ /* 0x000fce00078ef805 */
.L_x_560:
[----:B------:R-:W-:Y:S05]  /*8220*/  BSYNC.RECONVERGENT B0 ;  /* 0x0000000000007941 */ /* 0x000fea0003800200 */
.L_x_559:
[----:B------:R-:W-:Y:S01]  /*8230*/  STG.E.U8 desc[UR36][R2.64], R0 ;  /* 0x0000000002007986 */ /* 0x000fe2000c101124 */
[----:B------:R-:W-:Y:S05]  /*8240*/  EXIT ;  /* 0x000000000000794d */ /* 0x000fea0003800000 */
.L_x_553:
[----:B------:R-:W-:-:S13]  /*8250*/  ISETP.NE.AND P0, PT, R0, 0x1c, PT ;  /* 0x0000001c0000780c */ /* 0x000fda0003f05270 */
[----:B------:R-:W-:Y:S05]  /*8260*/  @!P0 BRA `(.L_x_562) ;  /* 0x0000000000608947 */ /* 0x000fea0003800000 */
[----:B------:R-:W-:-:S13]  /*8270*/  ISETP.NE.AND P0, PT, R0, 0x1d, PT ;  /* 0x0000001d0000780c */ /* 0x000fda0003f05270 */
[----:B------:R-:W-:Y:S05]  /*8280*/  @!P0 BRA `(.L_x_563) ;  /* 0x0000000000488947 */ /* 0x000fea0003800000 */
[----:B------:R-:W-:-:S13]  /*8290*/  ISETP.NE.AND P0, PT, R0, 0x2c, PT ;  /* 0x0000002c0000780c */ /* 0x000fda0003f05270 */
[----:B------:R-:W-:Y:S05]  /*82a0*/  @P0 BRA `(.L_x_545) ;  /* 0x0000000000bc0947 */ /* 0x000fea0003800000 */
[----:B------:R-:W-:Y:S02]  /*82b0*/  IMAD.U32 R19, R19, 0x10000, RZ ;  /* 0x0001000013137824 */ /* 0x000fe400078e00ff */
[----:B------:R-:W-:-:S03]  /*82c0*/  IMAD.MOV.U32 R5, RZ, RZ, 0xff ;  /* 0x000000ffff057424 */ /* 0x000fc600078e00ff */
[----:B------:R-:W-:-:S04]  /*82d0*/  SHF.R.U32.HI R6, RZ, 0x17, R19 ;  /* 0x00000017ff067819 */ /* 0x000fc80000011613 */
[----:B------:R-:W-:-:S04]  /*82e0*/  LOP3.LUT R4, R6, 0xff, RZ, 0xc0, !PT ;  /* 0x000000ff06047812 */ /* 0x000fc800078ec0ff */
[----:B------:R-:W-:-:S13]  /*82f0*/  ISETP.NE.AND P2, PT, R4, 0xff, PT ;  /* 0x000000ff0400780c */ /* 0x000fda0003f45270 */
[--C-:B------:R-:W-:Y:S02]  /*8300*/  @P2 SHF.R.U32.HI R0, RZ, 0x16, R19.reuse ;  /* 0x00000016ff002819 */ /* 0x100fe40000011613 */
[----:B------:R-:W-:Y:S02]  /*8310*/  @P2 LOP3.LUT P0, RZ, R4, 0x3fffff, R19, 0xf8, !PT ;  /* 0x003fffff04ff2812 */ /* 0x000fe4000780f813 */
[----:B------:R-:W-:-:S04]  /*8320*/  @P2 LOP3.LUT R0, R0, 0x1, RZ, 0xc0, !PT ;  /* 0x0000000100002812 */ /* 0x000fc800078ec0ff */
[----:B------:R-:W-:Y:S01]  /*8330*/  @P2 ISETP.EQ.U32.AND P1, PT, R0, 0x1, P0 ;  /* 0x000000010000280c */ /* 0x000fe20000722070 */
[----:B------:R-:W-:Y:S01]  /*8340*/  @P2 VIADD R0, R6, 0x1 ;  /* 0x0000000106002836 */ /* 0x000fe20000000000 */
[----:B------:R-:W-:Y:S02]  /*8350*/  PLOP3.LUT P0, PT, PT, PT, PT, 0x80, 0x8 ;  /* 0x000000000008781c */ /* 0x000fe40003f0f070 */
[----:B------:R-:W-:-:S13]  /*8360*/  @P2 PLOP3.LUT P0, PT, P1, PT, PT, 0x80, 0x8 ;  /* 0x000000000008281c */ /* 0x000fda0000f0f070 */
[----:B------:R-:W-:-:S04]  /*8370*/  @!P0 IMAD.MOV R0, RZ, RZ, R6 ;  /* 0x000000ffff008224 */ /* 0x000fc800078e0206 */
[----:B------:R-:W-:-:S05]  /*8380*/  @P2 IMAD.MOV.U32 R5, RZ, RZ, R0 ;  /* 0x000000ffff052224 */ /* 0x000fca00078e0000 */
[----:B------:R-:W-:Y:S01]  /*8390*/  STG.E.U8 desc[UR36][R2.64], R5 ;  /* 0x0000000502007986 */ /* 0x000fe2000c101124 */
[----:B------:R-:W-:Y:S05]  /*83a0*/  EXIT ;  /* 0x000000000000794d */ /* 0x000fea0003800000 */
.L_x_563:
[----:B------:R-:W-:-:S06]  /*83b0*/  IMAD.U32 R4, R19, 0x10000, RZ ;  /* 0x0001000013047824 */ /* 0x000fcc00078e00ff */
[----:B------:R-:W0:Y:S02]  /*83c0*/  F2I.U64.TRUNC R4, R4 ;  /* 0x0000000400047311 */ /* 0x000e24000020d800 */
[----:B0-----:R-:W-:Y:S01]  /*83d0*/  STG.E.64 desc[UR36][R2.64], R4 ;  /* 0x0000000402007986 */ /* 0x001fe2000c101b24 */
[----:B------:R-:W-:Y:S05]  /*83e0*/  EXIT ;  /* 0x000000000000794d */ /* 0x000fea0003800000 */
.L_x_562:
[----:B------:R-:W-:-:S06]  /*83f0*/  IMAD.U32 R19, R19, 0x10000, RZ ;  /* 0x0001000013137824 */ /* 0x000fcc00078e00ff */
[----:B------:R-:W0:Y:S02]  /*8400*/  F2I.FTZ.U32.TRUNC.NTZ R19, R19 ;  /* 0x0000001300137305 */ /* 0x000e24000021f000 */
[----:B0-----:R-:W-:Y:S01]  /*8410*/  STG.E desc[UR36][R2.64], R19 ;  /* 0x0000001302007986 */ /* 0x001fe2000c101924 */
[----:B------:R-:W-:Y:S05]  /*8420*/  EXIT ;  /* 0x000000000000794d */ /* 0x000fea0003800000 */
.L_x_552:
        /* <DEDUP_REMOVED lines=9> */
[----:B------:R-:W-:Y:S01]  /*84c0*/  STG.E.U8 desc[UR36][R2.64], R5 ;  /* 0x0000000502007986 */ /* 0x000fe2000c101124 */
[----:B------:R-:W-:Y:S05]  /*84d0*/  EXIT ;  /* 0x000000000000794d */ /* 0x000fea0003800000 */
.L_x_565:
[----:B------:R-:W-:Y:S01]  /*84e0*/  IMAD.U32 R19, R19, 0x10000, RZ ;  /* 0x0001000013137824 */ /* 0x000fe200078e00ff */
[----:B------:R-:W-:-:S03]  /*84f0*/  CS2R R6, SRZ ;  /* 0x0000000000067805 */ /* 0x000fc6000001ff00 */
[----:B------:R-:W-:-:S06]  /*8500*/  FMUL.FTZ R4, R19, 1 ;  /* 0x3f80000013047820 */ /* 0x000fcc0000410000 */
[----:B------:R-:W0:Y:S02]  /*8510*/  F2F.F64.F32 R4, R4 ;  /* 0x0000000400047310 */ /* 0x000e240000201800 */
[----:B0-----:R-:W-:Y:S01]  /*8520*/  STG.E.128 desc[UR36][R2.64], R4 ;  /* 0x0000000402007986 */ /* 0x001fe2000c101d24 */
[----:B------:R-:W-:Y:S05]  /*8530*/  EXIT ;  /* 0x000000000000794d */ /* 0x000fea0003800000 */
.L_x_564:
[----:B------:R-:W-:-:S13]  /*8540*/  ISETP.NE.AND P0, PT, R0, 0xf, PT ;  /* 0x0000000f0000780c */ /* 0x000fda0003f05270 */
[----:B------:R-:W-:Y:S05]  /*8550*/  @!P0 BRA `(.L_x_566) ;  /* 0x0000000000e88947 */ /* 0x000fea0003800000 */
[----:B------:R-:W-:-:S13]  /*8560*/  ISETP.NE.AND P0, PT, R0, 0x17, PT ;  /* 0x000000170000780c */ /* 0x000fda0003f05270 */
[----:B------:R-:W-:Y:S05]  /*8570*/  @!P0 BRA `(.L_x_567) ;  /* 0x0000000000908947 */ /* 0x000fea0003800000 */
[----:B------:R-:W-:-:S13]  /*8580*/  ISETP.NE.AND P0, PT, R0, 0x18, PT ;  /* 0x000000180000780c */ /* 0x000fda0003f05270 */
[----:B------:R-:W-:Y:S05]  /*8590*/  @!P0 BRA `(.L_x_568) ;  /* 0x0000000000448947 */ /* 0x000fea0003800000 */
.L_x_545:
[----:B------:R-:W-:Y:S01]  /*85a0*/  MOV R0, 0x0 ;  /* 0x0000000000007802 */ /* 0x000fe20000000f00 */
[----:B------:R-:W0:Y:S01]  /*85b0*/  LDCU.64 UR4, c[0x4][0x128] ;  /* 0x01002500ff0477ac */ /* 0x000e220008000a00 */
[----:B------:R-:W-:Y:S02]  /*85c0*/  IMAD.MOV.U32 R8, RZ, RZ, 0x65 ;  /* 0x00000065ff087424 */ /* 0x000fe400078e00ff */
[----:B------:R1:W2:Y:S01]  /*85d0*/  LDC.64 R2, c[0x4][R0] ;  /* 0x0100000000027b82 */ /* 0x0002a20000000a00 */
[----:B------:R-:W3:Y:S01]  /*85e0*/  LDCU.64 UR6, c[0x4][0x130] ;  /* 0x01002600ff0677ac */ /* 0x000ee20008000a00 */
[----:B------:R-:W-:Y:S02]  /*85f0*/  IMAD.MOV.U32 R12, RZ, RZ, 0x1 ;  /* 0x00000001ff0c7424 */ /* 0x000fe400078e00ff */
[----:B------:R-:W-:Y:S01]  /*8600*/  IMAD.MOV.U32 R13, RZ, RZ, RZ ;  /* 0x000000ffff0d7224 */ /* 0x000fe200078e00ff */
[----:B------:R-:W4:Y:S01]  /*8610*/  LDCU.64 UR8, c[0x4][0x40] ;  /* 0x01000800ff0877ac */ /* 0x000f220008000a00 */
[----:B0-----:R-:W-:-:S02]  /*8620*/  IMAD.U32 R4, RZ, RZ, UR4 ;  /* 0x00000004ff047e24 */ /* 0x001fc4000f8e00ff */
[----:B------:R-:W-:Y:S02]  /*8630*/  IMAD.U32 R5, RZ, RZ, UR5 ;  /* 0x00000005ff057e24 */ /* 0x000fe4000f8e00ff */
[----:B---3--:R-:W-:Y:S02]  /*8640*/  IMAD.U32 R6, RZ, RZ, UR6 ;  /* 0x00000006ff067e24 */ /* 0x008fe4000f8e00ff */
[----:B------:R-:W-:Y:S02]  /*8650*/  IMAD.U32 R7, RZ, RZ, UR7 ;  /* 0x00000007ff077e24 */ /* 0x000fe4000f8e00ff */
[----:B----4-:R-:W-:Y:S02]  /*8660*/  IMAD.U32 R10, RZ, RZ, UR8 ;  /* 0x00000008ff0a7e24 */ /* 0x010fe4000f8e00ff */
[----:B-1----:R-:W-:-:S07]  /*8670*/  IMAD.U32 R11, RZ, RZ, UR9 ;  /* 0x00000009ff0b7e24 */ /* 0x002fce000f8e00ff */
[----:B------:R-:W-:-:S07]  /*8680*/  LEPC R20, `(.L_x_569) ;  /* 0x000000001014794e */ /* 0x000fce0000000000 */
[----:B--2---:R-:W-:Y:S05]  /*8690*/  CALL.ABS.NOINC R2 ;  /* 0x0000000002007343 */ /* 0x004fea0003c00000 */
.L_x_569:
[----:B------:R-:W-:Y:S05]  /*86a0*/  EXIT ;  /* 0x000000000000794d */ /* 0x000fea0003800000 */
.L_x_568:
        /* <DEDUP_REMOVED lines=13> */
.L_x_571:
[----:B------:R-:W-:Y:S05]  /*8780*/  BSYNC.RECONVERGENT B0 ;  /* 0x0000000000007941 */ /* 0x000fea0003800200 */
.L_x_570:
[----:B------:R-:W-:-:S05]  /*8790*/  LOP3.LUT R5, R0, 0x80, R5, 0xf8, !PT ;  /* 0x0000008000057812 */ /* 0x000fca00078ef805 */
[----:B------:R-:W-:Y:S01]  /*87a0*/  STG.E.U8 desc[UR36][R2.64], R5 ;  /* 0x0000000502007986 */ /* 0x000fe2000c101124 */
[----:B------:R-:W-:Y:S05]  /*87b0*/  EXIT ;  /* 0x000000000000794d */ /* 0x000fea0003800000 */
.L_x_567:
        /* <DEDUP_REMOVED lines=12> */
.L_x_573:
[----:B------:R-:W-:Y:S01]  /*8880*/  IMAD.MOV.U32 R0, RZ, RZ, 0x7f ;  /* 0x0000007fff007424 */ /* 0x000fe200078e00ff */
[----:B------:R-:W-:-:S04]  /*8890*/  ISETP.GT.U32.AND P0, PT, R4, 0x7f800000, PT ;  /* 0x7f8000000400780c */ /* 0x000fc80003f04070 */
[----:B------:R-:W-:-:S09]  /*88a0*/  SEL R0, R0, 0x7c, P0 ;  /* 0x0000007c00007807 */ /* 0x000fd20000000000 */
.L_x_574:
[----:B------:R-:W-:Y:S05]  /*88b0*/  BSYNC.RECONVERGENT B0 ;  /* 0x0000000000007941 */ /* 0x000fea0003800200 */
.L_x_572:
[----:B------:R-:W-:-:S04]  /*88c0*/  SHF.R.U32.HI R5, RZ, 0x18, R5 ;  /* 0x00000018ff057819 */ /* 0x000fc80000011605 */
[----:B------:R-:W-:-:S05]  /*88d0*/  LOP3.LUT R5, R0, 0x80, R5, 0xf8, !PT ;  /* 0x0000008000057812 */ /* 0x000fca00078ef805 */
[----:B------:R-:W-:Y:S01]  /*88e0*/  STG.E.U8 desc[UR36][R2.64], R5 ;  /* 0x0000000502007986 */ /* 0x000fe2000c101124 */
[----:B------:R-:W-:Y:S05]  /*88f0*/  EXIT ;  /* 0x000000000000794d */ /* 0x000fea0003800000 */
.L_x_566:
[----:B------:R-:W-:Y:S01]  /*8900*/  STG.E.U16 desc[UR36][R2.64], R19 ;  /* 0x0000001302007986 */ /* 0x000fe2000c101524 */
[----:B------:R-:W-:Y:S05]  /*8910*/  EXIT ;  /* 0x000000000000794d */ /* 0x000fea0003800000 */
.L_x_575:
        /* <DEDUP_REMOVED lines=14> */
.L_x_2747:


//--------------------- .text._ZN2at6native18elementwise_kernelILi128ELi4EZNS0_22gpu_kernel_impl_nocastIZZZNS0_16cosh_kernel_cudaERNS_18TensorIteratorBaseEENKUlvE0_clEvENKUlvE2_clEvEUlN3c108BFloat16EE_EEvS4_RKT_EUliE_EEviT1_ --------------------------
	.section	.text._ZN2at6native18elementwise_kernelILi128ELi4EZNS0_22gpu_kernel_impl_nocastIZZZNS0_16cosh_kernel_cudaERNS_18TensorIteratorBaseEENKUlvE0_clEvENKUlvE2_clEvEUlN3c108BFloat16EE_EEvS4_RKT_EUliE_EEviT1_,"ax",@progbits
	.align	128
        .global         _ZN2at6native18elementwise_kernelILi128ELi4EZNS0_22gpu_kernel_impl_nocastIZZZNS0_16cosh_kernel_cudaERNS_18TensorIteratorBaseEENKUlvE0_clEvENKUlvE2_clEvEUlN3c108BFloat16EE_EEvS4_RKT_EUliE_EEviT1_
        .type           _ZN2at6native18elementwise_kernelILi128ELi4EZNS0_22gpu_kernel_impl_nocastIZZZNS0_16cosh_kernel_cudaERNS_18TensorIteratorBaseEENKUlvE0_clEvENKUlvE2_clEvEUlN3c108BFloat16EE_EEvS4_RKT_EUliE_EEviT1_,@function
        .size           _ZN2at6native18elementwise_kernelILi128ELi4EZNS0_22gpu_kernel_impl_nocastIZZZNS0_16cosh_kernel_cudaERNS_18TensorIteratorBaseEENKUlvE0_clEvENKUlvE2_clEvEUlN3c108BFloat16EE_EEvS4_RKT_EUliE_EEviT1_,(.L_x_2748 - _ZN2at6native18elementwise_kernelILi128ELi4EZNS0_22gpu_kernel_impl_nocastIZZZNS0_16cosh_kernel_cudaERNS_18TensorIteratorBaseEENKUlvE0_clEvENKUlvE2_clEvEUlN3c108BFloat16EE_EEvS4_RKT_EUliE_EEviT1_)
        .other          _ZN2at6native18elementwise_kernelILi128ELi4EZNS0_22gpu_kernel_impl_nocastIZZZNS0_16cosh_kernel_cudaERNS_18TensorIteratorBaseEENKUlvE0_clEvENKUlvE2_clEvEUlN3c108BFloat16EE_EEvS4_RKT_EUliE_EEviT1_,@"STO_CUDA_ENTRY STV_DEFAULT"
_ZN2at6native18elementwise_kernelILi128ELi4EZNS0_22gpu_kernel_impl_nocastIZZZNS0_16cosh_kernel_cudaERNS_18TensorIteratorBaseEENKUlvE0_clEvENKUlvE2_clEvEUlN3c108BFloat16EE_EEvS4_RKT_EUliE_EEviT1_:
.text._ZN2at6native18elementwise_kernelILi128ELi4EZNS0_22gpu_kernel_impl_nocastIZZZNS0_16cosh_kernel_cudaERNS_18TensorIteratorBaseEENKUlvE0_clEvENKUlvE2_clEvEUlN3c108BFloat16EE_EEvS4_RKT_EUliE_EEviT1_:
[----:B------:R-:W-:Y:S08]  /*0000*/  LDC R1, c[0x0][0x37c] ;  /* 0x0000df00ff017b82 */ /* 0x000ff00000000800 */
[----:B------:R-:W0:Y:S01]  /*0010*/  LDC R2, c[0x0][0x388] ;  /* 0x0000e200ff027b82 */ /* 0x000e220000000800 */
[----:B------:R-:W1:Y:S01]  /*0020*/  S2R R3, SR_TID.X ;  /* 0x0000000000037919 */ /* 0x000e620000002100 */
[----:B------:R-:W2:Y:S06]  /*0030*/  LDCU.64 UR6, c[0x0][0x358] ;  /* 0x00006b00ff0677ac */ /* 0x000eac0008000a00 */
[----:B------:R-:W3:Y:S01]  /*0040*/  S2UR UR4, SR_CTAID.X ;  /* 0x00000000000479c3 */ /* 0x000ee20000002500 */
[----:B0-----:R-:W-:Y:S01]  /*0050*/  ISETP.NE.AND P0, PT, R2, RZ, PT ;  /* 0x000000ff0200720c */ /* 0x001fe20003f05270 */
[----:B---3--:R-:W-:-:S06]  /*0060*/  USHF.L.U32 UR4, UR4, 0x9, URZ ;  /* 0x0000000904047899 */ /* 0x008fcc00080006ff */
[----:B-1----:R-:W-:-:S06]  /*0070*/  LOP3.LUT R3, R3, UR4, RZ, 0xfc, !PT ;  /* 0x0000000403037c12 */ /* 0x002fcc000f8efcff */
[----:B--2---:R-:W-:Y:S05]  /*0080*/  @P0 BRA `(.L_x_576) ;  /* 0x0000000400b00947 */ /* 0x004fea0003800000 */
[----:B------:R-:W0:Y:S01]  /*0090*/  LDCU UR4, c[0x0][0x380] ;  /* 0x00007000ff0477ac */ /* 0x000e220008000800 */
[----:B------:R-:W-:Y:S04]  /*00a0*/  BSSY.RECONVERGENT B0, `(.L_x_577) ;  /* 0x0000050000007945 */ /* 0x000fe80003800200 */
[----:B------:R-:W-:Y:S01]  /*00b0*/  BSSY.RELIABLE B1, `(.L_x_578) ;  /* 0x0000037000017945 */ /* 0x000fe20003800100 */
[----:B0-----:R-:W-:-:S13]  /*00c0*/  ISETP.GE.AND P0, PT, R3, UR4, PT ;  /* 0x0000000403007c0c */ /* 0x001fda000bf06270 */
[----:B------:R-:W-:Y:S05]  /*00d0*/  @P0 BRA `(.L_x_579) ;  /* 0x0000000000c40947 */ /* 0x000fea0003800000 */
[----:B------:R-:W0:Y:S02]  /*00e0*/  LDC.64 R4, c[0x0][0x588] ;  /* 0x00016200ff047b82 */ /* 0x000e240000000a00 */
[----:B0-----:R-:W2:Y:S01]  /*00f0*/  LDG.E.U16 R4, desc[UR6][R4.64] ;  /* 0x0000000604047981 */ /* 0x001ea2000c1e1500 */
[----:B------:R-:W-:Y:S01]  /*0100*/  HFMA2 R7, -RZ, RZ, 3.4921875, 0 ;  /* 0x42fc0000ff077431 */ /* 0x000fe200000001ff */
[----:B------:R-:W-:Y:S02]  /*0110*/  IADD3 R3, PT, PT, R3, 0x80, RZ ;  /* 0x0000008003037810 */ /* 0x000fe40007ffe0ff */
[----:B--2---:R-:W-:Y:S02]  /*0120*/  SHF.L.U32 R0, R4, 0x10, RZ ;  /* 0x0000001004007819 */ /* 0x004fe400000006ff */
[----:B------:R-:W0:Y:S03]  /*0130*/  LDC.64 R4, c[0x0][0x580] ;  /* 0x00016000ff047b82 */ /* 0x000e260000000a00 */
[----:B------:R-:W-:-:S06]  /*0140*/  FMUL.FTZ R2, |R0|, 1.4426950216293334961 ;  /* 0x3fb8aa3b00027820 */ /* 0x000fcc0000410200 */
[----:B------:R-:W1:Y:S02]  /*0150*/  FRND.TRUNC R2, R2 ;  /* 0x0000000200027307 */ /* 0x000e64000020d000 */
[----:B-1----:R-:W-:Y:S02]  /*0160*/  FSETP.GT.FTZ.AND P0, PT, |R2|, 126, PT ;  /* 0x42fc00000200780b */ /* 0x002fe40003f14200 */
[----:B------:R-:W-:-:S04]  /*0170*/  LOP3.LUT R7, R7, 0x80000000, R2, 0xb8, !PT ;  /* 0x8000000007077812 */ /* 0x000fc800078eb802 */
[----:B------:R-:W-:Y:S02]  /*0180*/  FSEL R7, R7, R2, P0 ;  /* 0x0000000207077208 */ /* 0x000fe40000000000 */
[----:B------:R-:W-:-:S03]  /*0190*/  ISETP.GE.AND P0, PT, R3, UR4, PT ;  /* 0x0000000403007c0c */ /* 0x000fc6000bf06270 */
[----:B------:R-:W-:-:S04]  /*01a0*/  FFMA.FTZ R0, R7, -0.69314718246459960938, |R0| ;  /* 0xbf31721807007823 */ /* 0x000fc80000010400 */
[C---:B------:R-:W-:Y:S01]  /*01b0*/  FFMA.FTZ R0, R7.reuse, 1.9046542121259335545e-09, R0 ;  /* 0x3102e30807007823 */ /* 0x040fe20000010000 */
[----:B------:R-:W-:-:S03]  /*01c0*/  FADD.FTZ R7, R7, 12583037 ;  /* 0x4b40007d07077421 */ /* 0x000fc60000010000 */
[----:B------:R-:W-:Y:S02]  /*01d0*/  FMUL.FTZ R0, R0, 1.4426950216293334961 ;  /* 0x3fb8aa3b00007820 */ /* 0x000fe40000410000 */
[----:B------:R-:W-:Y:S01]  /*01e0*/  SHF.L.U32 R7, R7, 0x17, RZ ;  /* 0x0000001707077819 */ /* 0x000fe200000006ff */
[----:B------:R-:W-:Y:S05]  /*01f0*/  @P0 BREAK.RELIABLE B1 ;  /* 0x0000000000010942 */ /* 0x000fea0003800100 */
[----:B------:R-:W1:Y:S02]  /*0200*/  MUFU.EX2 R0, R0 ;  /* 0x0000000000007308 */ /* 0x000e640000000800 */
[----:B-1----:R-:W-:-:S06]  /*0210*/  FMUL.FTZ R7, R7, R0 ;  /* 0x0000000007077220 */ /* 0x002fcc0000410000 */
[----:B------:R-:W1:Y:S02]  /*0220*/  MUFU.RCP R2, R7 ;  /* 0x0000000700027308 */ /* 0x000e640000001000 */
[----:B-1----:R-:W-:-:S04]  /*0230*/  FMUL.FTZ R2, R2, 0.125 ;  /* 0x3e00000002027820 */ /* 0x002fc80000410000 */
[----:B------:R-:W-:-:S05]  /*0240*/  FFMA.FTZ R2, R7, 2, R2 ;  /* 0x4000000007027823 */ /* 0x000fca0000010002 */
[----:B------:R-:W-:-:S05]  /*0250*/  F2FP.BF16.F32.PACK_AB R2, RZ, R2 ;  /* 0x00000002ff02723e */ /* 0x000fca00000010ff */
[----:B0-----:R0:W-:Y:S01]  /*0260*/  STG.E.U16 desc[UR6][R4.64], R2 ;  /* 0x0000000204007986 */ /* 0x0011e2000c101506 */
[----:B------:R-:W-:Y:S05]  /*0270*/  @P0 BRA `(.L_x_580) ;  /* 0x0000000000c80947 */ /* 0x000fea0003800000 */
[----:B0-----:R-:W0:Y:S02]  /*0280*/  LDC.64 R4, c[0x0][0x588] ;  /* 0x00016200ff047b82 */ /* 0x001e240000000a00 */
[----:B0-----:R-:W2:Y:S01]  /*0290*/  LDG.E.U16 R4, desc[UR6][R4.64] ;  /* 0x0000000604047981 */ /* 0x001ea2000c1e1500 */
[----:B------:R-:W-:Y:S02]  /*02a0*/  MOV R7, 0x42fc0000 ;  /* 0x42fc000000077802 */ /* 0x000fe40000000f00 */
[----:B------:R-:W-:Y:S02]  /*02b0*/  IADD3 R3, PT, PT, R3, 0x80, RZ ;  /* 0x0000008003037810 */ /* 0x000fe40007ffe0ff */
[----:B--2---:R-:W-:Y:S02]  /*02c0*/  SHF.L.U32 R0, R4, 0x10, RZ ;  /* 0x0000001004007819 */ /* 0x004fe400000006ff */
[----:B------:R-:W0:Y:S03]  /*02d0*/  LDC.64 R4, c[0x0][0x580] ;  /* 0x00016000ff047b82 */ /* 0x000e260000000a00 */
        /* <DEDUP_REMOVED lines=8> */
[----:B------:R-:W-:Y:S02]  /*0360*/  FMUL.FTZ R0, R0, 1.4426950216293334961 ;  /* 0x3fb8aa3b00007820 */ /* 0x000fe40000410000 */
[----:B------:R-:W-:-:S04]  /*0370*/  SHF.L.U32 R7, R7, 0x17, RZ ;  /* 0x0000001707077819 */ /* 0x000fc800000006ff */
[----:B------:R-:W1:Y:S02]  /*0380*/  MUFU.EX2 R0, R0 ;  /* 0x0000000000007308 */ /* 0x000e640000000800 */
[----:B-1----:R-:W-:-:S06]  /*0390*/  FMUL.FTZ R7, R7, R0 ;  /* 0x0000000007077220 */ /* 0x002fcc0000410000 */
[----:B------:R-:W1:Y:S02]  /*03a0*/  MUFU.RCP R2, R7 ;  /* 0x0000000700027308 */ /* 0x000e640000001000 */
[----:B-1----:R-:W-:-:S04]  /*03b0*/  FMUL.FTZ R2, R2, 0.125 ;  /* 0x3e00000002027820 */ /* 0x002fc80000410000 */
[----:B------:R-:W-:-:S05]  /*03c0*/  FFMA.FTZ R2, R7, 2, R2 ;  /* 0x4000000007027823 */ /* 0x000fca0000010002 */
[----:B------:R-:W-:-:S05]  /*03d0*/  F2FP.BF16.F32.PACK_AB R2, RZ, R2 ;  /* 0x00000002ff02723e */ /* 0x000fca00000010ff */
[----:B0-----:R0:W-:Y:S02]  /*03e0*/  STG.E.U16 desc[UR6][R4.64], R2 ;  /* 0x0000000204007986 */ /* 0x0011e4000c101506 */
.L_x_579:
[----:B------:R-:W-:-:S13]  /*03f0*/  ISETP.GE.AND P0, PT, R3, UR4, PT ;  /* 0x0000000403007c0c */ /* 0x000fda000bf06270 */
[----:B------:R-:W-:Y:S05]  /*0400*/  @P0 BREAK.RELIABLE B1 ;  /* 0x0000000000010942 */ /* 0x000fea0003800100 */
[----:B------:R-:W-:Y:S05]  /*0410*/  @P0 BRA `(.L_x_580) ;  /* 0x0000000000600947 */ /* 0x000fea0003800000 */
[----:B------:R-:W-:Y:S05]  /*0420*/  BSYNC.RELIABLE B1 ;  /* 0x0000000000017941 */ /* 0x000fea0003800100 */
.L_x_578:
[----:B0-----:R-:W0:Y:S02]  /*0430*/  LDC.64 R4, c[0x0][0x588] ;  /* 0x00016200ff047b82 */ /* 0x001e240000000a00 */
        /* <DEDUP_REMOVED lines=22> */
.L_x_580:
[----:B------:R-:W-:Y:S05]  /*05a0*/  BSYNC.RECONVERGENT B0 ;  /* 0x0000000000007941 */ /* 0x000fea0003800200 */
.L_x_577:
[----:B------:R-:W-:Y:S05]  /*05b0*/  WARPSYNC.ALL ;  /* 0x0000000000007948 */ /* 0x000fea0003800000 */
[----:B------:R-:W-:-:S13]  /*05c0*/  ISETP.GE.AND P0, PT, R3, UR4, PT ;  /* 0x0000000403007c0c */ /* 0x000fda000bf06270 */
[----:B------:R-:W-:Y:S05]  /*05d0*/  @P0 EXIT ;  /* 0x000000000000094d */ /* 0x000fea0003800000 */
[----:B01----:R-:W0:Y:S02]  /*05e0*/  LDC.64 R2, c[0x0][0x588] ;  /* 0x00016200ff027b82 */ /* 0x003e240000000a00 */
[----:B0-----:R-:W2:Y:S01]  /*05f0*/  LDG.E.U16 R2, desc[UR6][R2.64] ;  /* 0x0000000602027981 */ /* 0x001ea2000c1e1500 */
[----:B------:R-:W-:Y:S01]  /*0600*/  HFMA2 R5, -RZ, RZ, 3.4921875, 0 ;  /* 0x42fc0000ff057431 */ /* 0x000fe200000001ff */
[----:B--2---:R-:W-:-:S04]  /*0610*/  SHF.L.U32 R0, R2, 0x10, RZ ;  /* 0x0000001002007819 */ /* 0x004fc800000006ff */
[----:B------:R-:W0:Y:S01]  /*0620*/  LDC.64 R2, c[0x0][0x580] ;  /* 0x00016000ff027b82 */ /* 0x000e220000000a00 */
        /* <DEDUP_REMOVED lines=16> */
[----:B0-----:R-:W-:Y:S01]  /*0730*/  STG.E.U16 desc[UR6][R2.64], R4 ;  /* 0x0000000402007986 */ /* 0x001fe2000c101506 */
[----:B------:R-:W-:Y:S05]  /*0740*/  EXIT ;  /* 0x000000000000794d */ /* 0x000fea0003800000 */
.L_x_576:
[----:B------:R-:W0:Y:S01]  /*0750*/  LDCU UR4, c[0x0][0x380] ;  /* 0x00007000ff0477ac */ /* 0x000e220008000800 */
[----:B------:R-:W-:Y:S01]  /*0760*/  IADD3 R2, PT, PT, R2, -0x1, RZ ;  /* 0xffffffff02027810 */ /* 0x000fe20007ffe0ff */
[----:B------:R-:W-:Y:S04]  /*0770*/  BSSY.RECONVERGENT B0, `(.L_x_581) ;  /* 0x00003d9000007945 */ /* 0x000fe80003800200 */
[----:B------:R-:W-:Y:S01]  /*0780*/  BSSY.RELIABLE B1, `(.L_x_582) ;  /* 0x0000293000017945 */ /* 0x000fe20003800100 */
[----:B------:R-:W-:-:S04]  /*0790*/  VIMNMX.U32 R0, PT, PT, R2, 0x18, PT ;  /* 0x0000001802007848 */ /* 0x000fc80003fe0000 */
[----:B------:R-:W-:Y:S02]  /*07a0*/  IADD3 R0, PT, PT, R0, 0x1, RZ ;  /* 0x0000000100007810 */ /* 0x000fe40007ffe0ff */
[----:B0-----:R-:W-:-:S13]  /*07b0*/  ISETP.GE.AND P0, PT, R3, UR4, PT ;  /* 0x0000000403007c0c */ /* 0x001fda000bf06270 */
[----:B------:R-:W-:Y:S05]  /*07c0*/  @P0 BRA `(.L_x_583) ;  /* 0x00000028002c0947 */ /* 0x000fea0003800000 */
[----:B------:R-:W0:Y:S01]  /*07d0*/  LDCU.64 UR8, c[0x0][0x390] ;  /* 0x00007200ff0877ac */ /* 0x000e220008000a00 */
[----:B------:R-:W-:Y:S01]  /*07e0*/  MOV R5, R3 ;  /* 0x0000000300057202 */ /* 0x000fe20000000f00 */
[----:B------:R-:W-:Y:S01]  /*07f0*/  IMAD.MOV.U32 R4, RZ, RZ, RZ ;  /* 0x000000ffff047224 */ /* 0x000fe200078e00ff */
[----:B------:R-:W-:Y:S01]  /*0800*/  ISETP.NE.AND P0, PT, R2, RZ, PT ;  /* 0x000000ff0200720c */ /* 0x000fe20003f05270 */
[----:B------:R-:W1:Y:S01]  /*0810*/  LDCU UR5, c[0x0][0x38c] ;  /* 0x00007180ff0577ac */ /* 0x000e620008000800 */
[----:B------:R-:W2:Y:S01]  /*0820*/  LDCU.64 UR10, c[0x0][0x4b8] ;  /* 0x00009700ff0a77ac */ /* 0x000ea20008000a00 */
[----:B0-----:R-:W-:-:S05]  /*0830*/  IMAD.HI.U32 R6, R3, UR8, R4 ;  /* 0x0000000803067c27 */ /* 0x001fca000f8e0004 */
[----:B------:R-:W-:-:S04]  /*0840*/  SHF.R.U32.HI R7, RZ, UR9, R6 ;  /* 0x00000009ff077c19 */ /* 0x000fc80008011606 */
[----:B------:R-:W-:-:S05]  /*0850*/  IADD3 R4, PT, PT, -R7, RZ, RZ ;  /* 0x000000ff07047210 */ /* 0x000fca0007ffe1ff */
[----:B-1----:R-:W-:-:S04]  /*0860*/  IMAD R4, R4, UR5, R3 ;  /* 0x0000000504047c24 */ /* 0x002fc8000f8e0203 */
[C---:B--2---:R-:W-:Y:S02]  /*0870*/  IMAD R5, R4.reuse, UR10, RZ ;  /* 0x0000000a04057c24 */ /* 0x044fe4000f8e02ff */
[----:B------:R-:W-:Y:S01]  /*0880*/  IMAD R4, R4, UR11, RZ ;  /* 0x0000000b04047c24 */ /* 0x000fe2000f8e02ff */
[----:B------:R-:W-:Y:S06]  /*0890*/  @!P0 BRA `(.L_x_584) ;  /* 0x0000001000748947 */ /* 0x000fec0003800000 */
[----:B------:R-:W0:Y:S01]  /*08a0*/  LDCU.64 UR8, c[0x0][0x398] ;  /* 0x00007300ff0877ac */ /* 0x000e220008000a00 */
[----:B------:R-:W-:Y:S01]  /*08b0*/  HFMA2 R6, -RZ, RZ, 0, 0 ;  /* 0x00000000ff067431 */ /* 0x000fe200000001ff */
[----:B------:R-:W-:Y:S01]  /*08c0*/  ISETP.NE.AND P0, PT, R0, 0x2, PT ;  /* 0x000000020000780c */ /* 0x000fe20003f05270 */
[----:B------:R-:W1:Y:S01]  /*08d0*/  LDCU UR5, c[0x0][0x3a0] ;  /* 0x00007400ff0577ac */ /* 0x000e620008000800 */
[----:B------:R-:W2:Y:S02]  /*08e0*/  LDCU.64 UR10, c[0x0][0x4c0] ;  /* 0x00009800ff0a77ac */ /* 0x000ea40008000a00 */
[----:B0-----:R-:W-:-:S05]  /*08f0*/  IMAD.HI.U32 R8, R7, UR9, R6 ;  /* 0x0000000907087c27 */ /* 0x001fca000f8e0006 */
[----:B-1----:R-:W-:-:S04]  /*0900*/  SHF.R.U32.HI R9, RZ, UR5, R8 ;  /* 0x00000005ff097c19 */ /* 0x002fc80008011608 */
[----:B------:R-:W-:-:S05]  /*0910*/  IADD3 R6, PT, PT, -R9, RZ, RZ ;  /* 0x000000ff09067210 */ /* 0x000fca0007ffe1ff */
[----:B------:R-:W-:-:S04]  /*0920*/  IMAD R6, R6, UR8, R7 ;  /* 0x0000000806067c24 */ /* 0x000fc8000f8e0207 */
[C---:B--2---:R-:W-:Y:S02]  /*0930*/  IMAD R5, R6.reuse, UR10, R5 ;  /* 0x0000000a06057c24 */ /* 0x044fe4000f8e0205 */
[----:B------:R-:W-:Y:S01]  /*0940*/  IMAD R4, R6, UR11, R4 ;  /* 0x0000000b06047c24 */ /* 0x000fe2000f8e0204 */
[----:B------:R-:W-:Y:S06]  /*0950*/  @!P0 BRA `(.L_x_584) ;  /* 0x0000001000448947 */ /* 0x000fec0003800000 */
[----:B------:R-:W0:Y:S01]  /*0960*/  LDCU.64 UR8, c[0x0][0x3a8] ;  /* 0x00007500ff0877ac */ /* 0x000e220008000a00 */
[----:B------:R-:W-:Y:S02]  /*0970*/  MOV R8, RZ ;  /* 0x000000ff00087202 */ /* 0x000fe40000000f00 */
[----:B------:R-:W-:Y:S01]  /*0980*/  ISETP.NE.AND P0, PT, R0, 0x3, PT ;  /* 0x000000030000780c */ /* 0x000fe20003f05270 */
[----:B------:R-:W1:Y:S01]  /*0990*/  LDCU UR5, c[0x0][0x3a4] ;  /* 0x00007480ff0577ac */ /* 0x000e620008000800 */
[----:B------:R-:W2:Y:S01]  /*09a0*/  LDCU.64 UR10, c[0x0][0x4c8] ;  /* 0x00009900ff0a77ac */ /* 0x000ea20008000a00 */
[----:B0-----:R-:W-:-:S05]  /*09b0*/  IMAD.HI.U32 R6, R9, UR8, R8 ;  /* 0x0000000809067c27 */ /* 0x001fca000f8e0008 */
[----:B------:R-:W-:-:S04]  /*09c0*/  SHF.R.U32.HI R7, RZ, UR9, R6 ;  /* 0x00000009ff077c19 */ /* 0x000fc80008011606 */
[----:B------:R-:W-:-:S05]  /*09d0*/  IADD3 R8, PT, PT, -R7, RZ, RZ ;  /* 0x000000ff07087210 */ /* 0x000fca0007ffe1ff */
[----:B-1----:R-:W-:-:S04]  /*09e0*/  IMAD R8, R8, UR5, R9 ;  /* 0x0000000508087c24 */ /* 0x002fc8000f8e0209 */
        /* <DEDUP_REMOVED lines=16> */
[----:B------:R-:W-:Y:S01]  /*0af0*/  HFMA2 R8, -RZ, RZ, 0, 0 ;  /* 0x00000000ff087431 */ /* 0x000fe200000001ff */
[----:B------:R-:W-:Y:S01]  /*0b00*/  ISETP.NE.AND P0, PT, R0, 0x5, PT ;  /* 0x000000050000780c */ /* 0x000fe20003f05270 */
[----:B------:R-:W1:Y:S01]  /*0b10*/  LDCU UR5, c[0x0][0x3bc] ;  /* 0x00007780ff0577ac */ /* 0x000e620008000800 */
[----:B------:R-:W2:Y:S02]  /*0b20*/  LDCU.64 UR10, c[0x0][0x4d8] ;  /* 0x00009b00ff0a77ac */ /* 0x000ea40008000a00 */
        /* <DEDUP_REMOVED lines=44> */
[----:B------:R-:W-:Y:S01]  /*0df0*/  IMAD.MOV.U32 R8, RZ, RZ, RZ ;  /* 0x000000ffff087224 */ /* 0x000fe200078e00ff */
        /* <DEDUP_REMOVED lines=100> */
[----:B------:R-:W-:-:S05]  /*1440*/  SHF.R.U32.HI R7, RZ, UR9, R6 ;  /* 0x00000009ff077c19 */ /* 0x000fca0008011606 */
[----:B------:R-:W-:-:S04]  /*1450*/  IMAD.MOV R8, RZ, RZ, -R7 ;  /* 0x000000ffff087224 */ /* 0x000fc800078e0a07 */
        /* <DEDUP_REMOVED lines=76> */
[----:B------:R-:W-:Y:S01]  /*1920*/  ISETP.NE.AND P0, PT, R0, 0x18, PT ;  /* 0x000000180000780c */ /* 0x000fe20003f05270 */
[----:B------:R-:W0:Y:S01]  /*1930*/  LDCU.64 UR8, c[0x0][0x4a0] ;  /* 0x00009400ff0877ac */ /* 0x000e220008000a00 */
[----:B------:R-:W-:Y:S01]  /*1940*/  MOV R6, RZ ;  /* 0x000000ff00067202 */ /* 0x000fe20000000f00 */
[----:B------:R-:W1:Y:S01]  /*1950*/  LDCU UR5, c[0x0][0x4a8] ;  /* 0x00009500ff0577ac */ /* 0x000e620008000800 */
[----:B------:R-:W2:Y:S09]  /*1960*/  LDCU.64 UR10, c[0x0][0x570] ;  /* 0x0000ae00ff0a77ac */ /* 0x000eb20008000a00 */
[----:B------:R-:W3:Y:S01]  /*1970*/  @P0 LDC.64 R14, c[0x0][0x4b0] ;  /* 0x00012c00ff0e0b82 */ /* 0x000ee20000000a00 */
[----:B0-----:R-:W-:-:S07]  /*1980*/  IMAD.HI.U32 R10, R7, UR9, R6 ;  /* 0x00000009070a7c27 */ /* 0x001fce000f8e0006 */
[----:B------:R-:W0:Y:S01]  /*1990*/  @P0 LDC R17, c[0x0][0x4ac] ;  /* 0x00012b00ff110b82 */ /* 0x000e220000000800 */
[----:B-1----:R-:W-:Y:S02]  /*19a0*/  SHF.R.U32.HI R11, RZ, UR5, R10 ;  /* 0x00000005ff0b7c19 */ /* 0x002fe4000801160a */
[----:B------:R-:W-:Y:S02]  /*19b0*/  @P0 MOV R10, RZ ;  /* 0x000000ff000a0202 */ /* 0x000fe40000000f00 */
[----:B------:R-:W-:-:S03]  /*19c0*/  IADD3 R13, PT, PT, -R11, RZ, RZ ;  /* 0x000000ff0b0d7210 */ /* 0x000fc60007ffe1ff */
[----:B------:R-:W1:Y:S01]  /*19d0*/  @P0 LDC.64 R8, c[0x0][0x578] ;  /* 0x00015e00ff080b82 */ /* 0x000e620000000a00 */
[----:B---3--:R-:W-:-:S05]  /*19e0*/  @P0 IMAD.HI.U32 R6, R11, R14, R10 ;  /* 0x0000000e0b060227 */ /* 0x008fca00078e000a */
[----:B------:R-:W-:Y:S01]  /*19f0*/  @P0 SHF.R.U32.HI R10, RZ, R15, R6 ;  /* 0x0000000fff0a0219 */ /* 0x000fe20000011606 */
[----:B------:R-:W-:-:S03]  /*1a00*/  IMAD R6, R13, UR8, R7 ;  /* 0x000000080d067c24 */ /* 0x000fc6000f8e0207 */
[----:B------:R-:W-:Y:S01]  /*1a10*/  @P0 IADD3 R10, PT, PT, -R10, RZ, RZ ;  /* 0x000000ff0a0a0210 */ /* 0x000fe20007ffe1ff */
[C---:B--2---:R-:W-:Y:S02]  /*1a20*/  IMAD R5, R6.reuse, UR10, R5 ;  /* 0x0000000a06057c24 */ /* 0x044fe4000f8e0205 */
[----:B------:R-:W-:Y:S02]  /*1a30*/  IMAD R4, R6, UR11, R4 ;  /* 0x0000000b06047c24 */ /* 0x000fe4000f8e0204 */
[----:B0-----:R-:W-:-:S04]  /*1a40*/  @P0 IMAD R10, R10, R17, R11 ;  /* 0x000000110a0a0224 */ /* 0x001fc800078e020b */
[C---:B-1----:R-:W-:Y:S02]  /*1a50*/  @P0 IMAD R5, R10.reuse, R8, R5 ;  /* 0x000000080a050224 */ /* 0x042fe400078e0205 */
[----:B------:R-:W-:-:S07]  /*1a60*/  @P0 IMAD R4, R10, R9, R4 ;  /* 0x000000090a040224 */ /* 0x000fce00078e0204 */
.L_x_584:
[----:B------:R-:W0:Y:S02]  /*1a70*/  LDCU.128 UR8, c[0x0][0x580] ;  /* 0x0000b000ff0877ac */ /* 0x000e240008000c00 */
[----:B0-----:R-:W-:-:S05]  /*1a80*/  IADD3 R6, P0, PT, R4, UR10, RZ ;  /* 0x0000000a04067c10 */ /* 0x001fca000ff1e0ff */
[----:B------:R-:W-:-:S05]  /*1a90*/  IMAD.X R7, RZ, RZ, UR11, P0 ;  /* 0x0000000bff077e24 */ /* 0x000fca00080e06ff */
[----:B------:R-:W2:Y:S01]  /*1aa0*/  LDG.E.U16 R6, desc[UR6][R6.64] ;  /* 0x0000000606067981 */ /* 0x000ea2000c1e1500 */
[----:B------:R-:W-:Y:S02]  /*1ab0*/  MOV R9, 0x42fc0000 ;  /* 0x42fc000000097802 */ /* 0x000fe40000000f00 */
[----:B------:R-:W-:Y:S02]  /*1ac0*/  IADD3 R3, PT, PT, R3, 0x80, RZ ;  /* 0x0000008003037810 */ /* 0x000fe40007ffe0ff */
[----:B--2---:R-:W-:-:S05]  /*1ad0*/  SHF.L.U32 R4, R6, 0x10, RZ ;  /* 0x0000001006047819 */ /* 0x004fca00000006ff */
        /* <DEDUP_REMOVED lines=15> */
[----:B------:R-:W-:-:S04]  /*1bd0*/  IADD3 R4, P0, PT, R5, UR8, RZ ;  /* 0x0000000805047c10 */ /* 0x000fc8000ff1e0ff */
[----:B------:R-:W-:Y:S02]  /*1be0*/  F2FP.BF16.F32.PACK_AB R6, RZ, R6 ;  /* 0x00000006ff06723e */ /* 0x000fe400000010ff */
[----:B------:R-:W-:Y:S02]  /*1bf0*/  IADD3.X R5, PT, PT, RZ, UR9, RZ, P0, !PT ;  /* 0x00000009ff057c10 */ /* 0x000fe400087fe4ff */
[----:B------:R-:W-:-:S03]  /*1c00*/  ISETP.GE.AND P0, PT, R3, UR4, PT ;  /* 0x0000000403007c0c */ /* 0x000fc6000bf06270 */
[----:B------:R0:W-:Y:S10]  /*1c10*/  STG.E.U16 desc[UR6][R4.64], R6 ;  /* 0x0000000604007986 */ /* 0x0001f4000c101506 */
[----:B------:R-:W-:Y:S05]  /*1c20*/  @P0 BREAK.RELIABLE B1 ;  /* 0x0000000000010942 */ /* 0x000fea0003800100 */
[----:B------:R-:W-:Y:S05]  /*1c30*/  @P0 BRA `(.L_x_585) ;  /* 0x0000002800300947 */ /* 0x000fea0003800000 */
[----:B------:R-:W1:Y:S01]  /*1c40*/  LDCU.64 UR8, c[0x0][0x390] ;  /* 0x00007200ff0877ac */ /* 0x000e620008000a00 */
[----:B0-----:R-:W-:Y:S02]  /*1c50*/  MOV R4, RZ ;  /* 0x000000ff00047202 */ /* 0x001fe40000000f00 */
[----:B------:R-:W-:Y:S01]  /*1c60*/  MOV R5, R3 ;  /* 0x0000000300057202 */ /* 0x000fe20000000f00 */
[----:B------:R-:W0:Y:S01]  /*1c70*/  LDCU UR5, c[0x0][0x38c] ;  /* 0x00007180ff0577ac */ /* 0x000e220008000800 */
[----:B------:R-:W-:Y:S01]  /*1c80*/  ISETP.NE.AND P0, PT, R2, RZ, PT ;  /* 0x000000ff0200720c */ /* 0x000fe20003f05270 */
[----:B------:R-:W2:Y:S01]  /*1c90*/  LDCU.64 UR10, c[0x0][0x4b8] ;  /* 0x00009700ff0a77ac */ /* 0x000ea20008000a00 */
[----:B-1----:R-:W-:-:S05]  /*1ca0*/  IMAD.HI.U32 R6, R3, UR8, R4 ;  /* 0x0000000803067c27 */ /* 0x002fca000f8e0004 */
[----:B------:R-:W-:-:S04]  /*1cb0*/  SHF.R.U32.HI R7, RZ, UR9, R6 ;  /* 0x00000009ff077c19 */ /* 0x000fc80008011606 */
[----:B------:R-:W-:-:S05]  /*1cc0*/  IADD3 R4, PT, PT, -R7, RZ, RZ ;  /* 0x000000ff07047210 */ /* 0x000fca0007ffe1ff */
[----:B0-----:R-:W-:-:S04]  /*1cd0*/  IMAD R4, R4, UR5, R3 ;  /* 0x0000000504047c24 */ /* 0x001fc8000f8e0203 */
        /* <DEDUP_REMOVED lines=153> */
[----:B-1----:R-:W-:-:S05]  /*2670*/  SHF.R.U32.HI R9, RZ, UR5, R8 ;  /* 0x00000005ff097c19 */ /* 0x002fca0008011608 */
[----:B------:R-:W-:-:S04]  /*2680*/  IMAD.MOV R6, RZ, RZ, -R9 ;  /* 0x000000ffff067224 */ /* 0x000fc800078e0a09 */
        /* <DEDUP_REMOVED lines=114> */
[----:B------:R-:W-:Y:S01]  /*2db0*/  HFMA2 R6, -RZ, RZ, 0, 0 ;  /* 0x00000000ff067431 */ /* 0x000fe200000001ff */
        /* <DEDUP_REMOVED lines=18> */
.L_x_586:
[----:B------:R-:W0:Y:S02]  /*2ee0*/  LDCU.128 UR8, c[0x0][0x580] ;  /* 0x0000b000ff0877ac */ /* 0x000e240008000c00 */
[----:B0-----:R-:W-:-:S04]  /*2ef0*/  IADD3 R6, P0, PT, R4, UR10, RZ ;  /* 0x0000000a04067c10 */ /* 0x001fc8000ff1e0ff */
[----:B------:R-:W-:-:S05]  /*2f00*/  IADD3.X R7, PT, PT, RZ, UR11, RZ, P0, !PT ;  /* 0x0000000bff077c10 */ /* 0x000fca00087fe4ff */
        /* <DEDUP_REMOVED lines=21> */
[----:B------:R-:W-:-:S05]  /*3060*/  IADD3.X R5, PT, PT, RZ, UR9, RZ, P0, !PT ;  /* 0x00000009ff057c10 */ /* 0x000fca00087fe4ff */
[----:B------:R0:W-:Y:S02]  /*3070*/  STG.E.U16 desc[UR6][R4.64], R6 ;  /* 0x0000000604007986 */ /* 0x0001e4000c101506 */
.L_x_583:
[----:B------:R-:W-:-:S13]  /*3080*/  ISETP.GE.AND P0, PT, R3, UR4, PT ;  /* 0x0000000403007c0c */ /* 0x000fda000bf06270 */
[----:B------:R-:W-:Y:S05]  /*3090*/  @P0 BREAK.RELIABLE B1 ;  /* 0x0000000000010942 */ /* 0x000fea0003800100 */
[----:B------:R-:W-:Y:S05]  /*30a0*/  @P0 BRA `(.L_x_585) ;  /* 0x0000001400140947 */ /* 0x000fea0003800000 */
[----:B------:R-:W-:Y:S05]  /*30b0*/  BSYNC.RELIABLE B1 ;  /* 0x0000000000017941 */ /* 0x000fea0003800100 */
.L_x_582:
[----:B------:R-:W1:Y:S01]  /*30c0*/  LDCU.64 UR8, c[0x0][0x390] ;  /* 0x00007200ff0877ac */ /* 0x000e620008000a00 */
[----:B0-----:R-:W-:Y:S01]  /*30d0*/  HFMA2 R4, -RZ, RZ, 0, 0 ;  /* 0x00000000ff047431 */ /* 0x001fe200000001ff */
        /* <DEDUP_REMOVED lines=296> */
.L_x_587:
        /* <DEDUP_REMOVED lines=26> */
.L_x_585:
[----:B------:R-:W-:Y:S05]  /*4500*/  BSYNC.RECONVERGENT B0 ;  /* 0x0000000000007941 */ /* 0x000fea0003800200 */
.L_x_581:
[----:B------:R-:W-:Y:S05]  /*4510*/  WARPSYNC.ALL ;  /* 0x0000000000007948 */ /* 0x000fea0003800000 */
[----:B------:R-:W-:-:S13]  /*4520*/  ISETP.GE.AND P0, PT, R3, UR4, PT ;  /* 0x0000000403007c0c */ /* 0x000fda000bf06270 */
[----:B------:R-:W-:Y:S05]  /*4530*/  @P0 EXIT ;  /* 0x000000000000094d */ /* 0x000fea0003800000 */
[----:B------:R-:W2:Y:S01]  /*4540*/  LDCU.64 UR4, c[0x0][0x390] ;  /* 0x00007200ff0477ac */ /* 0x000ea20008000a00 */
[----:B01----:R-:W-:Y:S02]  /*4550*/  MOV R4, RZ ;  /* 0x000000ff00047202 */ /* 0x003fe40000000f00 */
[----:B------:R-:W-:Y:S01]  /*4560*/  MOV R5, R3 ;  /* 0x0000000300057202 */ /* 0x000fe20000000f00 */
[----:B------:R-:W0:Y:S01]  /*4570*/  LDCU UR8, c[0x0][0x38c] ;  /* 0x00007180ff0877ac */ /* 0x000e220008000800 */
[----:B------:R-:W-:Y:S01]  /*4580*/  ISETP.NE.AND P0, PT, R2, RZ, PT ;  /* 0x000000ff0200720c */ /* 0x000fe20003f05270 */
[----:B------:R-:W1:Y:S01]  /*4590*/  LDCU.64 UR10, c[0x0][0x4b8] ;  /* 0x00009700ff0a77ac */ /* 0x000e620008000a00 */
[----:B--2---:R-:W-:-:S05]  /*45a0*/  IMAD.HI.U32 R4, R3, UR4, R4 ;  /* 0x0000000403047c27 */ /* 0x004fca000f8e0004 */
[----:B------:R-:W-:-:S05]  /*45b0*/  SHF.R.U32.HI R5, RZ, UR5, R4 ;  /* 0x00000005ff057c19 */ /* 0x000fca0008011604 */
[----:B------:R-:W-:-:S04]  /*45c0*/  IMAD.MOV R6, RZ, RZ, -R5 ;  /* 0x000000ffff067224 */ /* 0x000fc800078e0a05 */
[----:B0-----:R-:W-:-:S04]  /*45d0*/  IMAD R2, R6, UR8, R3 ;  /* 0x0000000806027c24 */ /* 0x001fc8000f8e0203 */
[C---:B-1----:R-:W-:Y:S02]  /*45e0*/  IMAD R3, R2.reuse, UR10, RZ ;  /* 0x0000000a02037c24 */ /* 0x042fe4000f8e02ff */
        /* <DEDUP_REMOVED lines=269> */
[----:B------:R-:W1:Y:S10]  /*56c0*/  LDCU UR4, c[0x0][0x4a8] ;  /* 0x00009500ff0477ac */ /* 0x000e740008000800 */
[----:B------:R-:W2:Y:S01]  /*56d0*/  @P0 LDC.64 R8, c[0x0][0x4b0] ;  /* 0x00012c00ff080b82 */ /* 0x000ea20000000a00 */
[----:B0-----:R-:W-:-:S07]  /*56e0*/  IMAD.HI.U32 R6, R5, UR9, R4 ;  /* 0x0000000905067c27 */ /* 0x001fce000f8e0004 */
[----:B------:R-:W0:Y:S01]  /*56f0*/  @P0 LDC R11, c[0x0][0x4ac] ;  /* 0x00012b00ff0b0b82 */ /* 0x000e220000000800 */
[----:B-1----:R-:W-:Y:S01]  /*5700*/  SHF.R.U32.HI R7, RZ, UR4, R6 ;  /* 0x00000004ff077c19 */ /* 0x002fe20008011606 */
[----:B------:R-:W1:Y:S01]  /*5710*/  LDCU.64 UR4, c[0x0][0x570] ;  /* 0x0000ae00ff0477ac */ /* 0x000e620008000a00 */
[----:B------:R-:W-:Y:S02]  /*5720*/  @P0 MOV R6, RZ ;  /* 0x000000ff00060202 */ /* 0x000fe40000000f00 */
[----:B------:R-:W-:-:S03]  /*5730*/  IADD3 R4, PT, PT, -R7, RZ, RZ ;  /* 0x000000ff07047210 */ /* 0x000fc60007ffe1ff */
[----:B------:R-:W3:Y:S02]  /*5740*/  @P0 LDC.64 R12, c[0x0][0x578] ;  /* 0x00015e00ff0c0b82 */ /* 0x000ee40000000a00 */
[----:B------:R-:W-:Y:S02]  /*5750*/  IMAD R4, R4, UR8, R5 ;  /* 0x0000000804047c24 */ /* 0x000fe4000f8e0205 */
[----:B--2---:R-:W-:-:S05]  /*5760*/  @P0 IMAD.HI.U32 R0, R7, R8, R6 ;  /* 0x0000000807000227 */ /* 0x004fca00078e0006 */
[----:B------:R-:W-:Y:S01]  /*5770*/  @P0 SHF.R.U32.HI R0, RZ, R9, R0 ;  /* 0x00000009ff000219 */ /* 0x000fe20000011600 */
[C---:B-1----:R-:W-:Y:S02]  /*5780*/  IMAD R3, R4.reuse, UR4, R3 ;  /* 0x0000000404037c24 */ /* 0x042fe4000f8e0203 */
[----:B------:R-:W-:Y:S01]  /*5790*/  IMAD R2, R4, UR5, R2 ;  /* 0x0000000504027c24 */ /* 0x000fe2000f8e0202 */
[----:B------:R-:W-:-:S05]  /*57a0*/  @P0 IADD3 R6, PT, PT, -R0, RZ, RZ ;  /* 0x000000ff00060210 */ /* 0x000fca0007ffe1ff */
[----:B0-----:R-:W-:-:S04]  /*57b0*/  @P0 IMAD R6, R11, R6, R7 ;  /* 0x000000060b060224 */ /* 0x001fc800078e0207 */
[C---:B---3--:R-:W-:Y:S02]  /*57c0*/  @P0 IMAD R3, R6.reuse, R12, R3 ;  /* 0x0000000c06030224 */ /* 0x048fe400078e0203 */
[----:B------:R-:W-:-:S07]  /*57d0*/  @P0 IMAD R2, R6, R13, R2 ;  /* 0x0000000d06020224 */ /* 0x000fce00078e0202 */
.L_x_588:
[----:B------:R-:W0:Y:S02]  /*57e0*/  LDCU.128 UR8, c[0x0][0x580] ;  /* 0x0000b000ff0877ac */ /* 0x000e240008000c00 */
[----:B0-----:R-:W-:-:S04]  /*57f0*/  IADD3 R4, P0, PT, R2, UR10, RZ ;  /* 0x0000000a02047c10 */ /* 0x001fc8000ff1e0ff */
[----:B------:R-:W-:-:S05]  /*5800*/  IADD3.X R5, PT, PT, RZ, UR11, RZ, P0, !PT ;  /* 0x0000000bff057c10 */ /* 0x000fca00087fe4ff */
[----:B------:R-:W2:Y:S01]  /*5810*/  LDG.E.U16 R4, desc[UR6][R4.64] ;  /* 0x0000000604047981 */ /* 0x000ea2000c1e1500 */
[----:B------:R-:W-:Y:S02]  /*5820*/  MOV R7, 0x42fc0000 ;  /* 0x42fc000000077802 */ /* 0x000fe40000000f00 */
        /* <DEDUP_REMOVED lines=19> */
[----:B------:R-:W-:Y:S01]  /*5960*/  STG.E.U16 desc[UR6][R2.64], R4 ;  /* 0x0000000402007986 */ /* 0x000fe2000c101506 */
[----:B------:R-:W-:Y:S05]  /*5970*/  EXIT ;  /* 0x000000000000794d */ /* 0x000fea0003800000 */
.L_x_589:
        /* <DEDUP_REMOVED lines=16> */
.L_x_2748:


//--------------------- .text._ZN2at6native27unrolled_elementwise_kernelIZZZNS0_16cosh_kernel_cudaERNS_18TensorIteratorBaseEENKUlvE0_clEvENKUlvE2_clEvEUlN3c108BFloat16EE_St5arrayIPcLm2EELi4E23TrivialOffsetCalculatorILi1EjESD_NS0_6memory15LoadWithoutCastENSE_16StoreWithoutCastEEEviT_T0_T2_T3_T4_T5_ --------------------------
	.section	.text._ZN2at6native27unrolled_elementwise_kernelIZZZNS0_16cosh_kernel_cudaERNS_18TensorIteratorBaseEENKUlvE0_clEvENKUlvE2_clEvEUlN3c108BFloat16EE_St5arrayIPcLm2EELi4E23TrivialOffsetCalculatorILi1EjESD_NS0_6memory15LoadWithoutCastENSE_16StoreWithoutCastEEEviT_T0_T2_T3_T4_T5_,"ax",@progbits
	.align	128
        .global         _ZN2at6native27unrolled_elementwise_kernelIZZZNS0_16cosh_kernel_cudaERNS_18TensorIteratorBaseEENKUlvE0_clEvENKUlvE2_clEvEUlN3c108BFloat16EE_St5arrayIPcLm2EELi4E23TrivialOffsetCalculatorILi1EjESD_NS0_6memory15LoadWithoutCastENSE_16StoreWithoutCastEEEviT_T0_T2_T3_T4_T5_
        .type           _ZN2at6native27unrolled_elementwise_kernelIZZZNS0_16cosh_kernel_cudaERNS_18TensorIteratorBaseEENKUlvE0_clEvENKUlvE2_clEvEUlN3c108BFloat16EE_St5arrayIPcLm2EELi4E23TrivialOffsetCalculatorILi1EjESD_NS0_6memory15LoadWithoutCastENSE_16StoreWithoutCastEEEviT_T0_T2_T3_T4_T5_,@function
        .size           _ZN2at6native27unrolled_elementwise_kernelIZZZNS0_16cosh_kernel_cudaERNS_18TensorIteratorBaseEENKUlvE0_clEvENKUlvE2_clEvEUlN3c108BFloat16EE_St5arrayIPcLm2EELi4E23TrivialOffsetCalculatorILi1EjESD_NS0_6memory15LoadWithoutCastENSE_16StoreWithoutCastEEEviT_T0_T2_T3_T4_T5_,(.L_x_2749 - _ZN2at6native27unrolled_elementwise_kernelIZZZNS0_16cosh_kernel_cudaERNS_18TensorIteratorBaseEENKUlvE0_clEvENKUlvE2_clEvEUlN3c108BFloat16EE_St5arrayIPcLm2EELi4E23TrivialOffsetCalculatorILi1EjESD_NS0_6memory15LoadWithoutCastENSE_16StoreWithoutCastEEEviT_T0_T2_T3_T4_T5_)
        .other          _ZN2at6native27unrolled_elementwise_kernelIZZZNS0_16cosh_kernel_cudaERNS_18TensorIteratorBaseEENKUlvE0_clEvENKUlvE2_clEvEUlN3c108BFloat16EE_St5arrayIPcLm2EELi4E23TrivialOffsetCalculatorILi1EjESD_NS0_6memory15LoadWithoutCastENSE_16StoreWithoutCastEEEviT_T0_T2_T3_T4_T5_,@"STO_CUDA_ENTRY STV_DEFAULT"
_ZN2at6native27unrolled_elementwise_kernelIZZZNS0_16cosh_kernel_cudaERNS_18TensorIteratorBaseEENKUlvE0_clEvENKUlvE2_clEvEUlN3c108BFloat16EE_St5arrayIPcLm2EELi4E23TrivialOffsetCalculatorILi1EjESD_NS0_6memory15LoadWithoutCastENSE_16StoreWithoutCastEEEviT_T0_T2_T3_T4_T5_:
.text._ZN2at6native27unrolled_elementwise_kernelIZZZNS0_16cosh_kernel_cudaERNS_18TensorIteratorBaseEENKUlvE0_clEvENKUlvE2_clEvEUlN3c108BFloat16EE_St5arrayIPcLm2EELi4E23TrivialOffsetCalculatorILi1EjESD_NS0_6memory15LoadWithoutCastENSE_16StoreWithoutCastEEEviT_T0_T2_T3_T4_T5_:
[----:B------:R-:W-:Y:S01]  /*0000*/  LDC R1, c[0x0][0x37c] ;  /* 0x0000df00ff017b82 */ /* 0x000fe20000000800 */
[----:B------:R-:W0:Y:S07]  /*0010*/  S2R R3, SR_CTAID.X ;  /* 0x0000000000037919 */ /* 0x000e2e0000002500 */
[----:B------:R-:W0:Y:S01]  /*0020*/  LDC R0, c[0x0][0x380] ;  /* 0x0000e000ff007b82 */ /* 0x000e220000000800 */
[----:B------:R-:W1:Y:S01]  /*0030*/  LDCU.64 UR4, c[0x0][0x358] ;  /* 0x00006b00ff0477ac */ /* 0x000e620008000a00 */
[----:B------:R-:W-:Y:S01]  /*0040*/  PRMT R8, RZ, 0x7610, R8 ;  /* 0x00007610ff087816 */ /* 0x000fe20000000008 */
[----:B------:R-:W2:Y:S01]  /*0050*/  S2R R2, SR_TID.X ;  /* 0x0000000000027919 */ /* 0x000ea20000002100 */
[----:B------:R-:W-:Y:S01]  /*0060*/  PRMT R4, RZ, 0x7610, R4 ;  /* 0x00007610ff047816 */ /* 0x000fe20000000004 */
[----:B0-----:R-:W-:Y:S01]  /*0070*/  IMAD R5, R3, -0x200, R0 ;  /* 0xfffffe0003057824 */ /* 0x001fe200078e0200 */
[----:B--2---:R-:W-:-:S04]  /*0080*/  MOV R0, R2 ;  /* 0x0000000200007202 */ /* 0x004fc80000000f00 */
[----:B------:R-:W-:-:S13]  /*0090*/  ISETP.GE.AND P0, PT, R2, R5, PT ;  /* 0x000000050200720c */ /* 0x000fda0003f06270 */
[----:B------:R-:W-:-:S04]  /*00a0*/  @!P0 IADD3 R2, PT, PT, R0, 0x80, RZ ;  /* 0x0000008000028810 */ /* 0x000fc80007ffe0ff */
[----:B------:R-:W-:-:S13]  /*00b0*/  ISETP.GE.AND P1, PT, R2, R5, PT ;  /* 0x000000050200720c */ /* 0x000fda0003f26270 */
[----:B------:R-:W-:Y:S01]  /*00c0*/  @!P1 IMAD R9, R3, 0x200, R2 ;  /* 0x0000020003099824 */ /* 0x000fe200078e0202 */
[----:B------:R-:W-:Y:S01]  /*00d0*/  @!P1 IADD3 R2, PT, PT, R2, 0x80, RZ ;  /* 0x0000008002029810 */ /* 0x000fe20007ffe0ff */
[----:B------:R-:W0:Y:S03]  /*00e0*/  @!P1 LDC.64 R10, c[0x0][0x390] ;  /* 0x0000e400ff0a9b82 */ /* 0x000e260000000a00 */
[----:B------:R-:W-:-:S13]  /*00f0*/  ISETP.GE.AND P3, PT, R2, R5, PT ;  /* 0x000000050200720c */ /* 0x000fda0003f66270 */
[----:B------:R-:W2:Y:S01]  /*0100*/  @!P3 LDC.64 R6, c[0x0][0x390] ;  /* 0x0000e400ff06bb82 */ /* 0x000ea20000000a00 */
[----:B------:R-:W-:Y:S01]  /*0110*/  @!P3 IMAD R17, R3, 0x200, R2 ;  /* 0x000002000311b824 */ /* 0x000fe200078e0202 */
[----:B------:R-:W-:-:S04]  /*0120*/  @!P3 IADD3 R2, PT, PT, R2, 0x80, RZ ;  /* 0x000000800202b810 */ /* 0x000fc80007ffe0ff */
[----:B------:R-:W-:Y:S01]  /*0130*/  ISETP.GE.AND P2, PT, R2, R5, PT ;  /* 0x000000050200720c */ /* 0x000fe20003f46270 */
[----:B0-----:R-:W-:-:S04]  /*0140*/  @!P1 IMAD.WIDE.U32 R10, R9, 0x2, R10 ;  /* 0x00000002090a9825 */ /* 0x001fc800078e000a */
[----:B--2---:R-:W-:Y:S01]  /*0150*/  @!P3 IMAD.WIDE.U32 R16, R17, 0x2, R6 ;  /* 0x000000021110b825 */ /* 0x004fe200078e0006 */
[----:B------:R-:W-:Y:S01]  /*0160*/  @!P0 LEA R9, R3, R0, 0x9 ;  /* 0x0000000003098211 */ /* 0x000fe200078e48ff */
[----:B------:R-:W0:Y:S01]  /*0170*/  @!P0 LDC.64 R6, c[0x0][0x390] ;  /* 0x0000e400ff068b82 */ /* 0x000e220000000a00 */
[----:B------:R-:W-:-:S05]  /*0180*/  IADD3 R18, PT, PT, R0, 0x80, RZ ;  /* 0x0000008000127810 */ /* 0x000fca0007ffe0ff */
[--C-:B------:R-:W-:Y:S01]  /*0190*/  @!P2 IMAD R15, R3, 0x200, R2.reuse ;  /* 0x00000200030fa824 */ /* 0x100fe200078e0202 */
[----:B------:R-:W-:Y:S01]  /*01a0*/  PRMT R2, RZ, 0x7610, R2 ;  /* 0x00007610ff027816 */ /* 0x000fe20000000002 */
[----:B-1----:R-:W5:Y:S01]  /*01b0*/  @!P1 LDG.E.U16 R8, desc[UR4][R10.64] ;  /* 0x000000040a089981 */ /* 0x002f62000c1e1500 */
[----:B------:R-:W1:Y:S03]  /*01c0*/  @!P2 LDC.64 R12, c[0x0][0x390] ;  /* 0x0000e400ff0cab82 */ /* 0x000e660000000a00 */
[----:B------:R2:W5:Y:S01]  /*01d0*/  @!P3 LDG.E.U16 R4, desc[UR4][R16.64] ;  /* 0x000000041004b981 */ /* 0x000562000c1e1500 */
[----:B0-----:R-:W-:Y:S01]  /*01e0*/  @!P0 IMAD.WIDE.U32 R6, R9, 0x2, R6 ;  /* 0x0000000209068825 */ /* 0x001fe200078e0006 */
[----:B------:R-:W-:-:S06]  /*01f0*/  PRMT R9, RZ, 0x7610, R9 ;  /* 0x00007610ff097816 */ /* 0x000fcc0000000009 */
[----:B------:R0:W5:Y:S01]  /*0200*/  @!P0 LDG.E.U16 R9, desc[UR4][R6.64] ;  /* 0x0000000406098981 */ /* 0x000162000c1e1500 */
[C---:B------:R-:W-:Y:S01]  /*0210*/  ISETP.GE.AND P0, PT, R0.reuse, R5, PT ;  /* 0x000000050000720c */ /* 0x040fe20003f06270 */
[----:B-1----:R-:W-:Y:S01]  /*0220*/  @!P2 IMAD.WIDE.U32 R12, R15, 0x2, R12 ;  /* 0x000000020f0ca825 */ /* 0x002fe200078e000c */
[----:B--2---:R-:W-:-:S03]  /*0230*/  IADD3 R16, PT, PT, R0, 0x180, RZ ;  /* 0x0000018000107810 */ /* 0x004fc60007ffe0ff */
[----:B------:R-:W-:Y:S01]  /*0240*/  VIADD R10, R0, 0x100 ;  /* 0x00000100000a7836 */ /* 0x000fe20000000000 */
[----:B------:R-:W-:Y:S01]  /*0250*/  BSSY.RECONVERGENT B0, `(.L_x_590) ;  /* 0x000001d000007945 */ /* 0x000fe20003800200 */
[----:B------:R1:W5:Y:S06]  /*0260*/  @!P2 LDG.E.U16 R2, desc[UR4][R12.64] ;  /* 0x000000040c02a981 */ /* 0x00036c000c1e1500 */
[----:B------:R-:W0:Y:S01]  /*0270*/  @!P0 LDC.64 R14, c[0x0][0x388] ;  /* 0x0000e200ff0e8b82 */ /* 0x000e220000000a00 */
[----:B------:R-:W-:Y:S01]  /*0280*/  @!P0 LEA R11, R3, R0, 0x9 ;  /* 0x00000000030b8211 */ /* 0x000fe200078e48ff */
[----:B------:R-:W-:Y:S01]  /*0290*/  @!P0 IMAD.MOV.U32 R0, RZ, RZ, R18 ;  /* 0x000000ffff008224 */ /* 0x000fe200078e0012 */
[----:B------:R-:W-:-:S02]  /*02a0*/  ISETP.GE.AND P5, PT, R18, R5, PT ;  /* 0x000000051200720c */ /* 0x000fc40003fa6270 */
[-C--:B------:R-:W-:Y:S02]  /*02b0*/  ISETP.GE.AND P3, PT, R10, R5.reuse, PT ;  /* 0x000000050a00720c */ /* 0x080fe40003f66270 */
[-C--:B------:R-:W-:Y:S02]  /*02c0*/  ISETP.GE.AND P1, PT, R16, R5.reuse, PT ;  /* 0x000000051000720c */ /* 0x080fe40003f26270 */
[----:B------:R-:W-:Y:S01]  /*02d0*/  ISETP.GE.AND P2, PT, R0, R5, PT ;  /* 0x000000050000720c */ /* 0x000fe20003f46270 */
[----:B0-----:R-:W-:Y:S01]  /*02e0*/  @!P0 IMAD.WIDE.U32 R6, R11, 0x2, R14 ;  /* 0x000000020b068825 */ /* 0x001fe200078e000e */
[----:B-1----:R-:W-:Y:S11]  /*02f0*/  @P0 BRA `(.L_x_591) ;  /* 0x0000000000480947 */ /* 0x002ff60003800000 */
[----:B-----5:R-:W-:Y:S01]  /*0300*/  SHF.L.U32 R9, R9, 0x10, RZ ;  /* 0x0000001009097819 */ /* 0x020fe200000006ff */
[----:B------:R-:W-:-:S04]  /*0310*/  HFMA2 R11, -RZ, RZ, 3.4921875, 0 ;  /* 0x42fc0000ff0b7431 */ /* 0x000fc800000001ff */
        /* <DEDUP_REMOVED lines=14> */
[----:B------:R-:W-:-:S05]  /*0400*/  FFMA.FTZ R9, R12, 2, R9 ;  /* 0x400000000c097823 */ /* 0x000fca0000010009 */
[----:B------:R-:W-:-:S07]  /*0410*/  F2FP.BF16.F32.PACK_AB R9, RZ, R9 ;  /* 0x00000009ff09723e */ /* 0x000fce00000010ff */
.L_x_591:
[----:B------:R-:W-:Y:S05]  /*0420*/  BSYNC.RECONVERGENT B0 ;  /* 0x0000000000007941 */ /* 0x000fea0003800200 */
.L_x_590:
[----:B------:R-:W-:Y:S04]  /*0430*/  BSSY.RECONVERGENT B0, `(.L_x_592) ;  /* 0x0000014000007945 */ /* 0x000fe80003800200 */
[----:B------:R-:W-:Y:S05]  /*0440*/  @P5 BRA `(.L_x_593) ;  /* 0x0000000000485947 */ /* 0x000fea0003800000 */
[----:B-----5:R-:W-:Y:S02]  /*0450*/  SHF.L.U32 R8, R8, 0x10, RZ ;  /* 0x0000001008087819 */ /* 0x020fe400000006ff */
[----:B------:R-:W-:-:S03]  /*0460*/  MOV R11, 0x42fc0000 ;  /* 0x42fc0000000b7802 */ /* 0x000fc60000000f00 */
        /* <DEDUP_REMOVED lines=16> */
.L_x_593:
[----:B------:R-:W-:Y:S05]  /*0570*/  BSYNC.RECONVERGENT B0 ;  /* 0x0000000000007941 */ /* 0x000fea0003800200 */
.L_x_592:
[----:B------:R-:W-:Y:S04]  /*0580*/  BSSY.RECONVERGENT B0, `(.L_x_594) ;  /* 0x0000014000007945 */ /* 0x000fe80003800200 */
[----:B------:R-:W-:Y:S05]  /*0590*/  @P3 BRA `(.L_x_595) ;  /* 0x0000000000483947 */ /* 0x000fea0003800000 */
        /* <DEDUP_REMOVED lines=18> */
.L_x_595:
[----:B------:R-:W-:Y:S05]  /*06c0*/  BSYNC.RECONVERGENT B0 ;  /* 0x0000000000007941 */ /* 0x000fea0003800200 */
.L_x_594:
        /* <DEDUP_REMOVED lines=20> */
.L_x_597:
[----:B------:R-:W-:Y:S05]  /*0810*/  BSYNC.RECONVERGENT B0 ;  /* 0x0000000000007941 */ /* 0x000fea0003800200 */
.L_x_596:
[----:B-----5:R0:W-:Y:S01]  /*0820*/  @!P0 STG.E.U16 desc[UR4][R6.64], R9 ;  /* 0x0000000906008986 */ /* 0x0201e2000c101504 */
[----:B------:R-:W-:Y:S04]  /*0830*/  BSSY.RECONVERGENT B0, `(.L_x_598) ;  /* 0x000000d000007945 */ /* 0x000fe80003800200 */
[----:B------:R-:W-:Y:S05]  /*0840*/  @P2 BRA `(.L_x_599) ;  /* 0x00000000002c2947 */ /* 0x000fea0003800000 */
[----:B0-----:R-:W0:Y:S01]  /*0850*/  LDC.64 R6, c[0x0][0x388] ;  /* 0x0000e200ff067b82 */ /* 0x001e220000000a00 */
[----:B------:R-:W-:Y:S02]  /*0860*/  LEA R9, R3, R0, 0x9 ;  /* 0x0000000003097211 */ /* 0x000fe400078e48ff */
[----:B------:R-:W-:Y:S02]  /*0870*/  IADD3 R0, PT, PT, R0, 0x80, RZ ;  /* 0x0000008000007810 */ /* 0x000fe40007ffe0ff */
[----:B------:R-:W-:Y:S02]  /*0880*/  PRMT R2, R8, 0x7610, R2 ;  /* 0x0000761008027816 */ /* 0x000fe40000000002 */
[----:B------:R-:W-:-:S13]  /*0890*/  ISETP.GE.AND P0, PT, R0, R5, PT ;  /* 0x000000050000720c */ /* 0x000fda0003f06270 */
[----:B------:R-:W-:Y:S01]  /*08a0*/  @!P0 IMAD R11, R3, 0x200, R0 ;  /* 0x00000200030b8824 */ /* 0x000fe200078e0200 */
[----:B------:R-:W-:Y:S01]  /*08b0*/  @!P0 IADD3 R0, PT, PT, R0, 0x80, RZ ;  /* 0x0000008000008810 */ /* 0x000fe20007ffe0ff */
[----:B0-----:R-:W-:-:S04]  /*08c0*/  IMAD.WIDE.U32 R8, R9, 0x2, R6 ;  /* 0x0000000209087825 */ /* 0x001fc800078e0006 */
[----:B------:R-:W-:Y:S01]  /*08d0*/  @!P0 IMAD.WIDE.U32 R6, R11, 0x2, R6 ;  /* 0x000000020b068825 */ /* 0x000fe200078e0006 */
[----:B------:R1:W-:Y:S04]  /*08e0*/  STG.E.U16 desc[UR4][R8.64], R2 ;  /* 0x0000000208007986 */ /* 0x0003e8000c101504 */
[----:B------:R1:W-:Y:S02]  /*08f0*/  @!P0 STG.E.U16 desc[UR4][R6.64], R4 ;  /* 0x0000000406008986 */ /* 0x0003e4000c101504 */
.L_x_599:
[----:B------:R-:W-:Y:S05]  /*0900*/  BSYNC.RECONVERGENT B0 ;  /* 0x0000000000007941 */ /* 0x000fea0003800200 */
.L_x_598:
[----:B------:R-:W-:-:S13]  /*0910*/  ISETP.GE.AND P0, PT, R0, R5, PT ;  /* 0x000000050000720c */ /* 0x000fda0003f06270 */
[----:B------:R-:W-:Y:S05]  /*0920*/  @P0 EXIT ;  /* 0x000000000000094d */ /* 0x000fea0003800000 */
[----:B-1----:R-:W1:Y:S01]  /*0930*/  LDC.64 R4, c[0x0][0x388] ;  /* 0x0000e200ff047b82 */ /* 0x002e620000000a00 */
[----:B------:R-:W-:-:S05]  /*0940*/  LEA R3, R3, R0, 0x9 ;  /* 0x0000000003037211 */ /* 0x000fca00078e48ff */
[----:B-1----:R-:W-:-:S05]  /*0950*/  IMAD.WIDE.U32 R2, R3, 0x2, R4 ;  /* 0x0000000203027825 */ /* 0x002fca00078e0004 */
[----:B------:R-:W-:Y:S01]  /*0960*/  STG.E.U16 desc[UR4][R2.64], R10 ;  /* 0x0000000a02007986 */ /* 0x000fe2000c101504 */
[----:B------:R-:W-:Y:S05]  /*0970*/  EXIT ;  /* 0x000000000000794d */ /* 0x000fea0003800000 */
.L_x_600:
        /* <DEDUP_REMOVED lines=16> */
.L_x_2749:


//--------------------- .text._ZN2at6native29vectorized_elementwise_kernelILi2EZZZNS0_16cosh_kernel_cudaERNS_18TensorIteratorBaseEENKUlvE0_clEvENKUlvE2_clEvEUlN3c108BFloat16EE_St5arrayIPcLm2EEEEviT0_T1_ --------------------------
	.section	.text._ZN2at6native29vectorized_elementwise_kernelILi2EZZZNS0_16cosh_kernel_cudaERNS_18TensorIteratorBaseEENKUlvE0_clEvENKUlvE2_clEvEUlN3c108BFloat16EE_St5arrayIPcLm2EEEEviT0_T1_,"ax",@progbits
	.align	128
        .global         _ZN2at6native29vectorized_elementwise_kernelILi2EZZZNS0_16cosh_kernel_cudaERNS_18TensorIteratorBaseEENKUlvE0_clEvENKUlvE2_clEvEUlN3c108BFloat16EE_St5arrayIPcLm2EEEEviT0_T1_
        .type           _ZN2at6native29vectorized_elementwise_kernelILi2EZZZNS0_16cosh_kernel_cudaERNS_18TensorIteratorBaseEENKUlvE0_clEvENKUlvE2_clEvEUlN3c108BFloat16EE_St5arrayIPcLm2EEEEviT0_T1_,@function
        .size           _ZN2at6native29vectorized_elementwise_kernelILi2EZZZNS0_16cosh_kernel_cudaERNS_18TensorIteratorBaseEENKUlvE0_clEvENKUlvE2_clEvEUlN3c108BFloat16EE_St5arrayIPcLm2EEEEviT0_T1_,(.L_x_2750 - _ZN2at6native29vectorized_elementwise_kernelILi2EZZZNS0_16cosh_kernel_cudaERNS_18TensorIteratorBaseEENKUlvE0_clEvENKUlvE2_clEvEUlN3c108BFloat16EE_St5arrayIPcLm2EEEEviT0_T1_)
        .other          _ZN2at6native29vectorized_elementwise_kernelILi2EZZZNS0_16cosh_kernel_cudaERNS_18TensorIteratorBaseEENKUlvE0_clEvENKUlvE2_clEvEUlN3c108BFloat16EE_St5arrayIPcLm2EEEEviT0_T1_,@"STO_CUDA_ENTRY STV_DEFAULT"
_ZN2at6native29vectorized_elementwise_kernelILi2EZZZNS0_16cosh_kernel_cudaERNS_18TensorIteratorBaseEENKUlvE0_clEvENKUlvE2_clEvEUlN3c108BFloat16EE_St5arrayIPcLm2EEEEviT0_T1_:
.text._ZN2at6native29vectorized_elementwise_kernelILi2EZZZNS0_16cosh_kernel_cudaERNS_18TensorIteratorBaseEENKUlvE0_clEvENKUlvE2_clEvEUlN3c108BFloat16EE_St5arrayIPcLm2EEEEviT0_T1_:
[----:B------:R-:W-:Y:S01]  /*0000*/  LDC R1, c[0x0][0x37c] ;  /* 0x0000df00ff017b82 */ /* 0x000fe20000000800 */
[----:B------:R-:W0:Y:S01]  /*0010*/  S2R R7, SR_CTAID.X ;  /* 0x0000000000077919 */ /* 0x000e220000002500 */
[----:B------:R-:W1:Y:S01]  /*0020*/  LDCU UR6, c[0x0][0x380] ;  /* 0x00007000ff0677ac */ /* 0x000e620008000800 */
[----:B------:R-:W2:Y:S01]  /*0030*/  LDCU.64 UR4, c[0x0][0x358] ;  /* 0x00006b00ff0477ac */ /* 0x000ea20008000a00 */
[----:B0-----:R-:W-:-:S04]  /*0040*/  SHF.L.U32 R7, R7, 0xa, RZ ;  /* 0x0000000a07077819 */ /* 0x001fc800000006ff */
[----:B-1----:R-:W-:-:S04]  /*0050*/  IADD3 R5, PT, PT, -R7, UR6, RZ ;  /* 0x0000000607057c10 */ /* 0x002fc8000fffe1ff */
[----:B------:R-:W-:-:S13]  /*0060*/  ISETP.GT.U32.AND P0, PT, R5, 0x3ff, PT ;  /* 0x000003ff0500780c */ /* 0x000fda0003f04070 */
[----:B--2---:R-:W-:Y:S05]  /*0070*/  @P0 BRA `(.L_x_601) ;  /* 0x0000001000ac0947 */ /* 0x004fea0003800000 */
[----:B------:R-:W0:Y:S01]  /*0080*/  S2R R18, SR_TID.X ;  /* 0x0000000000127919 */ /* 0x000e220000002100 */
[----:B------:R-:W-:Y:S02]  /*0090*/  PRMT R6, RZ, 0x7610, R6 ;  /* 0x00007610ff067816 */ /* 0x000fe40000000006 */
[----:B0-----:R-:W-:Y:S02]  /*00a0*/  ISETP.GE.U32.AND P0, PT, R18, R5, PT ;  /* 0x000000051200720c */ /* 0x001fe40003f06070 */
[----:B------:R-:W-:-:S11]  /*00b0*/  MOV R4, R18 ;  /* 0x0000001200047202 */ /* 0x000fd60000000f00 */
[----:B------:R-:W-:-:S04]  /*00c0*/  @!P0 IADD3 R18, PT, PT, R4, 0x80, RZ ;  /* 0x0000008004128810 */ /* 0x000fc80007ffe0ff */
[----:B------:R-:W-:-:S13]  /*00d0*/  ISETP.GE.U32.AND P6, PT, R18, R5, PT ;  /* 0x000000051200720c */ /* 0x000fda0003fc6070 */
[----:B------:R-:W-:Y:S01]  /*00e0*/  @!P6 IADD3 R3, PT, PT, R7, R18, RZ ;  /* 0x000000120703e210 */ /* 0x000fe20007ffe0ff */
[----:B------:R-:W-:Y:S01]  /*00f0*/  @!P6 VIADD R18, R18, 0x80 ;  /* 0x000000801212e836 */ /* 0x000fe20000000000 */
[----:B------:R-:W0:Y:S04]  /*0100*/  @!P6 LDC.64 R26, c[0x0][0x390] ;  /* 0x0000e400ff1aeb82 */ /* 0x000e280000000a00 */
[----:B------:R-:W-:-:S13]  /*0110*/  ISETP.GE.U32.AND P5, PT, R18, R5, PT ;  /* 0x000000051200720c */ /* 0x000fda0003fa6070 */
[----:B------:R-:W-:Y:S01]  /*0120*/  @!P5 IADD3 R29, PT, PT, R7, R18, RZ ;  /* 0x00000012071dd210 */ /* 0x000fe20007ffe0ff */
[----:B------:R-:W1:Y:S01]  /*0130*/  @!P5 LDC.64 R16, c[0x0][0x390] ;  /* 0x0000e400ff10db82 */ /* 0x000e620000000a00 */
[----:B------:R-:W-:-:S04]  /*0140*/  @!P5 IADD3 R18, PT, PT, R18, 0x80, RZ ;  /* 0x000000801212d810 */ /* 0x000fc80007ffe0ff */
[----:B------:R-:W-:Y:S01]  /*0150*/  ISETP.GE.U32.AND P4, PT, R18, R5, PT ;  /* 0x000000051200720c */ /* 0x000fe20003f86070 */
[----:B0-----:R-:W-:Y:S01]  /*0160*/  @!P6 IMAD.WIDE.U32 R26, R3, 0x2, R26 ;  /* 0x00000002031ae825 */ /* 0x001fe200078e001a */
[----:B------:R-:W-:-:S04]  /*0170*/  PRMT R0, RZ, 0x7610, R0 ;  /* 0x00007610ff007816 */ /* 0x000fc80000000000 */
[----:B------:R-:W5:Y:S07]  /*0180*/  @!P6 LDG.E.U16 R6, desc[UR4][R26.64] ;  /* 0x000000041a06e981 */ /* 0x000f6e000c1e1500 */
[----:B------:R-:W-:Y:S01]  /*0190*/  @!P4 IADD3 R25, PT, PT, R7, R18, RZ ;  /* 0x000000120719c210 */ /* 0x000fe20007ffe0ff */
[----:B------:R-:W0:Y:S01]  /*01a0*/  @!P4 LDC.64 R8, c[0x0][0x390] ;  /* 0x0000e400ff08cb82 */ /* 0x000e220000000a00 */
[----:B------:R-:W-:-:S04]  /*01b0*/  @!P4 IADD3 R18, PT, PT, R18, 0x80, RZ ;  /* 0x000000801212c810 */ /* 0x000fc80007ffe0ff */
[----:B------:R-:W-:-:S13]  /*01c0*/  ISETP.GE.U32.AND P3, PT, R18, R5, PT ;  /* 0x000000051200720c */ /* 0x000fda0003f66070 */
[----:B------:R-:W-:Y:S01]  /*01d0*/  @!P3 IMAD.IADD R23, R7, 0x1, R18 ;  /* 0x000000010717b824 */ /* 0x000fe200078e0212 */
[----:B------:R-:W2:Y:S01]  /*01e0*/  @!P3 LDC.64 R10, c[0x0][0x390] ;  /* 0x0000e400ff0abb82 */ /* 0x000ea20000000a00 */
[----:B------:R-:W-:-:S04]  /*01f0*/  @!P3 IADD3 R18, PT, PT, R18, 0x80, RZ ;  /* 0x000000801212b810 */ /* 0x000fc80007ffe0ff */
[----:B------:R-:W-:-:S13]  /*0200*/  ISETP.GE.U32.AND P2, PT, R18, R5, PT ;  /* 0x000000051200720c */ /* 0x000fda0003f46070 */
[----:B------:R-:W-:Y:S01]  /*0210*/  @!P2 IADD3 R21, PT, PT, R7, R18, RZ ;  /* 0x000000120715a210 */ /* 0x000fe20007ffe0ff */
[----:B------:R-:W3:Y:S01]  /*0220*/  @!P2 LDC.64 R12, c[0x0][0x390] ;  /* 0x0000e400ff0cab82 */ /* 0x000ee20000000a00 */
[----:B------:R-:W-:-:S04]  /*0230*/  @!P2 IADD3 R18, PT, PT, R18, 0x80, RZ ;  /* 0x000000801212a810 */ /* 0x000fc80007ffe0ff */
[----:B------:R-:W-:Y:S01]  /*0240*/  ISETP.GE.U32.AND P1, PT, R18, R5, PT ;  /* 0x000000051200720c */ /* 0x000fe20003f26070 */
[----:B--2---:R-:W-:Y:S02]  /*0250*/  @!P3 IMAD.WIDE.U32 R10, R23, 0x2, R10 ;  /* 0x00000002170ab825 */ /* 0x004fe400078e000a */
[----:B------:R-:W2:Y:S02]  /*0260*/  @!P0 LDC.64 R22, c[0x0][0x390] ;  /* 0x0000e400ff168b82 */ /* 0x000ea40000000a00 */
[----:B-1----:R-:W-:-:S05]  /*0270*/  @!P5 IMAD.WIDE.U32 R16, R29, 0x2, R16 ;  /* 0x000000021d10d825 */ /* 0x002fca00078e0010 */
[----:B------:R1:W5:Y:S03]  /*0280*/  @!P5 LDG.E.U16 R0, desc[UR4][R16.64] ;  /* 0x000000041000d981 */ /* 0x000366000c1e1500 */
[C---:B------:R-:W-:Y:S01]  /*0290*/  @!P1 IADD3 R19, PT, PT, R7.reuse, R18, RZ ;  /* 0x0000001207139210 */ /* 0x040fe20007ffe0ff */
[----:B------:R-:W-:Y:S01]  /*02a0*/  @!P1 VIADD R18, R18, 0x80 ;  /* 0x0000008012129836 */ /* 0x000fe20000000000 */
[----:B------:R-:W4:Y:S04]  /*02b0*/  @!P1 LDC.64 R14, c[0x0][0x390] ;  /* 0x0000e400ff0e9b82 */ /* 0x000f280000000a00 */
[----:B------:R-:W-:Y:S02]  /*02c0*/  ISETP.GE.U32.AND P6, PT, R18, R5, PT ;  /* 0x000000051200720c */ /* 0x000fe40003fc6070 */
[----:B-1----:R-:W-:-:S05]  /*02d0*/  @!P0 IADD3 R17, PT, PT, R7, R4, RZ ;  /* 0x0000000407118210 */ /* 0x002fca0007ffe0ff */
[----:B--2---:R-:W-:Y:S01]  /*02e0*/  @!P0 IMAD.WIDE.U32 R22, R17, 0x2, R22 ;  /* 0x0000000211168825 */ /* 0x004fe200078e0016 */
[----:B------:R-:W-:-:S05]  /*02f0*/  PRMT R17, RZ, 0x7610, R17 ;  /* 0x00007610ff117816 */ /* 0x000fca0000000011 */
[----:B------:R-:W1:Y:S01]  /*0300*/  @!P6 LDC.64 R2, c[0x0][0x390] ;  /* 0x0000e400ff02eb82 */ /* 0x000e620000000a00 */
[----:B------:R-:W5:Y:S01]  /*0310*/  @!P0 LDG.E.U16 R17, desc[UR4][R22.64] ;  /* 0x0000000416118981 */ /* 0x000f62000c1e1500 */
[----:B------:R-:W-:Y:S01]  /*0320*/  ISETP.GE.U32.AND P0, PT, R4, R5, PT ;  /* 0x000000050400720c */ /* 0x000fe20003f06070 */
[----:B---3--:R-:W-:Y:S01]  /*0330*/  @!P2 IMAD.WIDE.U32 R12, R21, 0x2, R12 ;  /* 0x00000002150ca825 */ /* 0x008fe200078e000c */
[----:B------:R-:W-:-:S03]  /*0340*/  PRMT R21, RZ, 0x7610, R21 ;  /* 0x00007610ff157816 */ /* 0x000fc60000000015 */
[----:B0-----:R-:W-:-:S05]  /*0350*/  @!P4 IMAD.WIDE.U32 R8, R25, 0x2, R8 ;  /* 0x000000021908c825 */ /* 0x001fca00078e0008 */
[----:B------:R0:W5:Y:S01]  /*0360*/  @!P4 LDG.E.U16 R21, desc[UR4][R8.64] ;  /* 0x000000040815c981 */ /* 0x000162000c1e1500 */
[----:B------:R-:W-:Y:S01]  /*0370*/  @!P6 IADD3 R27, PT, PT, R7, R18, RZ ;  /* 0x00000012071be210 */ /* 0x000fe20007ffe0ff */
[----:B----4-:R-:W-:Y:S01]  /*0380*/  @!P1 IMAD.WIDE.U32 R14, R19, 0x2, R14 ;  /* 0x00000002130e9825 */ /* 0x010fe200078e000e */
[----:B0-----:R-:W0:Y:S01]  /*0390*/  @!P0 LDC.64 R8, c[0x0][0x388] ;  /* 0x0000e200ff088b82 */ /* 0x001e220000000a00 */
[----:B------:R-:W-:Y:S02]  /*03a0*/  PRMT R20, RZ, 0x7610, R20 ;  /* 0x00007610ff147816 */ /* 0x000fe40000000014 */
[----:B-1----:R-:W-:Y:S01]  /*03b0*/  @!P6 IMAD.WIDE.U32 R2, R27, 0x2, R2 ;  /* 0x000000021b02e825 */ /* 0x002fe200078e0002 */
[----:B------:R-:W-:Y:S02]  /*03c0*/  PRMT R18, RZ, 0x7610, R18 ;  /* 0x00007610ff127816 */ /* 0x000fe40000000012 */
[----:B------:R-:W-:Y:S02]  /*03d0*/  PRMT R16, RZ, 0x7610, R16 ;  /* 0x00007610ff107816 */ /* 0x000fe40000000010 */
[----:B------:R-:W-:Y:S01]  /*03e0*/  PRMT R19, RZ, 0x7610, R19 ;  /* 0x00007610ff137816 */ /* 0x000fe20000000013 */
[----:B------:R1:W5:Y:S01]  /*03f0*/  @!P3 LDG.E.U16 R20, desc[UR4][R10.64] ;  /* 0x000000040a14b981 */ /* 0x000362000c1e1500 */
[----:B------:R-:W-:Y:S03]  /*0400*/  BSSY.RECONVERGENT B0, `(.L_x_602) ;  /* 0x0000021000007945 */ /* 0x000fe60003800200 */
[----:B------:R2:W5:Y:S04]  /*0410*/  @!P1 LDG.E.U16 R18, desc[UR4][R14.64] ;  /* 0x000000040e129981 */ /* 0x000568000c1e1500 */
[----:B------:R3:W5:Y:S01]  /*0420*/  @!P6 LDG.E.U16 R16, desc[UR4][R2.64] ;  /* 0x000000040210e981 */ /* 0x000762000c1e1500 */
[----:B-1----:R-:W-:-:S03]  /*0430*/  IADD3 R10, PT, PT, R4, 0x100, RZ ;  /* 0x00000100040a7810 */ /* 0x002fc60007ffe0ff */
[----:B------:R1:W5:Y:S01]  /*0440*/  @!P2 LDG.E.U16 R19, desc[UR4][R12.64] ;  /* 0x000000040c13a981 */ /* 0x000362000c1e1500 */
[C---:B--2---:R-:W-:Y:S01]  /*0450*/  VIADD R14, R4.reuse, 0x200 ;  /* 0x00000200040e7836 */ /* 0x044fe20000000000 */
[C---:B---3--:R-:W-:Y:S02]  /*0460*/  IADD3 R2, PT, PT, R4.reuse, 0x280, RZ ;  /* 0x0000028004027810 */ /* 0x048fe40007ffe0ff */
[----:B-1----:R-:W-:Y:S02]  /*0470*/  IADD3 R12, PT, PT, R4, 0x180, RZ ;  /* 0x00000180040c7810 */ /* 0x002fe40007ffe0ff */
[-C--:B------:R-:W-:Y:S02]  /*0480*/  ISETP.GE.U32.AND P1, PT, R10, R5.reuse, PT ;  /* 0x000000050a00720c */ /* 0x080fe40003f26070 */
[-C--:B------:R-:W-:Y:S02]  /*0490*/  ISETP.GE.U32.AND P4, PT, R2, R5.reuse, PT ;  /* 0x000000050200720c */ /* 0x080fe40003f86070 */
[----:B------:R-:W-:-:S02]  /*04a0*/  ISETP.GE.U32.AND P2, PT, R12, R5, PT ;  /* 0x000000050c00720c */ /* 0x000fc40003f46070 */
[----:B------:R-:W-:Y:S02]  /*04b0*/  ISETP.GE.U32.AND P3, PT, R14, R5, PT ;  /* 0x000000050e00720c */ /* 0x000fe40003f66070 */
[C---:B------:R-:W-:Y:S02]  /*04c0*/  IADD3 R10, PT, PT, R4.reuse, 0x80, RZ ;  /* 0x00000080040a7810 */ /* 0x040fe40007ffe0ff */
[----:B------:R-:W-:Y:S01]  /*04d0*/  IADD3 R2, PT, PT, R4, 0x300, RZ ;  /* 0x0000030004027810 */ /* 0x000fe20007ffe0ff */
[----:B0-----:R-:W-:Y:S08]  /*04e0*/  @P0 BRA `(.L_x_603) ;  /* 0x0000000000480947 */ /* 0x001ff00003800000 */
[----:B-----5:R-:W-:Y:S01]  /*04f0*/  SHF.L.U32 R17, R17, 0x10, RZ ;  /* 0x0000001011117819 */ /* 0x020fe200000006ff */
[----:B------:R-:W-:-:S04]  /*0500*/  IMAD.MOV.U32 R12, RZ, RZ, 0x42fc0000 ;  /* 0x42fc0000ff0c7424 */ /* 0x000fc800078e00ff */
        /* <DEDUP_REMOVED lines=14> */
[----:B------:R-:W-:-:S05]  /*05f0*/  FFMA.FTZ R11, R12, 2, R3 ;  /* 0x400000000c0b7823 */ /* 0x000fca0000010003 */
[----:B------:R-:W-:-:S07]  /*0600*/  F2FP.BF16.F32.PACK_AB R11, RZ, R11 ;  /* 0x0000000bff0b723e */ /* 0x000fce00000010ff */
.L_x_603:
[----:B------:R-:W-:Y:S05]  /*0610*/  BSYNC.RECONVERGENT B0 ;  /* 0x0000000000007941 */ /* 0x000fea0003800200 */
.L_x_602:
[-C--:B------:R-:W-:Y:S01]  /*0620*/  ISETP.GE.U32.AND P6, PT, R10, R5.reuse, PT ;  /* 0x000000050a00720c */ /* 0x080fe20003fc6070 */
[----:B------:R-:W-:Y:S01]  /*0630*/  BSSY.RECONVERGENT B0, `(.L_x_604) ;  /* 0x0000016000007945 */ /* 0x000fe20003800200 */
[----:B------:R-:W-:Y:S02]  /*0640*/  ISETP.GE.U32.AND P5, PT, R2, R5, PT ;  /* 0x000000050200720c */ /* 0x000fe40003fa6070 */
[----:B------:R-:W-:-:S09]  /*0650*/  IADD3 R2, PT, PT, R4, 0x380, RZ ;  /* 0x0000038004027810 */ /* 0x000fd20007ffe0ff */
        /* <DEDUP_REMOVED lines=19> */
.L_x_605:
[----:B------:R-:W-:Y:S05]  /*0790*/  BSYNC.RECONVERGENT B0 ;  /* 0x0000000000007941 */ /* 0x000fea0003800200 */
.L_x_604:
[----:B------:R-:W-:Y:S01]  /*07a0*/  @!P0 IADD3 R3, PT, PT, R7, R4, RZ ;  /* 0x0000000407038210 */ /* 0x000fe20007ffe0ff */
[----:B------:R-:W-:Y:S01]  /*07b0*/  BSSY.RECONVERGENT B0, `(.L_x_606) ;  /* 0x0000016000007945 */ /* 0x000fe20003800200 */
[----:B------:R-:W-:-:S03]  /*07c0*/  ISETP.GE.U32.AND P6, PT, R2, R5, PT ;  /* 0x000000050200720c */ /* 0x000fc60003fc6070 */
[----:B------:R-:W-:Y:S01]  /*07d0*/  @!P0 IMAD.WIDE.U32 R2, R3, 0x2, R8 ;  /* 0x0000000203028825 */ /* 0x000fe200078e0008 */
[----:B------:R-:W-:Y:S09]  /*07e0*/  @P1 BRA `(.L_x_607) ;  /* 0x0000000000481947 */ /* 0x000ff20003800000 */
        /* <DEDUP_REMOVED lines=18> */
.L_x_607:
[----:B------:R-:W-:Y:S05]  /*0910*/  BSYNC.RECONVERGENT B0 ;  /* 0x0000000000007941 */ /* 0x000fea0003800200 */
.L_x_606:
[----:B------:R-:W-:Y:S04]  /*0920*/  BSSY.RECONVERGENT B0, `(.L_x_608) ;  /* 0x0000014000007945 */ /* 0x000fe80003800200 */
[----:B------:R-:W-:Y:S05]  /*0930*/  @P2 BRA `(.L_x_609) ;  /* 0x0000000000482947 */ /* 0x000fea0003800000 */
[----:B-----5:R-:W-:Y:S02]  /*0940*/  IMAD.U32 R21, R21, 0x10000, RZ ;  /* 0x0001000015157824 */ /* 0x020fe400078e00ff */
[----:B------:R-:W-:Y:S02]  /*0950*/  HFMA2 R9, -RZ, RZ, 3.4921875, 0 ;  /* 0x42fc0000ff097431 */ /* 0x000fe400000001ff */
        /* <DEDUP_REMOVED lines=16> */
.L_x_609:
[----:B------:R-:W-:Y:S05]  /*0a60*/  BSYNC.RECONVERGENT B0 ;  /* 0x0000000000007941 */ /* 0x000fea0003800200 */
.L_x_608:
        /* <DEDUP_REMOVED lines=20> */
.L_x_611:
[----:B------:R-:W-:Y:S05]  /*0bb0*/  BSYNC.RECONVERGENT B0 ;  /* 0x0000000000007941 */ /* 0x000fea0003800200 */
.L_x_610:
        /* <DEDUP_REMOVED lines=20> */
.L_x_613:
[----:B------:R-:W-:Y:S05]  /*0d00*/  BSYNC.RECONVERGENT B0 ;  /* 0x0000000000007941 */ /* 0x000fea0003800200 */
.L_x_612:
[----:B------:R-:W-:Y:S04]  /*0d10*/  BSSY.RECONVERGENT B0, `(.L_x_614) ;  /* 0x0000014000007945 */ /* 0x000fe80003800200 */
[----:B------:R-:W-:Y:S05]  /*0d20*/  @P5 BRA `(.L_x_615) ;  /* 0x0000000000485947 */ /* 0x000fea0003800000 */
        /* <DEDUP_REMOVED lines=18> */
.L_x_615:
[----:B------:R-:W-:Y:S05]  /*0e50*/  BSYNC.RECONVERGENT B0 ;  /* 0x0000000000007941 */ /* 0x000fea0003800200 */
.L_x_614:
        /* <DEDUP_REMOVED lines=20> */
.L_x_617:
[----:B------:R-:W-:Y:S05]  /*0fa0*/  BSYNC.RECONVERGENT B0 ;  /* 0x0000000000007941 */ /* 0x000fea0003800200 */
.L_x_616:
[----:B------:R-:W-:Y:S01]  /*0fb0*/  @!P0 MOV R4, R10 ;  /* 0x0000000a00048202 */ /* 0x000fe20000000f00 */
[----:B------:R0:W-:Y:S01]  /*0fc0*/  @!P0 STG.E.U16 desc[UR4][R2.64], R11 ;  /* 0x0000000b02008986 */ /* 0x0001e2000c101504 */
[----:B------:R-:W-:Y:S04]  /*0fd0*/  BSSY.RECONVERGENT B0, `(.L_x_618) ;  /* 0x000002d000007945 */ /* 0x000fe80003800200 */
[----:B------:R-:W-:Y:S01]  /*0fe0*/  BSSY.RELIABLE B1, `(.L_x_619) ;  /* 0x0000025000017945 */ /* 0x000fe20003800100 */
[----:B------:R-:W-:-:S13]  /*0ff0*/  ISETP.GE.U32.AND P0, PT, R4, R5, PT ;  /* 0x000000050400720c */ /* 0x000fda0003f06070 */
[----:B0-----:R-:W-:Y:S05]  /*1000*/  @P0 BRA `(.L_x_620) ;  /* 0x0000000000300947 */ /* 0x001fea0003800000 */
[----:B------:R-:W0:Y:S01]  /*1010*/  LDC.64 R2, c[0x0][0x388] ;  /* 0x0000e200ff027b82 */ /* 0x000e220000000a00 */
[----:B------:R-:W-:Y:S01]  /*1020*/  IMAD.IADD R11, R7, 0x1, R4 ;  /* 0x00000001070b7824 */ /* 0x000fe200078e0204 */
[----:B------:R-:W-:-:S04]  /*1030*/  IADD3 R4, PT, PT, R4, 0x80, RZ ;  /* 0x0000008004047810 */ /* 0x000fc80007ffe0ff */
[----:B------:R-:W-:Y:S01]  /*1040*/  ISETP.GE.U32.AND P0, PT, R4, R5, PT ;  /* 0x000000050400720c */ /* 0x000fe20003f06070 */
[----:B0-----:R-:W-:-:S05]  /*1050*/  IMAD.WIDE.U32 R2, R11, 0x2, R2 ;  /* 0x000000020b027825 */ /* 0x001fca00078e0002 */
[----:B------:R0:W-:Y:S07]  /*1060*/  STG.E.U16 desc[UR4][R2.64], R12 ;  /* 0x0000000c02007986 */ /* 0x0001ee000c101504 */
[----:B------:R-:W-:Y:S05]  /*1070*/  @P0 BRA `(.L_x_621) ;  /* 0x0000000000300947 */ /* 0x000fea0003800000 */
[----:B0-----:R-:W0:Y:S01]  /*1080*/  LDC.64 R2, c[0x0][0x388] ;  /* 0x0000e200ff027b82 */ /* 0x001e220000000a00 */
[----:B------:R-:W-:Y:S02]  /*1090*/  IADD3 R11, PT, PT, R7, R4, RZ ;  /* 0x00000004070b7210 */ /* 0x000fe40007ffe0ff */
[----:B------:R-:W-:-:S03]  /*10a0*/  IADD3 R4, PT, PT, R4, 0x80, RZ ;  /* 0x0000008004047810 */ /* 0x000fc60007ffe0ff */
[----:B0-----:R-:W-:-:S05]  /*10b0*/  IMAD.WIDE.U32 R2, R11, 0x2, R2 ;  /* 0x000000020b027825 */ /* 0x001fca00078e0002 */
[----:B------:R0:W-:Y:S02]  /*10c0*/  STG.E.U16 desc[UR4][R2.64], R13 ;  /* 0x0000000d02007986 */ /* 0x0001e4000c101504 */
.L_x_620:
[----:B------:R-:W-:-:S13]  /*10d0*/  ISETP.GE.U32.AND P0, PT, R4, R5, PT ;  /* 0x000000050400720c */ /* 0x000fda0003f06070 */
[----:B------:R-:W-:Y:S05]  /*10e0*/  @P0 BRA `(.L_x_622) ;  /* 0x0000000000300947 */ /* 0x000fea0003800000 */
[----:B0-----:R-:W0:Y:S01]  /*10f0*/  LDC.64 R2, c[0x0][0x388] ;  /* 0x0000e200ff027b82 */ /* 0x001e220000000a00 */
[----:B------:R-:W-:Y:S02]  /*1100*/  IADD3 R11, PT, PT, R7, R4, RZ ;  /* 0x00000004070b7210 */ /* 0x000fe40007ffe0ff */
[----:B------:R-:W-:-:S03]  /*1110*/  IADD3 R4, PT, PT, R4, 0x80, RZ ;  /* 0x0000008004047810 */ /* 0x000fc60007ffe0ff */
[----:B0-----:R-:W-:-:S05]  /*1120*/  IMAD.WIDE.U32 R2, R11, 0x2, R2 ;  /* 0x000000020b027825 */ /* 0x001fca00078e0002 */
[----:B------:R1:W-:Y:S02]  /*1130*/  STG.E.U16 desc[UR4][R2.64], R14 ;  /* 0x0000000e02007986 */ /* 0x0003e4000c101504 */
.L_x_621:
[----:B------:R-:W-:-:S13]  /*1140*/  ISETP.GE.U32.AND P0, PT, R4, R5, PT ;  /* 0x000000050400720c */ /* 0x000fda0003f06070 */
[----:B------:R-:W-:Y:S05]  /*1150*/  @P0 BRA `(.L_x_623) ;  /* 0x0000000000340947 */ /* 0x000fea0003800000 */
[----:B01----:R-:W0:Y:S01]  /*1160*/  LDC.64 R2, c[0x0][0x388] ;  /* 0x0000e200ff027b82 */ /* 0x003e220000000a00 */
[----:B------:R-:W-:Y:S01]  /*1170*/  IMAD.IADD R11, R7, 0x1, R4 ;  /* 0x00000001070b7824 */ /* 0x000fe200078e0204 */
[----:B------:R-:W-:-:S03]  /*1180*/  IADD3 R4, PT, PT, R4, 0x80, RZ ;  /* 0x0000008004047810 */ /* 0x000fc60007ffe0ff */
[----:B0-----:R-:W-:-:S05]  /*1190*/  IMAD.WIDE.U32 R2, R11, 0x2, R2 ;  /* 0x000000020b027825 */ /* 0x001fca00078e0002 */
[----:B-----5:R1:W-:Y:S02]  /*11a0*/  STG.E.U16 desc[UR4][R2.64], R6 ;  /* 0x0000000602007986 */ /* 0x0203e4000c101504 */
.L_x_622:
[----:B------:R-:W-:-:S13]  /*11b0*/  ISETP.GE.U32.AND P0, PT, R4, R5, PT ;  /* 0x000000050400720c */ /* 0x000fda0003f06070 */
[----:B------:R-:W-:Y:S05]  /*11c0*/  @P0 BREAK.RELIABLE B1 ;  /* 0x0000000000010942 */ /* 0x000fea0003800100 */
[----:B------:R-:W-:Y:S05]  /*11d0*/  @P0 BRA `(.L_x_624) ;  /* 0x0000000000300947 */ /* 0x000fea0003800000 */
[----:B01----:R-:W0:Y:S01]  /*11e0*/  LDC.64 R2, c[0x0][0x388] ;  /* 0x0000e200ff027b82 */ /* 0x003e220000000a00 */
[----:B------:R-:W-:Y:S02]  /*11f0*/  IADD3 R11, PT, PT, R7, R4, RZ ;  /* 0x00000004070b7210 */ /* 0x000fe40007ffe0ff */
[----:B------:R-:W-:-:S03]  /*1200*/  IADD3 R4, PT, PT, R4, 0x80, RZ ;  /* 0x0000008004047810 */ /* 0x000fc60007ffe0ff */
[----:B0-----:R-:W-:-:S05]  /*1210*/  IMAD.WIDE.U32 R2, R11, 0x2, R2 ;  /* 0x000000020b027825 */ /* 0x001fca00078e0002 */
[----:B-----5:R2:W-:Y:S02]  /*1220*/  STG.E.U16 desc[UR4][R2.64], R0 ;  /* 0x0000000002007986 */ /* 0x0205e4000c101504 */
.L_x_623:
[----:B------:R-:W-:Y:S05]  /*1230*/  BSYNC.RELIABLE B1 ;  /* 0x0000000000017941 */ /* 0x000fea0003800100 */
.L_x_619:
[----:B------:R-:W-:-:S13]  /*1240*/  ISETP.GE.U32.AND P0, PT, R4, R5, PT ;  /* 0x000000050400720c */ /* 0x000fda0003f06070 */
[----:B012---:R-:W0:Y:S01]  /*1250*/  @!P0 LDC.64 R2, c[0x0][0x388] ;  /* 0x0000e200ff028b82 */ /* 0x007e220000000a00 */
[----:B------:R-:W-:Y:S02]  /*1260*/  @!P0 IADD3 R11, PT, PT, R7, R4, RZ ;  /* 0x00000004070b8210 */ /* 0x000fe40007ffe0ff */
[----:B------:R-:W-:-:S03]  /*1270*/  @!P0 IADD3 R4, PT, PT, R4, 0x80, RZ ;  /* 0x0000008004048810 */ /* 0x000fc60007ffe0ff */
[----:B0-----:R-:W-:-:S05]  /*1280*/  @!P0 IMAD.WIDE.U32 R2, R11, 0x2, R2 ;  /* 0x000000020b028825 */ /* 0x001fca00078e0002 */
[----:B------:R2:W-:Y:S02]  /*1290*/  @!P0 STG.E.U16 desc[UR4][R2.64], R9 ;  /* 0x0000000902008986 */ /* 0x0005e4000c101504 */
.L_x_624:
[----:B------:R-:W-:Y:S05]  /*12a0*/  BSYNC.RECONVERGENT B0 ;  /* 0x0000000000007941 */ /* 0x000fea0003800200 */
.L_x_618:
[----:B------:R-:W-:Y:S05]  /*12b0*/  WARPSYNC.ALL ;  /* 0x0000000000007948 */ /* 0x000fea0003800000 */
[----:B------:R-:W-:-:S13]  /*12c0*/  ISETP.GE.U32.AND P0, PT, R4, R5, PT ;  /* 0x000000050400720c */ /* 0x000fda0003f06070 */
[----:B------:R-:W-:Y:S05]  /*12d0*/  @P0 EXIT ;  /* 0x000000000000094d */ /* 0x000fea0003800000 */
[----:B012---:R-:W0:Y:S01]  /*12e0*/  LDC.64 R2, c[0x0][0x388] ;  /* 0x0000e200ff027b82 */ /* 0x007e220000000a00 */
[----:B------:R-:W-:-:S04]  /*12f0*/  IMAD.IADD R7, R7, 0x1, R4 ;  /* 0x0000000107077824 */ /* 0x000fc800078e0204 */
[----:B0-----:R-:W-:-:S05]  /*1300*/  IMAD.WIDE.U32 R2, R7, 0x2, R2 ;  /* 0x0000000207027825 */ /* 0x001fca00078e0002 */
[----:B------:R-:W-:Y:S01]  /*1310*/  STG.E.U16 desc[UR4][R2.64], R8 ;  /* 0x0000000802007986 */ /* 0x000fe2000c101504 */
[----:B------:R-:W-:Y:S05]  /*1320*/  EXIT ;  /* 0x000000000000794d */ /* 0x000fea0003800000 */
.L_x_601:
[----:B------:R-:W0:Y:S01]  /*1330*/  S2R R0, SR_TID.X ;  /* 0x0000000000007919 */ /* 0x000e220000002100 */
[----:B------:R-:W1:Y:S02]  /*1340*/  LDC.64 R2, c[0x0][0x390] ;  /* 0x0000e400ff027b82 */ /* 0x000e640000000a00 */
[----:B-1----:R-:W-:-:S04]  /*1350*/  IMAD.WIDE.U32 R2, R7, 0x2, R2 ;  /* 0x0000000207027825 */ /* 0x002fc800078e0002 */
[----:B0-----:R-:W-:-:S05]  /*1360*/  IMAD.WIDE.U32 R8, R0, 0x4, R2 ;  /* 0x0000000400087825 */ /* 0x001fca00078e0002 */
[----:B------:R-:W2:Y:S04]  /*1370*/  LDG.E R6, desc[UR4][R8.64] ;  /* 0x0000000408067981 */ /* 0x000ea8000c1e1900 */
[----:B------:R-:W3:Y:S04]  /*1380*/  LDG.E R10, desc[UR4][R8.64+0x200] ;  /* 0x00020004080a7981 */ /* 0x000ee8000c1e1900 */
[----:B------:R-:W4:Y:S04]  /*1390*/  LDG.E R12, desc[UR4][R8.64+0x400] ;  /* 0x00040004080c7981 */ /* 0x000f28000c1e1900 */
[----:B------:R0:W5:Y:S01]  /*13a0*/  LDG.E R14, desc[UR4][R8.64+0x600] ;  /* 0x00060004080e7981 */ /* 0x000162000c1e1900 */
[----:B------:R-:W-:Y:S01]  /*13b0*/  HFMA2 R16, -RZ, RZ, 3.4921875, 0 ;  /* 0x42fc0000ff107431 */ /* 0x000fe200000001ff */
[----:B--2---:R-:W-:-:S02]  /*13c0*/  SHF.L.U32 R2, R6, 0x10, RZ ;  /* 0x0000001006027819 */ /* 0x004fc400000006ff */
[----:B0-----:R-:W-:Y:S02]  /*13d0*/  PRMT R8, R6, 0x7632, R8 ;  /* 0x0000763206087816 */ /* 0x001fe40000000008 */
[----:B---3--:R-:W-:Y:S01]  /*13e0*/  SHF.L.U32 R5, R10, 0x10, RZ ;  /* 0x000000100a057819 */ /* 0x008fe200000006ff */
[----:B------:R-:W-:Y:S01]  /*13f0*/  FMUL.FTZ R13, |R2|, 1.4426950216293334961 ;  /* 0x3fb8aa3b020d7820 */ /* 0x000fe20000410200 */
[----:B------:R-:W-:Y:S02]  /*1400*/  SHF.L.U32 R8, R8, 0x10, RZ ;  /* 0x0000001008087819 */ /* 0x000fe400000006ff */
[----:B----4-:R-:W-:Y:S01]  /*1410*/  SHF.L.U32 R3, R12, 0x10, RZ ;  /* 0x000000100c037819 */ /* 0x010fe200000006ff */
[----:B------:R-:W-:Y:S01]  /*1420*/  FMUL.FTZ R25, |R5|, 1.4426950216293334961 ;  /* 0x3fb8aa3b05197820 */ /* 0x000fe20000410200 */
[----:B------:R-:W-:Y:S01]  /*1430*/  PRMT R17, R10, 0x7632, R17 ;  /* 0x000076320a117816 */ /* 0x000fe20000000011 */
[----:B------:R-:W0:Y:S01]  /*1440*/  FRND.TRUNC R13, R13 ;  /* 0x0000000d000d7307 */ /* 0x000e22000020d000 */
[----:B-----5:R-:W-:Y:S01]  /*1450*/  SHF.L.U32 R4, R14, 0x10, RZ ;  /* 0x000000100e047819 */ /* 0x020fe200000006ff */
[----:B------:R-:W-:Y:S01]  /*1460*/  FMUL.FTZ R21, |R3|, 1.4426950216293334961 ;  /* 0x3fb8aa3b03157820 */ /* 0x000fe20000410200 */
[----:B------:R-:W-:Y:S01]  /*1470*/  FMUL.FTZ R11, |R8|, 1.4426950216293334961 ;  /* 0x3fb8aa3b080b7820 */ /* 0x000fe20000410200 */
[----:B------:R-:W-:Y:S01]  /*1480*/  PRMT R15, R12, 0x7632, R15 ;  /* 0x000076320c0f7816 */ /* 0x000fe2000000000f */
[----:B------:R-:W-:-:S02]  /*1490*/  IMAD.U32 R17, R17, 0x10000, RZ ;  /* 0x0001000011117824 */ /* 0x000fc400078e00ff */
[----:B------:R-:W-:Y:S01]  /*14a0*/  FMUL.FTZ R9, |R4|, 1.4426950216293334961 ;  /* 0x3fb8aa3b04097820 */ /* 0x000fe20000410200 */
[----:B------:R-:W-:Y:S01]  /*14b0*/  PRMT R14, R14, 0x7632, R14 ;  /* 0x000076320e0e7816 */ /* 0x000fe2000000000e */
[----:B------:R-:W1:Y:S01]  /*14c0*/  FRND.TRUNC R25, R25 ;  /* 0x0000001900197307 */ /* 0x000e62000020d000 */
[----:B------:R-:W-:Y:S01]  /*14d0*/  SHF.L.U32 R15, R15, 0x10, RZ ;  /* 0x000000100f0f7819 */ /* 0x000fe200000006ff */
[----:B------:R-:W-:Y:S01]  /*14e0*/  FMUL.FTZ R19, |R17|, 1.4426950216293334961 ;  /* 0x3fb8aa3b11137820 */ /* 0x000fe20000410200 */
[----:B------:R-:W-:-:S03]  /*14f0*/  SHF.L.U32 R14, R14, 0x10, RZ ;  /* 0x000000100e0e7819 */ /* 0x000fc600000006ff */
[----:B------:R-:W-:Y:S01]  /*1500*/  FMUL.FTZ R23, |R15|, 1.4426950216293334961 ;  /* 0x3fb8aa3b0f177820 */ /* 0x000fe20000410200 */
[----:B0-----:R-:W-:Y:S01]  /*1510*/  FSETP.GT.FTZ.AND P0, PT, |R13|, 126, PT ;  /* 0x42fc00000d00780b */ /* 0x001fe20003f14200 */
[----:B------:R-:W0:Y:S01]  /*1520*/  FRND.TRUNC R21, R21 ;  /* 0x0000001500157307 */ /* 0x000e22000020d000 */
[----:B------:R-:W-:Y:S01]  /*1530*/  LOP3.LUT R6, R16, 0x80000000, R13, 0xb8, !PT ;  /* 0x8000000010067812 */ /* 0x000fe200078eb80d */
[----:B------:R-:W-:-:S03]  /*1540*/  FMUL.FTZ R18, |R14|, 1.4426950216293334961 ;  /* 0x3fb8aa3b0e127820 */ /* 0x000fc60000410200 */
[----:B------:R-:W-:Y:S02]  /*1550*/  FSEL R13, R6, R13, P0 ;  /* 0x0000000d060d7208 */ /* 0x000fe40000000000 */
[----:B-1----:R-:W-:Y:S01]  /*1560*/  FSETP.GT.FTZ.AND P0, PT, |R25|, 126, PT ;  /* 0x42fc00001900780b */ /* 0x002fe20003f14200 */
[----:B------:R-:W1:Y:S01]  /*1570*/  FRND.TRUNC R9, R9 ;  /* 0x0000000900097307 */ /* 0x000e62000020d000 */
[----:B------:R-:W-:Y:S01]  /*1580*/  LOP3.LUT R10, R16, 0x80000000, R25, 0xb8, !PT ;  /* 0x80000000100a7812 */ /* 0x000fe200078eb819 */
[----:B------:R-:W-:-:S03]  /*1590*/  FFMA.FTZ R6, R13, -0.69314718246459960938, |R2| ;  /* 0xbf3172180d067823 */ /* 0x000fc60000010402 */
[----:B------:R-:W-:Y:S01]  /*15a0*/  FSEL R2, R10, R25, P0 ;  /* 0x000000190a027208 */ /* 0x000fe20000000000 */
[----:B------:R-:W-:Y:S01]  /*15b0*/  FFMA.FTZ R6, R13, 1.9046542121259335545e-09, R6 ;  /* 0x3102e3080d067823 */ /* 0x000fe20000010006 */
[----:B0-----:R-:W-:Y:S01]  /*15c0*/  FSETP.GT.FTZ.AND P0, PT, |R21|, 126, PT ;  /* 0x42fc00001500780b */ /* 0x001fe20003f14200 */
[----:B------:R-:W0:Y:S01]  /*15d0*/  FRND.TRUNC R11, R11 ;  /* 0x0000000b000b7307 */ /* 0x000e22000020d000 */
[----:B------:R-:W-:Y:S01]  /*15e0*/  LOP3.LUT R12, R16, 0x80000000, R21, 0xb8, !PT ;  /* 0x80000000100c7812 */ /* 0x000fe200078eb815 */
[----:B------:R-:W-:Y:S01]  /*15f0*/  FFMA.FTZ R5, R2, -0.69314718246459960938, |R5| ;  /* 0xbf31721802057823 */ /* 0x000fe20000010405 */
[----:B------:R-:W-:Y:S01]  /*1600*/  FMUL.FTZ R10, R6, 1.4426950216293334961 ;  /* 0x3fb8aa3b060a7820 */ /* 0x000fe20000410000 */
[----:B------:R-:W-:Y:S01]  /*1610*/  FADD.FTZ R13, R13, 12583037 ;  /* 0x4b40007d0d0d7421 */ /* 0x000fe20000010000 */
[----:B------:R-:W-:Y:S01]  /*1620*/  FSEL R6, R12, R21, P0 ;  /* 0x000000150c067208 */ /* 0x000fe20000000000 */
[----:B------:R-:W-:Y:S01]  /*1630*/  FFMA.FTZ R5, R2, 1.9046542121259335545e-09, R5 ;  /* 0x3102e30802057823 */ /* 0x000fe20000010005 */
[----:B-1----:R-:W-:Y:S01]  /*1640*/  FSETP.GT.FTZ.AND P0, PT, |R9|, 126, PT ;  /* 0x42fc00000900780b */ /* 0x002fe20003f14200 */
[----:B------:R-:W-:Y:S01]  /*1650*/  FRND.TRUNC R19, R19 ;  /* 0x0000001300137307 */ /* 0x000fe2000020d000 */
[----:B------:R-:W-:Y:S01]  /*1660*/  LOP3.LUT R12, R16, 0x80000000, R9, 0xb8, !PT ;  /* 0x80000000100c7812 */ /* 0x000fe200078eb809 */
[----:B------:R-:W-:Y:S01]  /*1670*/  FFMA.FTZ R3, R6, -0.69314718246459960938, |R3| ;  /* 0xbf31721806037823 */ /* 0x000fe20000010403 */
[----:B------:R-:W-:-:S03]  /*1680*/  FADD.FTZ R2, R2, 12583037 ;  /* 0x4b40007d02027421 */ /* 0x000fc60000010000 */
[----:B------:R-:W-:Y:S02]  /*1690*/  FFMA.FTZ R3, R6, 1.9046542121259335545e-09, R3 ;  /* 0x3102e30806037823 */ /* 0x000fe40000010003 */
[----:B------:R1:W2:Y:S01]  /*16a0*/  FRND.TRUNC R25, R18 ;  /* 0x0000001200197307 */ /* 0x0002a2000020d000 */
[----:B------:R-:W-:Y:S01]  /*16b0*/  SHF.L.U32 R2, R2, 0x17, RZ ;  /* 0x0000001702027819 */ /* 0x000fe200000006ff */
[----:B------:R-:W-:-:S06]  /*16c0*/  FMUL.FTZ R20, R3, 1.4426950216293334961 ;  /* 0x3fb8aa3b03147820 */ /* 0x000fcc0000410000 */
[----:B------:R-:W3:Y:S01]  /*16d0*/  FRND.TRUNC R23, R23 ;  /* 0x0000001700177307 */ /* 0x000ee2000020d000 */
[----:B-1----:R-:W-:Y:S01]  /*16e0*/  FMUL.FTZ R18, R5, 1.4426950216293334961 ;  /* 0x3fb8aa3b05127820 */ /* 0x002fe20000410000 */
[----:B------:R-:W-:Y:S02]  /*16f0*/  FSEL R5, R12, R9, P0 ;  /* 0x000000090c057208 */ /* 0x000fe40000000000 */
[----:B0-----:R-:W-:Y:S02]  /*1700*/  FSETP.GT.FTZ.AND P0, PT, |R11|, 126, PT ;  /* 0x42fc00000b00780b */ /* 0x001fe40003f14200 */
[C---:B------:R-:W-:Y:S01]  /*1710*/  LOP3.LUT R12, R16.reuse, 0x80000000, R11, 0xb8, !PT ;  /* 0x80000000100c7812 */ /* 0x040fe200078eb80b */
[C---:B------:R-:W-:Y:S01]  /*1720*/  FFMA.FTZ R4, R5.reuse, -0.69314718246459960938, |R4| ;  /* 0xbf31721805047823 */ /* 0x040fe20000010404 */
[----:B------:R0:W1:Y:S01]  /*1730*/  MUFU.EX2 R9, R18 ;  /* 0x0000001200097308 */ /* 0x0000620000000800 */
[----:B--2---:R-:W-:Y:S02]  /*1740*/  LOP3.LUT R22, R16, 0x80000000, R25, 0xb8, !PT ;  /* 0x8000000010167812 */ /* 0x004fe400078eb819 */
[----:B------:R-:W-:Y:S01]  /*1750*/  FSEL R3, R12, R11, P0 ;  /* 0x0000000b0c037208 */ /* 0x000fe20000000000 */
[----:B------:R-:W-:Y:S01]  /*1760*/  FFMA.FTZ R12, R5, 1.9046542121259335545e-09, R4 ;  /* 0x3102e308050c7823 */ /* 0x000fe20000010004 */
[----:B------:R-:W-:Y:S01]  /*1770*/  FSETP.GT.FTZ.AND P0, PT, |R19|, 126, PT ;  /* 0x42fc00001300780b */ /* 0x000fe20003f14200 */
[----:B------:R-:W-:Y:S01]  /*1780*/  FADD.FTZ R5, R5, 12583037 ;  /* 0x4b40007d05057421 */ /* 0x000fe20000010000 */
[----:B------:R-:W-:Y:S01]  /*1790*/  LOP3.LUT R4, R16, 0x80000000, R19, 0xb8, !PT ;  /* 0x8000000010047812 */ /* 0x000fe200078eb813 */
[----:B------:R-:W-:Y:S01]  /*17a0*/  FMUL.FTZ R21, R12, 1.4426950216293334961 ;  /* 0x3fb8aa3b0c157820 */ /* 0x000fe20000410000 */
[----:B---3--:R-:W-:Y:S01]  /*17b0*/  FSETP.GT.FTZ.AND P1, PT, |R23|, 126, PT ;  /* 0x42fc00001700780b */ /* 0x008fe20003f34200 */
[C---:B------:R-:W-:Y:S01]  /*17c0*/  FFMA.FTZ R8, R3.reuse, -0.69314718246459960938, |R8| ;  /* 0xbf31721803087823 */ /* 0x040fe20000010408 */
[----:B------:R-:W-:Y:S01]  /*17d0*/  LOP3.LUT R12, R16, 0x80000000, R23, 0xb8, !PT ;  /* 0x80000000100c7812 */ /* 0x000fe200078eb817 */
[----:B------:R-:W2:Y:S01]  /*17e0*/  MUFU.EX2 R10, R10 ;  /* 0x0000000a000a7308 */ /* 0x000ea20000000800 */
[----:B------:R-:W-:Y:S01]  /*17f0*/  FSEL R4, R4, R19, P0 ;  /* 0x0000001304047208 */ /* 0x000fe20000000000 */
[C---:B0-----:R-:W-:Y:S01]  /*1800*/  FFMA.FTZ R18, R3.reuse, 1.9046542121259335545e-09, R8 ;  /* 0x3102e30803127823 */ /* 0x041fe20000010008 */
[----:B------:R-:W-:Y:S01]  /*1810*/  FSEL R12, R12, R23, P1 ;  /* 0x000000170c0c7208 */ /* 0x000fe20000800000 */
[----:B------:R-:W-:Y:S01]  /*1820*/  FADD.FTZ R3, R3, 12583037 ;  /* 0x4b40007d03037421 */ /* 0x000fe20000010000 */
[----:B------:R-:W-:Y:S01]  /*1830*/  FSETP.GT.FTZ.AND P0, PT, |R25|, 126, PT ;  /* 0x42fc00001900780b */ /* 0x000fe20003f14200 */
[----:B------:R-:W-:Y:S01]  /*1840*/  FFMA.FTZ R17, R4, -0.69314718246459960938, |R17| ;  /* 0xbf31721804117823 */ /* 0x000fe20000010411 */
[----:B------:R-:W-:Y:S01]  /*1850*/  FMUL.FTZ R16, R18, 1.4426950216293334961 ;  /* 0x3fb8aa3b12107820 */ /* 0x000fe20000410000 */
[----:B------:R-:W-:Y:S01]  /*1860*/  FFMA.FTZ R15, R12, -0.69314718246459960938, |R15| ;  /* 0xbf3172180c0f7823 */ /* 0x000fe2000001040f */
[----:B------:R0:W3:Y:S01]  /*1870*/  MUFU.EX2 R11, R20 ;  /* 0x00000014000b7308 */ /* 0x0000e20000000800 */
[----:B------:R-:W-:Y:S01]  /*1880*/  FFMA.FTZ R18, R4, 1.9046542121259335545e-09, R17 ;  /* 0x3102e30804127823 */ /* 0x000fe20000010011 */
[----:B------:R-:W-:Y:S01]  /*1890*/  FSEL R17, R22, R25, P0 ;  /* 0x0000001916117208 */ /* 0x000fe20000000000 */
[----:B------:R-:W-:Y:S01]  /*18a0*/  FFMA.FTZ R15, R12, 1.9046542121259335545e-09, R15 ;  /* 0x3102e3080c0f7823 */ /* 0x000fe2000001000f */
[----:B-1----:R-:W-:Y:S01]  /*18b0*/  FMUL.FTZ R9, R2, R9 ;  /* 0x0000000902097220 */ /* 0x002fe20000410000 */
[----:B------:R-:W-:Y:S01]  /*18c0*/  FMUL.FTZ R18, R18, 1.4426950216293334961 ;  /* 0x3fb8aa3b12127820 */ /* 0x000fe20000410000 */
[----:B------:R-:W-:Y:S01]  /*18d0*/  SHF.L.U32 R3, R3, 0x17, RZ ;  /* 0x0000001703037819 */ /* 0x000fe200000006ff */
[----:B------:R-:W-:Y:S01]  /*18e0*/  FADD.FTZ R12, R12, 12583037 ;  /* 0x4b40007d0c0c7421 */ /* 0x000fe20000010000 */
[----:B------:R-:W1:Y:S01]  /*18f0*/  MUFU.EX2 R16, R16 ;  /* 0x0000001000107308 */ /* 0x000e620000000800 */
[----:B0-----:R-:W-:Y:S01]  /*1900*/  FFMA.FTZ R20, R17, -0.69314718246459960938, |R14| ;  /* 0xbf31721811147823 */ /* 0x001fe2000001040e */
[----:B------:R-:W-:Y:S01]  /*1910*/  FMUL.FTZ R14, R15, 1.4426950216293334961 ;  /* 0x3fb8aa3b0f0e7820 */ /* 0x000fe20000410000 */
[----:B------:R-:W-:-:S02]  /*1920*/  SHF.L.U32 R15, R13, 0x17, RZ ;  /* 0x000000170d0f7819 */ /* 0x000fc400000006ff */
[C---:B------:R-:W-:Y:S01]  /*1930*/  FFMA.FTZ R20, R17.reuse, 1.9046542121259335545e-09, R20 ;  /* 0x3102e30811147823 */ /* 0x040fe20000010014 */
[----:B------:R-:W-:Y:S01]  /*1940*/  FADD.FTZ R17, R17, 12583037 ;  /* 0x4b40007d11117421 */ /* 0x000fe20000010000 */
[----:B------:R-:W-:Y:S01]  /*1950*/  SHF.L.U32 R19, R5, 0x17, RZ ;  /* 0x0000001705137819 */ /* 0x000fe200000006ff */
[----:B--2---:R-:W-:Y:S01]  /*1960*/  FMUL.FTZ R10, R15, R10 ;  /* 0x0000000a0f0a7220 */ /* 0x004fe20000410000 */
[----:B------:R-:W-:Y:S01]  /*1970*/  FADD.FTZ R15, R6, 12583037 ;  /* 0x4b40007d060f7421 */ /* 0x000fe20000010000 */
[----:B------:R-:W0:Y:S01]  /*1980*/  MUFU.EX2 R18, R18 ;  /* 0x0000001200127308 */ /* 0x000e220000000800 */
[----:B------:R-:W-:Y:S01]  /*1990*/  FMUL.FTZ R13, R20, 1.4426950216293334961 ;  /* 0x3fb8aa3b140d7820 */ /* 0x000fe20000410000 */
[----:B------:R-:W-:Y:S01]  /*19a0*/  SHF.L.U32 R20, R17, 0x17, RZ ;  /* 0x0000001711147819 */ /* 0x000fe200000006ff */
[----:B------:R-:W-:-:S04]  /*19b0*/  IMAD.SHL.U32 R2, R15, 0x800000, RZ ;  /* 0x008000000f027824 */ /* 0x000fc800078e00ff */
[----:B---3--:R-:W-:Y:S01]  /*19c0*/  FMUL.FTZ R11, R2, R11 ;  /* 0x0000000b020b7220 */ /* 0x008fe20000410000 */
[----:B------:R2:W3:Y:S01]  /*19d0*/  MUFU.EX2 R8, R21 ;  /* 0x0000001500087308 */ /* 0x0004e20000000800 */
[----:B------:R-:W-:Y:S01]  /*19e0*/  FADD.FTZ R2, R4, 12583037 ;  /* 0x4b40007d04027421 */ /* 0x000fe20000010000 */
[----:B-1----:R-:W-:-:S04]  /*19f0*/  FMUL.FTZ R16, R3, R16 ;  /* 0x0000001003107220 */ /* 0x002fc80000410000 */
[----:B------:R-:W-:Y:S02]  /*1a00*/  SHF.L.U32 R3, R2, 0x17, RZ ;  /* 0x0000001702037819 */ /* 0x000fe400000006ff */
[----:B------:R-:W1:Y:S01]  /*1a10*/  MUFU.EX2 R14, R14 ;  /* 0x0000000e000e7308 */ /* 0x000e620000000800 */
[----:B--2---:R-:W-:Y:S02]  /*1a20*/  SHF.L.U32 R21, R12, 0x17, RZ ;  /* 0x000000170c157819 */ /* 0x004fe400000006ff */
[----:B0-----:R-:W-:Y:S02]  /*1a30*/  FMUL.FTZ R18, R3, R18 ;  /* 0x0000001203127220 */ /* 0x001fe40000410000 */
[----:B------:R-:W0:Y:S03]  /*1a40*/  LDC.64 R2, c[0x0][0x388] ;  /* 0x0000e200ff027b82 */ /* 0x000e260000000a00 */
[----:B------:R-:W2:Y:S01]  /*1a50*/  MUFU.EX2 R13, R13 ;  /* 0x0000000d000d7308 */ /* 0x000ea20000000800 */
[----:B---3--:R-:W-:-:S07]  /*1a60*/  FMUL.FTZ R8, R19, R8 ;  /* 0x0000000813087220 */ /* 0x008fce0000410000 */
[----:B------:R-:W3:Y:S01]  /*1a70*/  MUFU.RCP R19, R16 ;  /* 0x0000001000137308 */ /* 0x000ee20000001000 */
[----:B-1----:R-:W-:-:S07]  /*1a80*/  FMUL.FTZ R14, R21, R14 ;  /* 0x0000000e150e7220 */ /* 0x002fce0000410000 */
[----:B------:R-:W1:Y:S01]  /*1a90*/  MUFU.RCP R6, R10 ;  /* 0x0000000a00067308 */ /* 0x000e620000001000 */
[----:B--2---:R-:W-:Y:S01]  /*1aa0*/  FMUL.FTZ R17, R20, R13 ;  /* 0x0000000d14117220 */ /* 0x004fe20000410000 */
[----:B0-----:R-:W-:-:S06]  /*1ab0*/  IMAD.WIDE.U32 R2, R7, 0x2, R2 ;  /* 0x0000000207027825 */ /* 0x001fcc00078e0002 */
[----:B------:R-:W0:Y:S01]  /*1ac0*/  MUFU.RCP R15, R9 ;  /* 0x00000009000f7308 */ /* 0x000e220000001000 */
[----:B---3--:R-:W-:Y:S01]  /*1ad0*/  FMUL.FTZ R19, R19, 0.125 ;  /* 0x3e00000013137820 */ /* 0x008fe20000410000 */
[----:B------:R-:W-:-:S06]  /*1ae0*/  IMAD.WIDE.U32 R2, R0, 0x4, R2 ;  /* 0x0000000400027825 */ /* 0x000fcc00078e0002 */
[----:B------:R-:W2:Y:S01]  /*1af0*/  MUFU.RCP R5, R11 ;  /* 0x0000000b00057308 */ /* 0x000ea20000001000 */
[----:B-1----:R-:W-:-:S04]  /*1b00*/  FMUL.FTZ R21, R6, 0.125 ;  /* 0x3e00000006157820 */ /* 0x002fc80000410000 */
[----:B------:R-:W-:-:S03]  /*1b10*/  FFMA.FTZ R10, R10, 2, R21 ;  /* 0x400000000a0a7823 */ /* 0x000fc60000010015 */
[----:B------:R-:W1:Y:S01]  /*1b20*/  MUFU.RCP R4, R8 ;  /* 0x0000000800047308 */ /* 0x000e620000001000 */
[----:B0-----:R-:W-:Y:S01]  /*1b30*/  FMUL.FTZ R6, R15, 0.125 ;  /* 0x3e0000000f067820 */ /* 0x001fe20000410000 */
[----:B------:R-:W-:-:S03]  /*1b40*/  FFMA.FTZ R15, R16, 2, R19 ;  /* 0x40000000100f7823 */ /* 0x000fc60000010013 */
[----:B------:R-:W-:Y:S02]  /*1b50*/  FFMA.FTZ R6, R9, 2, R6 ;  /* 0x4000000009067823 */ /* 0x000fe40000010006 */
[----:B------:R-:W-:Y:S01]  /*1b60*/  F2FP.BF16.F32.PACK_AB R15, R15, R10 ;  /* 0x0000000a0f0f723e */ /* 0x000fe200000010ff */
[----:B------:R-:W0:Y:S01]  /*1b70*/  MUFU.RCP R22, R18 ;  /* 0x0000001200167308 */ /* 0x000e220000001000 */
[----:B--2---:R-:W-:-:S03]  /*1b80*/  FMUL.FTZ R16, R5, 0.125 ;  /* 0x3e00000005107820 */ /* 0x004fc60000410000 */
[----:B------:R-:W-:Y:S01]  /*1b90*/  STG.E desc[UR4][R2.64], R15 ;  /* 0x0000000f02007986 */ /* 0x000fe2000c101904 */
[----:B------:R-:W-:-:S03]  /*1ba0*/  FFMA.FTZ R16, R11, 2, R16 ;  /* 0x400000000b107823 */ /* 0x000fc60000010010 */
[----:B------:R-:W2:Y:S01]  /*1bb0*/  MUFU.RCP R12, R14 ;  /* 0x0000000e000c7308 */ /* 0x000ea20000001000 */
[----:B-1----:R-:W-:-:S04]  /*1bc0*/  FMUL.FTZ R7, R4, 0.125 ;  /* 0x3e00000004077820 */ /* 0x002fc80000410000 */
[----:B------:R-:W-:-:S03]  /*1bd0*/  FFMA.FTZ R7, R8, 2, R7 ;  /* 0x4000000008077823 */ /* 0x000fc60000010007 */
[----:B------:R-:W1:Y:S01]  /*1be0*/  MUFU.RCP R13, R17 ;  /* 0x00000011000d7308 */ /* 0x000e620000001000 */
[----:B0-----:R-:W-:-:S04]  /*1bf0*/  FMUL.FTZ R21, R22, 0.125 ;  /* 0x3e00000016157820 */ /* 0x001fc80000410000 */
[----:B------:R-:W-:Y:S01]  /*1c00*/  FFMA.FTZ R21, R18, 2, R21 ;  /* 0x4000000012157823 */ /* 0x000fe20000010015 */
[----:B--2---:R-:W-:-:S04]  /*1c10*/  FMUL.FTZ R5, R12, 0.125 ;  /* 0x3e0000000c057820 */ /* 0x004fc80000410000 */
[----:B------:R-:W-:Y:S01]  /*1c20*/  F2FP.BF16.F32.PACK_AB R21, R21, R6 ;  /* 0x000000061515723e */ /* 0x000fe200000010ff */
[----:B------:R-:W-:-:S04]  /*1c30*/  FFMA.FTZ R5, R14, 2, R5 ;  /* 0x400000000e057823 */ /* 0x000fc80000010005 */
[----:B------:R-:W-:Y:S01]  /*1c40*/  STG.E desc[UR4][R2.64+0x200], R21 ;  /* 0x0002001502007986 */ /* 0x000fe2000c101904 */
[----:B-1----:R-:W-:Y:S01]  /*1c50*/  FMUL.FTZ R4, R13, 0.125 ;  /* 0x3e0000000d047820 */ /* 0x002fe20000410000 */
[----:B------:R-:W-:-:S03]  /*1c60*/  F2FP.BF16.F32.PACK_AB R5, R5, R16 ;  /* 0x000000100505723e */ /* 0x000fc600000010ff */
[----:B------:R-:W-:Y:S02]  /*1c70*/  FFMA.FTZ R4, R17, 2, R4 ;  /* 0x4000000011047823 */ /* 0x000fe40000010004 */
[----:B------:R-:W-:Y:S03]  /*1c80*/  STG.E desc[UR4][R2.64+0x400], R5 ;  /* 0x0004000502007986 */ /* 0x000fe6000c101904 */
[----:B------:R-:W-:-:S05]  /*1c90*/  F2FP.BF16.F32.PACK_AB R7, R4, R7 ;  /* 0x000000070407723e */ /* 0x000fca00000010ff */
[----:B------:R-:W-:Y:S01]  /*1ca0*/  STG.E desc[UR4][R2.64+0x600], R7 ;  /* 0x0006000702007986 */ /* 0x000fe2000c101904 */
[----:B------:R-:W-:Y:S05]  /*1cb0*/  EXIT ;  /* 0x000000000000794d */ /* 0x000fea0003800000 */
.L_x_625:
        /* <DEDUP_REMOVED lines=12> */
.L_x_2750:


//--------------------- .text._ZN2at6native29vectorized_elementwise_kernelILi4EZZZNS0_16cosh_kernel_cudaERNS_18TensorIteratorBaseEENKUlvE0_clEvENKUlvE2_clEvEUlN3c108BFloat16EE_St5arrayIPcLm2EEEEviT0_T1_ --------------------------
	.section	.text._ZN2at6native29vectorized_elementwise_kernelILi4EZZZNS0_16cosh_kernel_cudaERNS_18TensorIteratorBaseEENKUlvE0_clEvENKUlvE2_clEvEUlN3c108BFloat16EE_St5arrayIPcLm2EEEEviT0_T1_,"ax",@progbits
	.align	128
        .global         _ZN2at6native29vectorized_elementwise_kernelILi4EZZZNS0_16cosh_kernel_cudaERNS_18TensorIteratorBaseEENKUlvE0_clEvENKUlvE2_clEvEUlN3c108BFloat16EE_St5arrayIPcLm2EEEEviT0_T1_
        .type           _ZN2at6native29vectorized_elementwise_kernelILi4EZZZNS0_16cosh_kernel_cudaERNS_18TensorIteratorBaseEENKUlvE0_clEvENKUlvE2_clEvEUlN3c108BFloat16EE_St5arrayIPcLm2EEEEviT0_T1_,@function
        .size           _ZN2at6native29vectorized_elementwise_kernelILi4EZZZNS0_16cosh_kernel_cudaERNS_18TensorIteratorBaseEENKUlvE0_clEvENKUlvE2_clEvEUlN3c108BFloat16EE_St5arrayIPcLm2EEEEviT0_T1_,(.L_x_2751 - _ZN2at6native29vectorized_elementwise_kernelILi4EZZZNS0_16cosh_kernel_cudaERNS_18TensorIteratorBaseEENKUlvE0_clEvENKUlvE2_clEvEUlN3c108BFloat16EE_St5arrayIPcLm2EEEEviT0_T1_)
        .other          _ZN2at6native29vectorized_elementwise_kernelILi4EZZZNS0_16cosh_kernel_cudaERNS_18TensorIteratorBaseEENKUlvE0_clEvENKUlvE2_clEvEUlN3c108BFloat16EE_St5arrayIPcLm2EEEEviT0_T1_,@"STO_CUDA_ENTRY STV_DEFAULT"
_ZN2at6native29vectorized_elementwise_kernelILi4EZZZNS0_16cosh_kernel_cudaERNS_18TensorIteratorBaseEENKUlvE0_clEvENKUlvE2_clEvEUlN3c108BFloat16EE_St5arrayIPcLm2EEEEviT0_T1_:
.text._ZN2at6native29vectorized_elementwise_kernelILi4EZZZNS0_16cosh_kernel_cudaERNS_18TensorIteratorBaseEENKUlvE0_clEvENKUlvE2_clEvEUlN3c108BFloat16EE_St5arrayIPcLm2EEEEviT0_T1_:
        /* <DEDUP_REMOVED lines=22> */
[----:B0-----:R-:W-:-:S05]  /*0160*/  @!P6 IMAD.WIDE.U32 R28, R3, 0x2, R28 ;  /* 0x00000002031ce825 */ /* 0x001fca00078e001c */
        /* <DEDUP_REMOVED lines=10> */
[----:B-1----:R-:W-:Y:S01]  /*0210*/  @!P5 IMAD.WIDE.U32 R16, R4, 0x2, R16 ;  /* 0x000000020410d825 */ /* 0x002fe200078e0010 */
[----:B------:R-:W-:Y:S01]  /*0220*/  @!P2 IADD3 R27, PT, PT, R27, 0x80, RZ ;  /* 0x000000801b1ba810 */ /* 0x000fe20007ffe0ff */
[----:B------:R-:W1:Y:S03]  /*0230*/  @!P2 LDC.64 R12, c[0x0][0x390] ;  /* 0x0000e400ff0cab82 */ /* 0x000e660000000a00 */
[----:B------:R-:W-:Y:S01]  /*0240*/  ISETP.GE.U32.AND P1, PT, R27, R6, PT ;  /* 0x000000061b00720c */ /* 0x000fe20003f26070 */
[----:B--2---:R-:W-:-:S04]  /*0250*/  @!P3 IMAD.WIDE.U32 R10, R23, 0x2, R10 ;  /* 0x00000002170ab825 */ /* 0x004fc800078e000a */
[----:B------:R-:W2:Y:S01]  /*0260*/  @!P0 LDC.64 R22, c[0x0][0x390] ;  /* 0x0000e400ff168b82 */ /* 0x000ea20000000a00 */
[----:B------:R-:W-:-:S06]  /*0270*/  PRMT R4, RZ, 0x7610, R4 ;  /* 0x00007610ff047816 */ /* 0x000fcc0000000004 */
[----:B------:R3:W5:Y:S01]  /*0280*/  @!P5 LDG.E.U16 R4, desc[UR4][R16.64] ;  /* 0x000000041004d981 */ /* 0x000762000c1e1500 */
[C---:B------:R-:W-:Y:S01]  /*0290*/  @!P1 IADD3 R19, PT, PT, R0.reuse, R27, RZ ;  /* 0x0000001b00139210 */ /* 0x040fe20007ffe0ff */
[----:B------:R-:W-:Y:S01]  /*02a0*/  @!P1 VIADD R27, R27, 0x80 ;  /* 0x000000801b1b9836 */ /* 0x000fe20000000000 */
[----:B------:R-:W4:Y:S04]  /*02b0*/  @!P1 LDC.64 R14, c[0x0][0x390] ;  /* 0x0000e400ff0e9b82 */ /* 0x000f280000000a00 */
[----:B------:R-:W-:Y:S02]  /*02c0*/  ISETP.GE.U32.AND P6, PT, R27, R6, PT ;  /* 0x000000061b00720c */ /* 0x000fe40003fc6070 */
[----:B---3--:R-:W-:-:S05]  /*02d0*/  @!P0 IADD3 R17, PT, PT, R0, R5, RZ ;  /* 0x0000000500118210 */ /* 0x008fca0007ffe0ff */
[----:B--2---:R-:W-:Y:S01]  /*02e0*/  @!P0 IMAD.WIDE.U32 R22, R17, 0x2, R22 ;  /* 0x0000000211168825 */ /* 0x004fe200078e0016 */
[----:B------:R-:W-:-:S05]  /*02f0*/  PRMT R17, RZ, 0x7610, R17 ;  /* 0x00007610ff117816 */ /* 0x000fca0000000011 */
[----:B------:R-:W2:Y:S01]  /*0300*/  @!P6 LDC.64 R2, c[0x0][0x390] ;  /* 0x0000e400ff02eb82 */ /* 0x000ea20000000a00 */
[----:B------:R-:W5:Y:S01]  /*0310*/  @!P0 LDG.E.U16 R17, desc[UR4][R22.64] ;  /* 0x0000000416118981 */ /* 0x000f62000c1e1500 */
[----:B------:R-:W-:Y:S01]  /*0320*/  ISETP.GE.U32.AND P0, PT, R5, R6, PT ;  /* 0x000000060500720c */ /* 0x000fe20003f06070 */
[----:B-1----:R-:W-:Y:S01]  /*0330*/  @!P2 IMAD.WIDE.U32 R12, R21, 0x2, R12 ;  /* 0x00000002150ca825 */ /* 0x002fe200078e000c */
[----:B------:R-:W-:-:S03]  /*0340*/  PRMT R21, RZ, 0x7610, R21 ;  /* 0x00007610ff157816 */ /* 0x000fc60000000015 */
[----:B0-----:R-:W-:-:S05]  /*0350*/  @!P4 IMAD.WIDE.U32 R8, R25, 0x2, R8 ;  /* 0x000000021908c825 */ /* 0x001fca00078e0008 */
[----:B------:R0:W5:Y:S01]  /*0360*/  @!P4 LDG.E.U16 R21, desc[UR4][R8.64] ;  /* 0x000000040815c981 */ /* 0x000162000c1e1500 */
[----:B------:R-:W-:Y:S01]  /*0370*/  @!P6 IADD3 R27, PT, PT, R0, R27, RZ ;  /* 0x0000001b001be210 */ /* 0x000fe20007ffe0ff */
[----:B----4-:R-:W-:Y:S01]  /*0380*/  @!P1 IMAD.WIDE.U32 R14, R19, 0x2, R14 ;  /* 0x00000002130e9825 */ /* 0x010fe200078e000e */
[----:B0-----:R-:W0:Y:S01]  /*0390*/  @!P0 LDC.64 R8, c[0x0][0x388] ;  /* 0x0000e200ff088b82 */ /* 0x001e220000000a00 */
[----:B------:R-:W-:Y:S02]  /*03a0*/  PRMT R20, RZ, 0x7610, R20 ;  /* 0x00007610ff147816 */ /* 0x000fe40000000014 */
[----:B--2---:R-:W-:Y:S01]  /*03b0*/  @!P6 IMAD.WIDE.U32 R2, R27, 0x2, R2 ;  /* 0x000000021b02e825 */ /* 0x004fe200078e0002 */
        /* <DEDUP_REMOVED lines=37> */
.L_x_628:
[----:B------:R-:W-:Y:S05]  /*0610*/  BSYNC.RECONVERGENT B0 ;  /* 0x0000000000007941 */ /* 0x000fea0003800200 */
.L_x_627:
        /* <DEDUP_REMOVED lines=23> */
.L_x_630:
[----:B------:R-:W-:Y:S05]  /*0790*/  BSYNC.RECONVERGENT B0 ;  /* 0x0000000000007941 */ /* 0x000fea0003800200 */
.L_x_629:
[----:B------:R-:W-:Y:S01]  /*07a0*/  ISETP.GE.U32.AND P6, PT, R3, R6, PT ;  /* 0x000000060300720c */ /* 0x000fe20003fc6070 */
[----:B------:R-:W-:Y:S01]  /*07b0*/  BSSY.RECONVERGENT B0, `(.L_x_631) ;  /* 0x0000016000007945 */ /* 0x000fe20003800200 */
[----:B------:R-:W-:-:S05]  /*07c0*/  @!P0 IADD3 R3, PT, PT, R0, R5, RZ ;  /* 0x0000000500038210 */ /* 0x000fca0007ffe0ff */
[----:B------:R-:W-:Y:S01]  /*07d0*/  @!P0 IMAD.WIDE.U32 R2, R3, 0x2, R8 ;  /* 0x0000000203028825 */ /* 0x000fe200078e0008 */
[----:B------:R-:W-:Y:S06]  /*07e0*/  @P1 BRA `(.L_x_632) ;  /* 0x0000000000481947 */ /* 0x000fec0003800000 */
        /* <DEDUP_REMOVED lines=18> */
.L_x_632:
[----:B------:R-:W-:Y:S05]  /*0910*/  BSYNC.RECONVERGENT B0 ;  /* 0x0000000000007941 */ /* 0x000fea0003800200 */
.L_x_631:
        /* <DEDUP_REMOVED lines=20> */
.L_x_634:
[----:B------:R-:W-:Y:S05]  /*0a60*/  BSYNC.RECONVERGENT B0 ;  /* 0x0000000000007941 */ /* 0x000fea0003800200 */
.L_x_633:
        /* <DEDUP_REMOVED lines=20> */
.L_x_636:
[----:B------:R-:W-:Y:S05]  /*0bb0*/  BSYNC.RECONVERGENT B0 ;  /* 0x0000000000007941 */ /* 0x000fea0003800200 */
.L_x_635:
        /* <DEDUP_REMOVED lines=20> */
.L_x_638:
[----:B------:R-:W-:Y:S05]  /*0d00*/  BSYNC.RECONVERGENT B0 ;  /* 0x0000000000007941 */ /* 0x000fea0003800200 */
.L_x_637:
        /* <DEDUP_REMOVED lines=20> */
.L_x_640:
[----:B------:R-:W-:Y:S05]  /*0e50*/  BSYNC.RECONVERGENT B0 ;  /* 0x0000000000007941 */ /* 0x000fea0003800200 */
.L_x_639:
        /* <DEDUP_REMOVED lines=20> */
.L_x_642:
[----:B------:R-:W-:Y:S05]  /*0fa0*/  BSYNC.RECONVERGENT B0 ;  /* 0x0000000000007941 */ /* 0x000fea0003800200 */
.L_x_641:
        /* <DEDUP_REMOVED lines=18> */
.L_x_645:
[----:B------:R-:W-:-:S13]  /*10d0*/  ISETP.GE.U32.AND P0, PT, R5, R6, PT ;  /* 0x000000060500720c */ /* 0x000fda0003f06070 */
[----:B------:R-:W-:Y:S05]  /*10e0*/  @P0 BRA `(.L_x_647) ;  /* 0x0000000000300947 */ /* 0x000fea0003800000 */
[----:B0-----:R-:W0:Y:S01]  /*10f0*/  LDC.64 R2, c[0x0][0x388] ;  /* 0x0000e200ff027b82 */ /* 0x001e220000000a00 */
[----:B------:R-:W-:Y:S02]  /*1100*/  IADD3 R11, PT, PT, R0, R5, RZ ;  /* 0x00000005000b7210 */ /* 0x000fe40007ffe0ff */
[----:B------:R-:W-:-:S03]  /*1110*/  IADD3 R5, PT, PT, R5, 0x80, RZ ;  /* 0x0000008005057810 */ /* 0x000fc60007ffe0ff */
[----:B0-----:R-:W-:-:S05]  /*1120*/  IMAD.WIDE.U32 R2, R11, 0x2, R2 ;  /* 0x000000020b027825 */ /* 0x001fca00078e0002 */
[----:B------:R1:W-:Y:S02]  /*1130*/  STG.E.U16 desc[UR4][R2.64], R14 ;  /* 0x0000000e02007986 */ /* 0x0003e4000c101504 */
.L_x_646:
[----:B------:R-:W-:-:S13]  /*1140*/  ISETP.GE.U32.AND P0, PT, R5, R6, PT ;  /* 0x000000060500720c */ /* 0x000fda0003f06070 */
[----:B------:R-:W-:Y:S05]  /*1150*/  @P0 BRA `(.L_x_648) ;  /* 0x0000000000340947 */ /* 0x000fea0003800000 */
[----:B01----:R-:W0:Y:S01]  /*1160*/  LDC.64 R2, c[0x0][0x388] ;  /* 0x0000e200ff027b82 */ /* 0x003e220000000a00 */
[----:B------:R-:W-:Y:S01]  /*1170*/  IMAD.IADD R11, R0, 0x1, R5 ;  /* 0x00000001000b7824 */ /* 0x000fe200078e0205 */
[----:B------:R-:W-:-:S03]  /*1180*/  IADD3 R5, PT, PT, R5, 0x80, RZ ;  /* 0x0000008005057810 */ /* 0x000fc60007ffe0ff */
[----:B0-----:R-:W-:-:S05]  /*1190*/  IMAD.WIDE.U32 R2, R11, 0x2, R2 ;  /* 0x000000020b027825 */ /* 0x001fca00078e0002 */
[----:B-----5:R1:W-:Y:S02]  /*11a0*/  STG.E.U16 desc[UR4][R2.64], R7 ;  /* 0x0000000702007986 */ /* 0x0203e4000c101504 */
.L_x_647:
[----:B------:R-:W-:-:S13]  /*11b0*/  ISETP.GE.U32.AND P0, PT, R5, R6, PT ;  /* 0x000000060500720c */ /* 0x000fda0003f06070 */
[----:B------:R-:W-:Y:S05]  /*11c0*/  @P0 BREAK.RELIABLE B1 ;  /* 0x0000000000010942 */ /* 0x000fea0003800100 */
[----:B------:R-:W-:Y:S05]  /*11d0*/  @P0 BRA `(.L_x_649) ;  /* 0x0000000000300947 */ /* 0x000fea0003800000 */
[----:B01----:R-:W0:Y:S01]  /*11e0*/  LDC.64 R2, c[0x0][0x388] ;  /* 0x0000e200ff027b82 */ /* 0x003e220000000a00 */
[----:B-----5:R-:W-:Y:S02]  /*11f0*/  IADD3 R7, PT, PT, R0, R5, RZ ;  /* 0x0000000500077210 */ /* 0x020fe40007ffe0ff */
[----:B------:R-:W-:-:S03]  /*1200*/  IADD3 R5, PT, PT, R5, 0x80, RZ ;  /* 0x0000008005057810 */ /* 0x000fc60007ffe0ff */
[----:B0-----:R-:W-:-:S05]  /*1210*/  IMAD.WIDE.U32 R2, R7, 0x2, R2 ;  /* 0x0000000207027825 */ /* 0x001fca00078e0002 */
[----:B------:R2:W-:Y:S02]  /*1220*/  STG.E.U16 desc[UR4][R2.64], R4 ;  /* 0x0000000402007986 */ /* 0x0005e4000c101504 */
.L_x_648:
[----:B------:R-:W-:Y:S05]  /*1230*/  BSYNC.RELIABLE B1 ;  /* 0x0000000000017941 */ /* 0x000fea0003800100 */
.L_x_644:
[----:B------:R-:W-:-:S13]  /*1240*/  ISETP.GE.U32.AND P0, PT, R5, R6, PT ;  /* 0x000000060500720c */ /* 0x000fda0003f06070 */
[----:B012---:R-:W0:Y:S01]  /*1250*/  @!P0 LDC.64 R2, c[0x0][0x388] ;  /* 0x0000e200ff028b82 */ /* 0x007e220000000a00 */
[----:B-----5:R-:W-:Y:S02]  /*1260*/  @!P0 IADD3 R7, PT, PT, R0, R5, RZ ;  /* 0x0000000500078210 */ /* 0x020fe40007ffe0ff */
[----:B------:R-:W-:-:S03]  /*1270*/  @!P0 IADD3 R5, PT, PT, R5, 0x80, RZ ;  /* 0x0000008005058810 */ /* 0x000fc60007ffe0ff */
[----:B0-----:R-:W-:-:S05]  /*1280*/  @!P0 IMAD.WIDE.U32 R2, R7, 0x2, R2 ;  /* 0x0000000207028825 */ /* 0x001fca00078e0002 */
[----:B------:R2:W-:Y:S02]  /*1290*/  @!P0 STG.E.U16 desc[UR4][R2.64], R9 ;  /* 0x0000000902008986 */ /* 0x0005e4000c101504 */
.L_x_649:
[----:B------:R-:W-:Y:S05]  /*12a0*/  BSYNC.RECONVERGENT B0 ;  /* 0x0000000000007941 */ /* 0x000fea0003800200 */
.L_x_643:
        /* <DEDUP_REMOVED lines=8> */
.L_x_626:
[----:B------:R-:W0:Y:S01]  /*1330*/  S2R R2, SR_TID.X ;  /* 0x0000000000027919 */ /* 0x000e220000002100 */
[----:B------:R-:W1:Y:S02]  /*1340*/  LDC.64 R4, c[0x0][0x390] ;  /* 0x0000e400ff047b82 */ /* 0x000e640000000a00 */
[----:B-1----:R-:W-:-:S04]  /*1350*/  IMAD.WIDE.U32 R4, R0, 0x2, R4 ;  /* 0x0000000200047825 */ /* 0x002fc800078e0004 */
[----:B0-----:R-:W-:-:S05]  /*1360*/  IMAD.WIDE.U32 R16, R2, 0x8, R4 ;  /* 0x0000000802107825 */ /* 0x001fca00078e0004 */
[----:B------:R-:W2:Y:S04]  /*1370*/  LDG.E.64 R10, desc[UR4][R16.64] ;  /* 0x00000004100a7981 */ /* 0x000ea8000c1e1b00 */
[----:B------:R0:W3:Y:S02]  /*1380*/  LDG.E.64 R4, desc[UR4][R16.64+0x400] ;  /* 0x0004000410047981 */ /* 0x0000e4000c1e1b00 */
[----:B0-----:R-:W-:Y:S01]  /*1390*/  HFMA2 R17, -RZ, RZ, 3.4921875, 0 ;  /* 0x42fc0000ff117431 */ /* 0x001fe200000001ff */
[----:B--2---:R-:W-:Y:S02]  /*13a0*/  SHF.L.U32 R15, R10, 0x10, RZ ;  /* 0x000000100a0f7819 */ /* 0x004fe400000006ff */
[----:B------:R-:W-:Y:S02]  /*13b0*/  SHF.L.U32 R7, R11, 0x10, RZ ;  /* 0x000000100b077819 */ /* 0x000fe400000006ff */
[----:B---3--:R-:W-:Y:S01]  /*13c0*/  SHF.L.U32 R6, R4, 0x10, RZ ;  /* 0x0000001004067819 */ /* 0x008fe200000006ff */
[----:B------:R-:W-:Y:S01]  /*13d0*/  FMUL.FTZ R12, |R15|, 1.4426950216293334961 ;  /* 0x3fb8aa3b0f0c7820 */ /* 0x000fe20000410200 */
[----:B------:R-:W-:Y:S01]  /*13e0*/  SHF.L.U32 R9, R5, 0x10, RZ ;  /* 0x0000001005097819 */ /* 0x000fe200000006ff */
[----:B------:R-:W-:Y:S01]  /*13f0*/  FMUL.FTZ R24, |R7|, 1.4426950216293334961 ;  /* 0x3fb8aa3b07187820 */ /* 0x000fe20000410200 */
[----:B------:R-:W-:Y:S01]  /*1400*/  PRMT R10, R10, 0x7632, R10 ;  /* 0x000076320a0a7816 */ /* 0x000fe2000000000a */
[----:B------:R-:W-:Y:S01]  /*1410*/  FMUL.FTZ R8, |R6|, 1.4426950216293334961 ;  /* 0x3fb8aa3b06087820 */ /* 0x000fe20000410200 */
[----:B------:R-:W-:Y:S01]  /*1420*/  PRMT R16, R11, 0x7632, R16 ;  /* 0x000076320b107816 */ /* 0x000fe20000000010 */
[----:B------:R-:W0:Y:S01]  /*1430*/  FRND.TRUNC R12, R12 ;  /* 0x0000000c000c7307 */ /* 0x000e22000020d000 */
[----:B------:R-:W-:Y:S01]  /*1440*/  FMUL.FTZ R18, |R9|, 1.4426950216293334961 ;  /* 0x3fb8aa3b09127820 */ /* 0x000fe20000410200 */
[----:B------:R-:W-:-:S02]  /*1450*/  SHF.L.U32 R10, R10, 0x10, RZ ;  /* 0x000000100a0a7819 */ /* 0x000fc400000006ff */
[----:B------:R-:W-:Y:S01]  /*1460*/  IMAD.U32 R16, R16, 0x10000, RZ ;  /* 0x0001000010107824 */ /* 0x000fe200078e00ff */
[----:B------:R-:W-:Y:S02]  /*1470*/  PRMT R3, R4, 0x7632, R3 ;  /* 0x0000763204037816 */ /* 0x000fe40000000003 */
[----:B------:R-:W-:Y:S01]  /*1480*/  FMUL.FTZ R20, |R10|, 1.4426950216293334961 ;  /* 0x3fb8aa3b0a147820 */ /* 0x000fe20000410200 */
[----:B------:R-:W1:Y:S01]  /*1490*/  FRND.TRUNC R24, R24 ;  /* 0x0000001800187307 */ /* 0x000e62000020d000 */
[----:B------:R-:W-:Y:S01]  /*14a0*/  PRMT R13, R5, 0x7632, R13 ;  /* 0x00007632050d7816 */ /* 0x000fe2000000000d */
[----:B------:R-:W-:Y:S01]  /*14b0*/  FMUL.FTZ R14, |R16|, 1.4426950216293334961 ;  /* 0x3fb8aa3b100e7820 */ /* 0x000fe20000410200 */
[----:B------:R-:W-:Y:S02]  /*14c0*/  SHF.L.U32 R3, R3, 0x10, RZ ;  /* 0x0000001003037819 */ /* 0x000fe400000006ff */
[----:B------:R-:W-:Y:S02]  /*14d0*/  SHF.L.U32 R13, R13, 0x10, RZ ;  /* 0x000000100d0d7819 */ /* 0x000fe400000006ff */
[----:B0-----:R-:W-:Y:S01]  /*14e0*/  FSETP.GT.FTZ.AND P0, PT, |R12|, 126, PT ;  /* 0x42fc00000c00780b */ /* 0x001fe20003f14200 */
[----:B------:R-:W0:Y:S01]  /*14f0*/  FRND.TRUNC R8, R8 ;  /* 0x0000000800087307 */ /* 0x000e22000020d000 */
[----:B------:R-:W-:Y:S01]  /*1500*/  LOP3.LUT R11, R17, 0x80000000, R12, 0xb8, !PT ;  /* 0x80000000110b7812 */ /* 0x000fe200078eb80c */
[----:B------:R-:W-:Y:S01]  /*1510*/  FMUL.FTZ R22, |R3|, 1.4426950216293334961 ;  /* 0x3fb8aa3b03167820 */ /* 0x000fe20000410200 */
[----:B------:R-:W-:-:S02]  /*1520*/  FMUL.FTZ R19, |R13|, 1.4426950216293334961 ;  /* 0x3fb8aa3b0d137820 */ /* 0x000fc40000410200 */
        /* <DEDUP_REMOVED lines=19> */
[----:B------:R-:W-:Y:S01]  /*1660*/  FMUL.FTZ R7, R7, 1.4426950216293334961 ;  /* 0x3fb8aa3b07077820 */ /* 0x000fe20000410000 */
[----:B------:R-:W-:Y:S01]  /*1670*/  FADD.FTZ R4, R4, 12583037 ;  /* 0x4b40007d04047421 */ /* 0x000fe20000010000 */
[----:B------:R-:W-:Y:S01]  /*1680*/  FSEL R6, R11, R18, P0 ;  /* 0x000000120b067208 */ /* 0x000fe20000000000 */
[----:B------:R-:W-:Y:S01]  /*1690*/  FFMA.FTZ R26, R5, 1.9046542121259335545e-09, R26 ;  /* 0x3102e308051a7823 */ /* 0x000fe2000001001a */
[----:B0-----:R-:W-:Y:S01]  /*16a0*/  FSETP.GT.FTZ.AND P0, PT, |R20|, 126, PT ;  /* 0x42fc00001400780b */ /* 0x001fe20003f14200 */
[----:B------:R-:W0:Y:S01]  /*16b0*/  FRND.TRUNC R22, R22 ;  /* 0x0000001600167307 */ /* 0x000e22000020d000 */
[----:B------:R-:W-:Y:S01]  /*16c0*/  LOP3.LUT R11, R17, 0x80000000, R20, 0xb8, !PT ;  /* 0x80000000110b7812 */ /* 0x000fe200078eb814 */
[----:B------:R-:W-:Y:S01]  /*16d0*/  FMUL.FTZ R26, R26, 1.4426950216293334961 ;  /* 0x3fb8aa3b1a1a7820 */ /* 0x000fe20000410000 */
[----:B------:R-:W-:Y:S01]  /*16e0*/  SHF.L.U32 R4, R4, 0x17, RZ ;  /* 0x0000001704047819 */ /* 0x000fe200000006ff */
[----:B------:R-:W-:-:S04]  /*16f0*/  FADD.FTZ R5, R5, 12583037 ;  /* 0x4b40007d05057421 */ /* 0x000fc80000010000 */
[----:B------:R1:W2:Y:S01]  /*1700*/  FRND.TRUNC R24, R19 ;  /* 0x0000001300187307 */ /* 0x0002a2000020d000 */
[----:B0-----:R-:W-:-:S07]  /*1710*/  FSETP.GT.FTZ.AND P1, PT, |R22|, 126, PT ;  /* 0x42fc00001600780b */ /* 0x001fce0003f34200 */
[----:B------:R-:W0:Y:S01]  /*1720*/  MUFU.EX2 R7, R7 ;  /* 0x0000000700077308 */ /* 0x000e220000000800 */
[----:B-1----:R-:W-:Y:S01]  /*1730*/  FFMA.FTZ R19, R6, -0.69314718246459960938, |R9| ;  /* 0xbf31721806137823 */ /* 0x002fe20000010409 */
[----:B------:R-:W-:Y:S02]  /*1740*/  FSEL R9, R11, R20, P0 ;  /* 0x000000140b097208 */ /* 0x000fe40000000000 */
[----:B------:R-:W-:Y:S01]  /*1750*/  FSETP.GT.FTZ.AND P0, PT, |R14|, 126, PT ;  /* 0x42fc00000e00780b */ /* 0x000fe20003f14200 */
[C---:B------:R-:W-:Y:S01]  /*1760*/  FFMA.FTZ R19, R6.reuse, 1.9046542121259335545e-09, R19 ;  /* 0x3102e30806137823 */ /* 0x040fe20000010013 */
[----:B------:R-:W-:Y:S01]  /*1770*/  LOP3.LUT R11, R17, 0x80000000, R14, 0xb8, !PT ;  /* 0x80000000110b7812 */ /* 0x000fe200078eb80e */
[----:B------:R-:W-:Y:S01]  /*1780*/  FFMA.FTZ R10, R9, -0.69314718246459960938, |R10| ;  /* 0xbf317218090a7823 */ /* 0x000fe2000001040a */
[----:B------:R-:W-:Y:S01]  /*1790*/  MUFU.EX2 R8, R15 ;  /* 0x0000000f00087308 */ /* 0x000fe20000000800 */
[----:B------:R-:W-:Y:S01]  /*17a0*/  FMUL.FTZ R20, R19, 1.4426950216293334961 ;  /* 0x3fb8aa3b13147820 */ /* 0x000fe20000410000 */
[----:B------:R-:W-:Y:S01]  /*17b0*/  FSEL R11, R11, R14, P0 ;  /* 0x0000000e0b0b7208 */ /* 0x000fe20000000000 */
[----:B------:R-:W-:Y:S01]  /*17c0*/  FFMA.FTZ R18, R9, 1.9046542121259335545e-09, R10 ;  /* 0x3102e30809127823 */ /* 0x000fe2000001000a */
[----:B------:R-:W-:Y:S01]  /*17d0*/  LOP3.LUT R19, R17, 0x80000000, R22, 0xb8, !PT ;  /* 0x8000000011137812 */ /* 0x000fe200078eb816 */
[----:B------:R-:W-:Y:S01]  /*17e0*/  FADD.FTZ R6, R6, 12583037 ;  /* 0x4b40007d06067421 */ /* 0x000fe20000010000 */
[----:B--2---:R-:W-:Y:S01]  /*17f0*/  FSETP.GT.FTZ.AND P0, PT, |R24|, 126, PT ;  /* 0x42fc00001800780b */ /* 0x004fe20003f14200 */
[----:B------:R-:W-:Y:S01]  /*1800*/  FFMA.FTZ R16, R11, -0.69314718246459960938, |R16| ;  /* 0xbf3172180b107823 */ /* 0x000fe20000010410 */
[----:B------:R-:W-:Y:S01]  /*1810*/  FSEL R10, R19, R22, P1 ;  /* 0x00000016130a7208 */ /* 0x000fe20000800000 */
[----:B------:R-:W1:Y:S01]  /*1820*/  MUFU.EX2 R15, R26 ;  /* 0x0000001a000f7308 */ /* 0x000e620000000800 */
[----:B------:R-:W-:Y:S01]  /*1830*/  LOP3.LUT R19, R17, 0x80000000, R24, 0xb8, !PT ;  /* 0x8000000011137812 */ /* 0x000fe200078eb818 */
[----:B------:R-:W-:Y:S01]  /*1840*/  FMUL.FTZ R17, R18, 1.4426950216293334961 ;  /* 0x3fb8aa3b12117820 */ /* 0x000fe20000410000 */
[----:B------:R-:W-:Y:S01]  /*1850*/  FFMA.FTZ R18, R11, 1.9046542121259335545e-09, R16 ;  /* 0x3102e3080b127823 */ /* 0x000fe20000010010 */
[----:B------:R-:W-:Y:S01]  /*1860*/  FFMA.FTZ R3, R10, -0.69314718246459960938, |R3| ;  /* 0xbf3172180a037823 */ /* 0x000fe20000010403 */
[----:B------:R-:W-:Y:S01]  /*1870*/  FSEL R16, R19, R24, P0 ;  /* 0x0000001813107208 */ /* 0x000fe20000000000 */
[----:B------:R-:W-:Y:S01]  /*1880*/  FADD.FTZ R11, R11, 12583037 ;  /* 0x4b40007d0b0b7421 */ /* 0x000fe20000010000 */
[----:B------:R-:W-:Y:S01]  /*1890*/  FMUL.FTZ R18, R18, 1.4426950216293334961 ;  /* 0x3fb8aa3b12127820 */ /* 0x000fe20000410000 */
[----:B------:R-:W-:Y:S01]  /*18a0*/  FFMA.FTZ R3, R10, 1.9046542121259335545e-09, R3 ;  /* 0x3102e3080a037823 */ /* 0x000fe20000010003 */
[----:B------:R-:W2:Y:S01]  /*18b0*/  MUFU.EX2 R14, R20 ;  /* 0x00000014000e7308 */ /* 0x000ea20000000800 */
[----:B------:R-:W-:Y:S01]  /*18c0*/  FFMA.FTZ R19, R16, -0.69314718246459960938, |R13| ;  /* 0xbf31721810137823 */ /* 0x000fe2000001040d */
[----:B0-----:R-:W-:Y:S01]  /*18d0*/  FMUL.FTZ R7, R4, R7 ;  /* 0x0000000704077220 */ /* 0x001fe20000410000 */
[----:B------:R-:W-:Y:S01]  /*18e0*/  FMUL.FTZ R13, R3, 1.4426950216293334961 ;  /* 0x3fb8aa3b030d7820 */ /* 0x000fe20000410000 */
[----:B------:R-:W-:Y:S01]  /*18f0*/  SHF.L.U32 R3, R12, 0x17, RZ ;  /* 0x000000170c037819 */ /* 0x000fe200000006ff */
[----:B------:R-:W-:Y:S01]  /*1900*/  FFMA.FTZ R19, R16, 1.9046542121259335545e-09, R19 ;  /* 0x3102e30810137823 */ /* 0x000fe20000010013 */
[----:B------:R-:W-:-:S02]  /*1910*/  IMAD.SHL.U32 R4, R5, 0x800000, RZ ;  /* 0x0080000005047824 */ /* 0x000fc400078e00ff */
[----:B------:R-:W-:Y:S01]  /*1920*/  FADD.FTZ R9, R9, 12583037 ;  /* 0x4b40007d09097421 */ /* 0x000fe20000010000 */
[----:B------:R-:W0:Y:S01]  /*1930*/  MUFU.EX2 R18, R18 ;  /* 0x0000001200127308 */ /* 0x000e220000000800 */
[----:B------:R-:W-:Y:S01]  /*1940*/  FMUL.FTZ R12, R19, 1.4426950216293334961 ;  /* 0x3fb8aa3b130c7820 */ /* 0x000fe20000410000 */
[----:B------:R-:W-:Y:S01]  /*1950*/  SHF.L.U32 R11, R11, 0x17, RZ ;  /* 0x000000170b0b7819 */ /* 0x000fe200000006ff */
[----:B------:R-:W-:Y:S01]  /*1960*/  FADD.FTZ R10, R10, 12583037 ;  /* 0x4b40007d0a0a7421 */ /* 0x000fe20000010000 */
[----:B------:R-:W-:Y:S01]  /*1970*/  FADD.FTZ R16, R16, 12583037 ;  /* 0x4b40007d10107421 */ /* 0x000fe20000010000 */
[----:B-1----:R-:W-:Y:S01]  /*1980*/  FMUL.FTZ R15, R4, R15 ;  /* 0x0000000f040f7220 */ /* 0x002fe20000410000 */
[----:B------:R-:W-:Y:S01]  /*1990*/  SHF.L.U32 R5, R6, 0x17, RZ ;  /* 0x0000001706057819 */ /* 0x000fe200000006ff */
[----:B------:R-:W-:Y:S01]  /*19a0*/  FMUL.FTZ R8, R3, R8 ;  /* 0x0000000803087220 */ /* 0x000fe20000410000 */
[----:B------:R-:W1:Y:S01]  /*19b0*/  MUFU.EX2 R17, R17 ;  /* 0x0000001100117308 */ /* 0x000e620000000800 */
[----:B------:R-:W-:-:S02]  /*19c0*/  SHF.L.U32 R4, R9, 0x17, RZ ;  /* 0x0000001709047819 */ /* 0x000fc400000006ff */
[----:B------:R-:W-:Y:S01]  /*19d0*/  SHF.L.U32 R10, R10, 0x17, RZ ;  /* 0x000000170a0a7819 */ /* 0x000fe200000006ff */
[----:B--2---:R-:W-:-:S04]  /*19e0*/  FMUL.FTZ R14, R5, R14 ;  /* 0x0000000e050e7220 */ /* 0x004fc80000410000 */
[----:B------:R-:W2:Y:S01]  /*19f0*/  MUFU.EX2 R13, R13 ;  /* 0x0000000d000d7308 */ /* 0x000ea20000000800 */
[----:B0-----:R-:W-:Y:S01]  /*1a00*/  FMUL.FTZ R18, R11, R18 ;  /* 0x000000120b127220 */ /* 0x001fe20000410000 */
[----:B------:R-:W-:-:S06]  /*1a10*/  SHF.L.U32 R11, R16, 0x17, RZ ;  /* 0x00000017100b7819 */ /* 0x000fcc00000006ff */
[----:B------:R-:W0:Y:S01]  /*1a20*/  MUFU.EX2 R12, R12 ;  /* 0x0000000c000c7308 */ /* 0x000e220000000800 */
[----:B-1----:R-:W-:Y:S02]  /*1a30*/  FMUL.FTZ R17, R4, R17 ;  /* 0x0000001104117220 */ /* 0x002fe40000410000 */
[----:B------:R-:W1:Y:S05]  /*1a40*/  LDC.64 R4, c[0x0][0x388] ;  /* 0x0000e200ff047b82 */ /* 0x000e6a0000000a00 */
[----:B------:R-:W3:Y:S01]  /*1a50*/  MUFU.RCP R19, R7 ;  /* 0x0000000700137308 */ /* 0x000ee20000001000 */
[----:B--2---:R-:W-:-:S07]  /*1a60*/  FMUL.FTZ R13, R10, R13 ;  /* 0x0000000d0a0d7220 */ /* 0x004fce0000410000 */
[----:B------:R-:W2:Y:S01]  /*1a70*/  MUFU.RCP R21, R18 ;  /* 0x0000001200157308 */ /* 0x000ea20000001000 */
[----:B0-----:R-:W-:-:S07]  /*1a80*/  FMUL.FTZ R12, R11, R12 ;  /* 0x0000000c0b0c7220 */ /* 0x001fce0000410000 */
[----:B------:R-:W0:Y:S01]  /*1a90*/  MUFU.RCP R3, R8 ;  /* 0x0000000800037308 */ /* 0x000e220000001000 */
[----:B---3--:R-:W-:Y:S01]  /*1aa0*/  FMUL.FTZ R16, R19, 0.125 ;  /* 0x3e00000013107820 */ /* 0x008fe20000410000 */
[----:B-1----:R-:W-:-:S04]  /*1ab0*/  IMAD.WIDE.U32 R4, R0, 0x2, R4 ;  /* 0x0000000200047825 */ /* 0x002fc800078e0004 */
[----:B------:R-:W-:Y:S02]  /*1ac0*/  FFMA.FTZ R7, R7, 2, R16 ;  /* 0x4000000007077823 */ /* 0x000fe40000010010 */
[----:B------:R-:W1:Y:S01]  /*1ad0*/  MUFU.RCP R6, R15 ;  /* 0x0000000f00067308 */ /* 0x000e620000001000 */
[----:B--2---:R-:W-:Y:S01]  /*1ae0*/  FMUL.FTZ R19, R21, 0.125 ;  /* 0x3e00000015137820 */ /* 0x004fe20000410000 */
[----:B------:R-:W-:-:S04]  /*1af0*/  IMAD.WIDE.U32 R4, R2, 0x8, R4 ;  /* 0x0000000802047825 */ /* 0x000fc800078e0004 */
[----:B------:R-:W-:Y:S02]  /*1b00*/  FFMA.FTZ R18, R18, 2, R19 ;  /* 0x4000000012127823 */ /* 0x000fe40000010013 */
[----:B------:R-:W2:Y:S01]  /*1b10*/  MUFU.RCP R9, R14 ;  /* 0x0000000e00097308 */ /* 0x000ea20000001000 */
[----:B0-----:R-:W-:-:S04]  /*1b20*/  FMUL.FTZ R3, R3, 0.125 ;  /* 0x3e00000003037820 */ /* 0x001fc80000410000 */
[----:B------:R-:W-:Y:S01]  /*1b30*/  FFMA.FTZ R8, R8, 2, R3 ;  /* 0x4000000008087823 */ /* 0x000fe20000010003 */
[----:B------:R-:W-:Y:S02]  /*1b40*/  F2FP.BF16.F32.PACK_AB R3, R18, R7 ;  /* 0x000000071203723e */ /* 0x000fe400000010ff */
[----:B------:R-:W0:Y:S01]  /*1b50*/  MUFU.RCP R20, R17 ;  /* 0x0000001100147308 */ /* 0x000e220000001000 */
[----:B-1----:R-:W-:-:S04]  /*1b60*/  FMUL.FTZ R6, R6, 0.125 ;  /* 0x3e00000006067820 */ /* 0x002fc80000410000 */
[----:B------:R-:W-:-:S03]  /*1b70*/  FFMA.FTZ R6, R15, 2, R6 ;  /* 0x400000000f067823 */ /* 0x000fc60000010006 */
[----:B------:R-:W1:Y:S01]  /*1b80*/  MUFU.RCP R10, R13 ;  /* 0x0000000d000a7308 */ /* 0x000e620000001000 */
[----:B--2---:R-:W-:-:S04]  /*1b90*/  FMUL.FTZ R9, R9, 0.125 ;  /* 0x3e00000009097820 */ /* 0x004fc80000410000 */
[----:B------:R-:W-:-:S03]  /*1ba0*/  FFMA.FTZ R9, R14, 2, R9 ;  /* 0x400000000e097823 */ /* 0x000fc60000010009 */
[----:B------:R-:W2:Y:S01]  /*1bb0*/  MUFU.RCP R11, R12 ;  /* 0x0000000c000b7308 */ /* 0x000ea20000001000 */
[----:B0-----:R-:W-:-:S04]  /*1bc0*/  FMUL.FTZ R20, R20, 0.125 ;  /* 0x3e00000014147820 */ /* 0x001fc80000410000 */
[----:B------:R-:W-:Y:S01]  /*1bd0*/  FFMA.FTZ R17, R17, 2, R20 ;  /* 0x4000000011117823 */ /* 0x000fe20000010014 */
[----:B-1----:R-:W-:-:S04]  /*1be0*/  FMUL.FTZ R10, R10, 0.125 ;  /* 0x3e0000000a0a7820 */ /* 0x002fc80000410000 */
[----:B------:R-:W-:Y:S01]  /*1bf0*/  F2FP.BF16.F32.PACK_AB R2, R17, R8 ;  /* 0x000000081102723e */ /* 0x000fe200000010ff */
[----:B------:R-:W-:-:S04]  /*1c00*/  FFMA.FTZ R13, R13, 2, R10 ;  /* 0x400000000d0d7823 */ /* 0x000fc8000001000a */
[----:B------:R-:W-:Y:S01]  /*1c10*/  STG.E.64 desc[UR4][R4.64], R2 ;  /* 0x0000000204007986 */ /* 0x000fe2000c101b04 */
[----:B--2---:R-:W-:Y:S01]  /*1c20*/  FMUL.FTZ R11, R11, 0.125 ;  /* 0x3e0000000b0b7820 */ /* 0x004fe20000410000 */
[----:B------:R-:W-:-:S03]  /*1c30*/  F2FP.BF16.F32.PACK_AB R6, R13, R6 ;  /* 0x000000060d06723e */ /* 0x000fc600000010ff */
[----:B------:R-:W-:-:S05]  /*1c40*/  FFMA.FTZ R12, R12, 2, R11 ;  /* 0x400000000c0c7823 */ /* 0x000fca000001000b */
[----:B------:R-:W-:-:S05]  /*1c50*/  F2FP.BF16.F32.PACK_AB R7, R12, R9 ;  /* 0x000000090c07723e */ /* 0x000fca00000010ff */
[----:B------:R-:W-:Y:S01]  /*1c60*/  STG.E.64 desc[UR4][R4.64+0x400], R6 ;  /* 0x0004000604007986 */ /* 0x000fe2000c101b04 */
[----:B------:R-:W-:Y:S05]  /*1c70*/  EXIT ;  /* 0x000000000000794d */ /* 0x000fea0003800000 */
.L_x_650:
        /* <DEDUP_REMOVED lines=16> */
.L_x_2751:


//--------------------- .text._ZN2at6native29vectorized_elementwise_kernelILi8EZZZNS0_16cosh_kernel_cudaERNS_18TensorIteratorBaseEENKUlvE0_clEvENKUlvE2_clEvEUlN3c108BFloat16EE_St5arrayIPcLm2EEEEviT0_T1_ --------------------------
	.section	.text._ZN2at6native29vectorized_elementwise_kernelILi8EZZZNS0_16cosh_kernel_cudaERNS_18TensorIteratorBaseEENKUlvE0_clEvENKUlvE2_clEvEUlN3c108BFloat16EE_St5arrayIPcLm2EEEEviT0_T1_,"ax",@progbits
	.align	128
        .global         _ZN2at6native29vectorized_elementwise_kernelILi8EZZZNS0_16cosh_kernel_cudaERNS_18TensorIteratorBaseEENKUlvE0_clEvENKUlvE2_clEvEUlN3c108BFloat16EE_St5arrayIPcLm2EEEEviT0_T1_
        .type           _ZN2at6native29vectorized_elementwise_kernelILi8EZZZNS0_16cosh_kernel_cudaERNS_18TensorIteratorBaseEENKUlvE0_clEvENKUlvE2_clEvEUlN3c108BFloat16EE_St5arrayIPcLm2EEEEviT0_T1_,@function
        .size           _ZN2at6native29vectorized_elementwise_kernelILi8EZZZNS0_16cosh_kernel_cudaERNS_18TensorIteratorBaseEENKUlvE0_clEvENKUlvE2_clEvEUlN3c108BFloat16EE_St5arrayIPcLm2EEEEviT0_T1_,(.L_x_2752 - _ZN2at6native29vectorized_elementwise_kernelILi8EZZZNS0_16cosh_kernel_cudaERNS_18TensorIteratorBaseEENKUlvE0_clEvENKUlvE2_clEvEUlN3c108BFloat16EE_St5arrayIPcLm2EEEEviT0_T1_)
        .other          _ZN2at6native29vectorized_elementwise_kernelILi8EZZZNS0_16cosh_kernel_cudaERNS_18TensorIteratorBaseEENKUlvE0_clEvENKUlvE2_clEvEUlN3c108BFloat16EE_St5arrayIPcLm2EEEEviT0_T1_,@"STO_CUDA_ENTRY STV_DEFAULT"
_ZN2at6native29vectorized_elementwise_kernelILi8EZZZNS0_16cosh_kernel_cudaERNS_18TensorIteratorBaseEENKUlvE0_clEvENKUlvE2_clEvEUlN3c108BFloat16EE_St5arrayIPcLm2EEEEviT0_T1_:
.text._ZN2at6native29vectorized_elementwise_kernelILi8EZZZNS0_16cosh_kernel_cudaERNS_18TensorIteratorBaseEENKUlvE0_clEvENKUlvE2_clEvEUlN3c108BFloat16EE_St5arrayIPcLm2EEEEviT0_T1_:
        /* <DEDUP_REMOVED lines=97> */
.L_x_653:
[----:B------:R-:W-:Y:S05]  /*0610*/  BSYNC.RECONVERGENT B0 ;  /* 0x0000000000007941 */ /* 0x000fea0003800200 */
.L_x_652:
        /* <DEDUP_REMOVED lines=23> */
.L_x_655:
[----:B------:R-:W-:Y:S05]  /*0790*/  BSYNC.RECONVERGENT B0 ;  /* 0x0000000000007941 */ /* 0x000fea0003800200 */
.L_x_654:
        /* <DEDUP_REMOVED lines=23> */
.L_x_657:
[----:B------:R-:W-:Y:S05]  /*0910*/  BSYNC.RECONVERGENT B0 ;  /* 0x0000000000007941 */ /* 0x000fea0003800200 */
.L_x_656:
        /* <DEDUP_REMOVED lines=20> */
.L_x_659:
[----:B------:R-:W-:Y:S05]  /*0a60*/  BSYNC.RECONVERGENT B0 ;  /* 0x0000000000007941 */ /* 0x000fea0003800200 */
.L_x_658:
        /* <DEDUP_REMOVED lines=20> */
.L_x_661:
[----:B------:R-:W-:Y:S05]  /*0bb0*/  BSYNC.RECONVERGENT B0 ;  /* 0x0000000000007941 */ /* 0x000fea0003800200 */
.L_x_660:
        /* <DEDUP_REMOVED lines=20> */
.L_x_663:
[----:B------:R-:W-:Y:S05]  /*0d00*/  BSYNC.RECONVERGENT B0 ;  /* 0x0000000000007941 */ /* 0x000fea0003800200 */
.L_x_662:
        /* <DEDUP_REMOVED lines=20> */
.L_x_665:
[----:B------:R-:W-:Y:S05]  /*0e50*/  BSYNC.RECONVERGENT B0 ;  /* 0x0000000000007941 */ /* 0x000fea0003800200 */
.L_x_664:
        /* <DEDUP_REMOVED lines=20> */
.L_x_667:
[----:B------:R-:W-:Y:S05]  /*0fa0*/  BSYNC.RECONVERGENT B0 ;  /* 0x0000000000007941 */ /* 0x000fea0003800200 */
.L_x_666:
        /* <DEDUP_REMOVED lines=18> */
.L_x_670:
[----:B------:R-:W-:-:S13]  /*10d0*/  ISETP.GE.U32.AND P0, PT, R5, R6, PT ;  /* 0x000000060500720c */ /* 0x000fda0003f06070 */
[----:B------:R-:W-:Y:S05]  /*10e0*/  @P0 BRA `(.L_x_672) ;  /* 0x0000000000300947 */ /* 0x000fea0003800000 */
[----:B0-----:R-:W0:Y:S01]  /*10f0*/  LDC.64 R2, c[0x0][0x388] ;  /* 0x0000e200ff027b82 */ /* 0x001e220000000a00 */
[----:B------:R-:W-:Y:S02]  /*1100*/  IADD3 R11, PT, PT, R0, R5, RZ ;  /* 0x00000005000b7210 */ /* 0x000fe40007ffe0ff */
[----:B------:R-:W-:-:S03]  /*1110*/  IADD3 R5, PT, PT, R5, 0x80, RZ ;  /* 0x0000008005057810 */ /* 0x000fc60007ffe0ff */
[----:B0-----:R-:W-:-:S05]  /*1120*/  IMAD.WIDE.U32 R2, R11, 0x2, R2 ;  /* 0x000000020b027825 */ /* 0x001fca00078e0002 */
[----:B------:R1:W-:Y:S02]  /*1130*/  STG.E.U16 desc[UR4][R2.64], R14 ;  /* 0x0000000e02007986 */ /* 0x0003e4000c101504 */
.L_x_671:
[----:B------:R-:W-:-:S13]  /*1140*/  ISETP.GE.U32.AND P0, PT, R5, R6, PT ;  /* 0x000000060500720c */ /* 0x000fda0003f06070 */
[----:B------:R-:W-:Y:S05]  /*1150*/  @P0 BRA `(.L_x_673) ;  /* 0x0000000000340947 */ /* 0x000fea0003800000 */
[----:B01----:R-:W0:Y:S01]  /*1160*/  LDC.64 R2, c[0x0][0x388] ;  /* 0x0000e200ff027b82 */ /* 0x003e220000000a00 */
[----:B------:R-:W-:Y:S01]  /*1170*/  IMAD.IADD R11, R0, 0x1, R5 ;  /* 0x00000001000b7824 */ /* 0x000fe200078e0205 */
[----:B------:R-:W-:-:S03]  /*1180*/  IADD3 R5, PT, PT, R5, 0x80, RZ ;  /* 0x0000008005057810 */ /* 0x000fc60007ffe0ff */
[----:B0-----:R-:W-:-:S05]  /*1190*/  IMAD.WIDE.U32 R2, R11, 0x2, R2 ;  /* 0x000000020b027825 */ /* 0x001fca00078e0002 */
[----:B-----5:R1:W-:Y:S02]  /*11a0*/  STG.E.U16 desc[UR4][R2.64], R7 ;  /* 0x0000000702007986 */ /* 0x0203e4000c101504 */
.L_x_672:
        /* <DEDUP_REMOVED lines=8> */
.L_x_673:
[----:B------:R-:W-:Y:S05]  /*1230*/  BSYNC.RELIABLE B1 ;  /* 0x0000000000017941 */ /* 0x000fea0003800100 */
.L_x_669:
[----:B------:R-:W-:-:S13]  /*1240*/  ISETP.GE.U32.AND P0, PT, R5, R6, PT ;  /* 0x000000060500720c */ /* 0x000fda0003f06070 */
[----:B012---:R-:W0:Y:S01]  /*1250*/  @!P0 LDC.64 R2, c[0x0][0x388] ;  /* 0x0000e200ff028b82 */ /* 0x007e220000000a00 */
[----:B-----5:R-:W-:Y:S02]  /*1260*/  @!P0 IADD3 R7, PT, PT, R0, R5, RZ ;  /* 0x0000000500078210 */ /* 0x020fe40007ffe0ff */
[----:B------:R-:W-:-:S03]  /*1270*/  @!P0 IADD3 R5, PT, PT, R5, 0x80, RZ ;  /* 0x0000008005058810 */ /* 0x000fc60007ffe0ff */
[----:B0-----:R-:W-:-:S05]  /*1280*/  @!P0 IMAD.WIDE.U32 R2, R7, 0x2, R2 ;  /* 0x0000000207028825 */ /* 0x001fca00078e0002 */
[----:B------:R2:W-:Y:S02]  /*1290*/  @!P0 STG.E.U16 desc[UR4][R2.64], R9 ;  /* 0x0000000902008986 */ /* 0x0005e4000c101504 */
.L_x_674:
[----:B------:R-:W-:Y:S05]  /*12a0*/  BSYNC.RECONVERGENT B0 ;  /* 0x0000000000007941 */ /* 0x000fea0003800200 */
.L_x_668:
        /* <DEDUP_REMOVED lines=8> */
.L_x_651:
[----:B------:R-:W0:Y:S01]  /*1330*/  S2R R2, SR_TID.X ;  /* 0x0000000000027919 */ /* 0x000e220000002100 */
[----:B------:R-:W1:Y:S02]  /*1340*/  LDC.64 R4, c[0x0][0x390] ;  /* 0x0000e400ff047b82 */ /* 0x000e640000000a00 */
[----:B-1----:R-:W-:-:S04]  /*1350*/  IMAD.WIDE.U32 R4, R0, 0x2, R4 ;  /* 0x0000000200047825 */ /* 0x002fc800078e0004 */
[----:B0-----:R-:W-:-:S06]  /*1360*/  IMAD.WIDE.U32 R4, R2, 0x10, R4 ;  /* 0x0000001002047825 */ /* 0x001fcc00078e0004 */
[----:B------:R-:W2:Y:S01]  /*1370*/  LDG.E.128 R4, desc[UR4][R4.64] ;  /* 0x0000000404047981 */ /* 0x000ea2000c1e1d00 */
[----:B------:R-:W-:Y:S01]  /*1380*/  HFMA2 R16, -RZ, RZ, 3.4921875, 0 ;  /* 0x42fc0000ff107431 */ /* 0x000fe200000001ff */
[----:B--2---:R-:W-:Y:S02]  /*1390*/  SHF.L.U32 R3, R6, 0x10, RZ ;  /* 0x0000001006037819 */ /* 0x004fe400000006ff */
[----:B------:R-:W-:Y:S02]  /*13a0*/  SHF.L.U32 R10, R5, 0x10, RZ ;  /* 0x00000010050a7819 */ /* 0x000fe400000006ff */
[----:B------:R-:W-:Y:S01]  /*13b0*/  SHF.L.U32 R9, R4, 0x10, RZ ;  /* 0x0000001004097819 */ /* 0x000fe200000006ff */
        /* <DEDUP_REMOVED lines=9> */
[----:B------:R-:W-:Y:S01]  /*1450*/  PRMT R8, R4, 0x7632, R8 ;  /* 0x0000763204087816 */ /* 0x000fe20000000008 */
[----:B------:R-:W-:Y:S01]  /*1460*/  IMAD.U32 R17, R17, 0x10000, RZ ;  /* 0x0001000011117824 */ /* 0x000fe200078e00ff */
[----:B------:R-:W-:Y:S01]  /*1470*/  PRMT R7, R7, 0x7632, R7 ;  /* 0x0000763207077816 */ /* 0x000fe20000000007 */
[----:B------:R-:W-:Y:S01]  /*1480*/  FMUL.FTZ R5, |R12|, 1.4426950216293334961 ;  /* 0x3fb8aa3b0c057820 */ /* 0x000fe20000410200 */
        /* <DEDUP_REMOVED lines=17> */
[----:B------:R-:W-:Y:S01]  /*15a0*/  FRND.TRUNC R5, R5 ;  /* 0x0000000500057307 */ /* 0x000fe2000020d000 */
[----:B------:R-:W-:Y:S01]  /*15b0*/  LOP3.LUT R4, R16, 0x80000000, R19, 0xb8, !PT ;  /* 0x8000000010047812 */ /* 0x000fe200078eb813 */
[----:B------:R-:W-:Y:S01]  /*15c0*/  FFMA.FTZ R10, R3, -0.69314718246459960938, |R10| ;  /* 0xbf317218030a7823 */ /* 0x000fe2000001040a */
[----:B------:R-:W-:Y:S01]  /*15d0*/  FADD.FTZ R14, R14, 12583037 ;  /* 0x4b40007d0e0e7421 */ /* 0x000fe20000010000 */
[----:B------:R-:W-:Y:S01]  /*15e0*/  FMUL.FTZ R25, R25, 1.4426950216293334961 ;  /* 0x3fb8aa3b19197820 */ /* 0x000fe20000410000 */
[----:B------:R-:W-:Y:S02]  /*15f0*/  FSEL R4, R4, R19, P0 ;  /* 0x0000001304047208 */ /* 0x000fe40000000000 */
[----:B-1----:R-:W-:Y:S01]  /*1600*/  FSETP.GT.FTZ.AND P0, PT, |R15|, 126, PT ;  /* 0x42fc00000f00780b */ /* 0x002fe20003f14200 */
[----:B------:R-:W0:Y:S01]  /*1610*/  FRND.TRUNC R13, R13 ;  /* 0x0000000d000d7307 */ /* 0x000e22000020d000 */
[----:B------:R-:W-:Y:S01]  /*1620*/  LOP3.LUT R20, R16, 0x80000000, R15, 0xb8, !PT ;  /* 0x8000000010147812 */ /* 0x000fe200078eb80f */
[----:B------:R-:W-:-:S06]  /*1630*/  FFMA.FTZ R9, R4, -0.69314718246459960938, |R9| ;  /* 0xbf31721804097823 */ /* 0x000fcc0000010409 */
[----:B------:R1:W2:Y:S01]  /*1640*/  FRND.TRUNC R23, R6 ;  /* 0x0000000600177307 */ /* 0x0002a2000020d000 */
[----:B0-----:R-:W-:-:S07]  /*1650*/  FSETP.GT.FTZ.AND P1, PT, |R13|, 126, PT ;  /* 0x42fc00000d00780b */ /* 0x001fce0003f34200 */
[----:B------:R0:W3:Y:S01]  /*1660*/  FRND.TRUNC R21, R18 ;  /* 0x0000001200157307 */ /* 0x0000e2000020d000 */
[----:B-1----:R-:W-:-:S07]  /*1670*/  FFMA.FTZ R6, R3, 1.9046542121259335545e-09, R10 ;  /* 0x3102e30803067823 */ /* 0x002fce000001000a */
[----:B------:R-:W-:Y:S01]  /*1680*/  MUFU.EX2 R10, R25 ;  /* 0x00000019000a7308 */ /* 0x000fe20000000800 */
[----:B0-----:R-:W-:Y:S01]  /*1690*/  FMUL.FTZ R18, R6, 1.4426950216293334961 ;  /* 0x3fb8aa3b06127820 */ /* 0x001fe20000410000 */
[----:B------:R-:W-:Y:S01]  /*16a0*/  FSEL R6, R20, R15, P0 ;  /* 0x0000000f14067208 */ /* 0x000fe20000000000 */
[C---:B------:R-:W-:Y:S01]  /*16b0*/  FFMA.FTZ R15, R4.reuse, 1.9046542121259335545e-09, R9 ;  /* 0x3102e308040f7823 */ /* 0x040fe20000010009 */
[----:B------:R-:W-:Y:S01]  /*16c0*/  FSETP.GT.FTZ.AND P0, PT, |R5|, 126, PT ;  /* 0x42fc00000500780b */ /* 0x000fe20003f14200 */
[----:B------:R-:W-:Y:S01]  /*16d0*/  FADD.FTZ R4, R4, 12583037 ;  /* 0x4b40007d04047421 */ /* 0x000fe20000010000 */
[----:B------:R-:W-:Y:S01]  /*16e0*/  LOP3.LUT R20, R16, 0x80000000, R5, 0xb8, !PT ;  /* 0x8000000010147812 */ /* 0x000fe200078eb805 */
[----:B------:R-:W-:Y:S01]  /*16f0*/  FFMA.FTZ R19, R6, -0.69314718246459960938, |R11| ;  /* 0xbf31721806137823 */ /* 0x000fe2000001040b */
[----:B------:R0:W-:Y:S01]  /*1700*/  MUFU.EX2 R9, R18 ;  /* 0x0000001200097308 */ /* 0x0001e20000000800 */
[----:B------:R-:W-:Y:S01]  /*1710*/  FMUL.FTZ R11, R15, 1.4426950216293334961 ;  /* 0x3fb8aa3b0f0b7820 */ /* 0x000fe20000410000 */
[----:B------:R-:W-:Y:S01]  /*1720*/  FSEL R5, R20, R5, P0 ;  /* 0x0000000514057208 */ /* 0x000fe20000000000 */
[----:B------:R-:W-:Y:S01]  /*1730*/  FFMA.FTZ R19, R6, 1.9046542121259335545e-09, R19 ;  /* 0x3102e30806137823 */ /* 0x000fe20000010013 */
[----:B------:R-:W-:Y:S01]  /*1740*/  LOP3.LUT R20, R16, 0x80000000, R13, 0xb8, !PT ;  /* 0x8000000010147812 */ /* 0x000fe200078eb80d */
[----:B------:R-:W-:Y:S01]  /*1750*/  IMAD.SHL.U32 R4, R4, 0x800000, RZ ;  /* 0x0080000004047824 */ /* 0x000fe200078e00ff */
[----:B--2---:R-:W-:Y:S01]  /*1760*/  FSETP.GT.FTZ.AND P0, PT, |R23|, 126, PT ;  /* 0x42fc00001700780b */ /* 0x004fe20003f14200 */
[----:B------:R-:W-:Y:S01]  /*1770*/  FFMA.FTZ R22, R5, -0.69314718246459960938, |R12| ;  /* 0xbf31721805167823 */ /* 0x000fe2000001040c */
[----:B------:R-:W-:Y:S01]  /*1780*/  FSEL R12, R20, R13, P1 ;  /* 0x0000000d140c7208 */ /* 0x000fe20000800000 */
[----:B------:R-:W-:Y:S01]  /*1790*/  FMUL.FTZ R15, R19, 1.4426950216293334961 ;  /* 0x3fb8aa3b130f7820 */ /* 0x000fe20000410000 */
[C---:B0-----:R-:W-:Y:S01]  /*17a0*/  LOP3.LUT R18, R16.reuse, 0x80000000, R23, 0xb8, !PT ;  /* 0x8000000010127812 */ /* 0x041fe200078eb817 */
[----:B------:R-:W0:Y:S01]  /*17b0*/  MUFU.EX2 R11, R11 ;  /* 0x0000000b000b7308 */ /* 0x000e220000000800 */
[----:B---3--:R-:W-:Y:S01]  /*17c0*/  LOP3.LUT R16, R16, 0x80000000, R21, 0xb8, !PT ;  /* 0x8000000010107812 */ /* 0x008fe200078eb815 */
[----:B------:R-:W-:Y:S01]  /*17d0*/  FFMA.FTZ R22, R5, 1.9046542121259335545e-09, R22 ;  /* 0x3102e30805167823 */ /* 0x000fe20000010016 */
[----:B------:R-:W-:Y:S01]  /*17e0*/  FSEL R13, R18, R23, P0 ;  /* 0x00000017120d7208 */ /* 0x000fe20000000000 */
[----:B------:R-:W-:Y:S01]  /*17f0*/  FFMA.FTZ R17, R12, -0.69314718246459960938, |R17| ;  /* 0xbf3172180c117823 */ /* 0x000fe20000010411 */
[----:B------:R-:W-:Y:S01]  /*1800*/  FSETP.GT.FTZ.AND P0, PT, |R21|, 126, PT ;  /* 0x42fc00001500780b */ /* 0x000fe20003f14200 */
[----:B------:R-:W-:Y:S01]  /*1810*/  FMUL.FTZ R18, R22, 1.4426950216293334961 ;  /* 0x3fb8aa3b16127820 */ /* 0x000fe20000410000 */
[----:B------:R-:W-:Y:S01]  /*1820*/  FADD.FTZ R5, R5, 12583037 ;  /* 0x4b40007d05057421 */ /* 0x000fe20000010000 */
[C---:B------:R-:W-:Y:S01]  /*1830*/  FFMA.FTZ R8, R13.reuse, -0.69314718246459960938, |R8| ;  /* 0xbf3172180d087823 */ /* 0x040fe20000010408 */
[----:B------:R-:W-:Y:S01]  /*1840*/  FSEL R16, R16, R21, P0 ;  /* 0x0000001510107208 */ /* 0x000fe20000000000 */
[----:B------:R-:W1:Y:S01]  /*1850*/  MUFU.EX2 R15, R15 ;  /* 0x0000000f000f7308 */ /* 0x000e620000000800 */
[----:B------:R-:W-:Y:S01]  /*1860*/  FFMA.FTZ R17, R12, 1.9046542121259335545e-09, R17 ;  /* 0x3102e3080c117823 */ /* 0x000fe20000010011 */
[----:B------:R-:W-:Y:S01]  /*1870*/  FFMA.FTZ R8, R13, 1.9046542121259335545e-09, R8 ;  /* 0x3102e3080d087823 */ /* 0x000fe20000010008 */
[----:B------:R-:W-:Y:S01]  /*1880*/  SHF.L.U32 R5, R5, 0x17, RZ ;  /* 0x0000001705057819 */ /* 0x000fe200000006ff */
[----:B------:R-:W-:Y:S01]  /*1890*/  FFMA.FTZ R19, R16, -0.69314718246459960938, |R7| ;  /* 0xbf31721810137823 */ /* 0x000fe20000010407 */
[----:B------:R-:W-:Y:S01]  /*18a0*/  FMUL.FTZ R17, R17, 1.4426950216293334961 ;  /* 0x3fb8aa3b11117820 */ /* 0x000fe20000410000 */
[----:B------:R-:W-:Y:S01]  /*18b0*/  FMUL.FTZ R7, R8, 1.4426950216293334961 ;  /* 0x3fb8aa3b08077820 */ /* 0x000fe20000410000 */
[----:B0-----:R-:W-:Y:S01]  /*18c0*/  FMUL.FTZ R11, R4, R11 ;  /* 0x0000000b040b7220 */ /* 0x001fe20000410000 */
[----:B------:R-:W-:Y:S01]  /*18d0*/  FFMA.FTZ R8, R16, 1.9046542121259335545e-09, R19 ;  /* 0x3102e30810087823 */ /* 0x000fe20000010013 */
[----:B------:R-:W-:Y:S01]  /*18e0*/  SHF.L.U32 R19, R14, 0x17, RZ ;  /* 0x000000170e137819 */ /* 0x000fe200000006ff */
[----:B------:R-:W0:Y:S02]  /*18f0*/  MUFU.EX2 R18, R18 ;  /* 0x0000001200127308 */ /* 0x000e240000000800 */
[----:B------:R-:W-:Y:S01]  /*1900*/  FMUL.FTZ R20, R8, 1.4426950216293334961 ;  /* 0x3fb8aa3b08147820 */ /* 0x000fe20000410000 */
[----:B------:R-:W-:Y:S01]  /*1910*/  FADD.FTZ R8, R3, 12583037 ;  /* 0x4b40007d03087421 */ /* 0x000fe20000010000 */
[----:B------:R-:W-:-:S04]  /*1920*/  FMUL.FTZ R10, R19, R10 ;  /* 0x0000000a130a7220 */ /* 0x000fc80000410000 */
[----:B------:R-:W-:Y:S01]  /*1930*/  SHF.L.U32 R14, R8, 0x17, RZ ;  /* 0x00000017080e7819 */ /* 0x000fe200000006ff */
[----:B------:R-:W2:Y:S04]  /*1940*/  MUFU.EX2 R17, R17 ;  /* 0x0000001100117308 */ /* 0x000ea80000000800 */
[----:B------:R-:W-:Y:S01]  /*1950*/  FMUL.FTZ R9, R14, R9 ;  /* 0x000000090e097220 */ /* 0x000fe20000410000 */
[----:B------:R-:W-:-:S03]  /*1960*/  FADD.FTZ R14, R6, 12583037 ;  /* 0x4b40007d060e7421 */ /* 0x000fc60000010000 */
[----:B------:R-:W3:Y:S02]  /*1970*/  MUFU.EX2 R7, R7 ;  /* 0x0000000700077308 */ /* 0x000ee40000000800 */
[----:B------:R-:W-:-:S05]  /*1980*/  SHF.L.U32 R4, R14, 0x17, RZ ;  /* 0x000000170e047819 */ /* 0x000fca00000006ff */
[----:B-1----:R-:W-:Y:S01]  /*1990*/  FMUL.FTZ R15, R4, R15 ;  /* 0x0000000f040f7220 */ /* 0x002fe20000410000 */
[----:B------:R-:W-:Y:S01]  /*19a0*/  FADD.FTZ R4, R12, 12583037 ;  /* 0x4b40007d0c047421 */ /* 0x000fe20000010000 */
[----:B0-----:R-:W-:Y:S01]  /*19b0*/  FMUL.FTZ R12, R5, R18 ;  /* 0x00000012050c7220 */ /* 0x001fe20000410000 */
[----:B------:R0:W1:Y:S03]  /*19c0*/  MUFU.EX2 R3, R20 ;  /* 0x0000001400037308 */ /* 0x0000660000000800 */
[----:B------:R-:W-:Y:S01]  /*19d0*/  SHF.L.U32 R18, R4, 0x17, RZ ;  /* 0x0000001704127819 */ /* 0x000fe200000006ff */
[----:B------:R-:W-:-:S04]  /*19e0*/  FADD.FTZ R4, R13, 12583037 ;  /* 0x4b40007d0d047421 */ /* 0x000fc80000010000 */
[----:B--2---:R-:W-:Y:S01]  /*19f0*/  FMUL.FTZ R17, R18, R17 ;  /* 0x0000001112117220 */ /* 0x004fe20000410000 */
[----:B------:R-:W-:Y:S01]  /*1a00*/  SHF.L.U32 R18, R4, 0x17, RZ ;  /* 0x0000001704127819 */ /* 0x000fe200000006ff */
[----:B0-----:R-:W-:Y:S01]  /*1a10*/  FADD.FTZ R20, R16, 12583037 ;  /* 0x4b40007d10147421 */ /* 0x001fe20000010000 */
[----:B------:R-:W0:Y:S01]  /*1a20*/  LDC.64 R4, c[0x0][0x388] ;  /* 0x0000e200ff047b82 */ /* 0x000e220000000a00 */
[----:B------:R-:W2:Y:S02]  /*1a30*/  MUFU.RCP R8, R10 ;  /* 0x0000000a00087308 */ /* 0x000ea40000001000 */
[----:B---3--:R-:W-:Y:S01]  /*1a40*/  FMUL.FTZ R7, R18, R7 ;  /* 0x0000000712077220 */ /* 0x008fe20000410000 */
[----:B------:R-:W-:-:S05]  /*1a50*/  SHF.L.U32 R18, R20, 0x17, RZ ;  /* 0x0000001714127819 */ /* 0x000fca00000006ff */
[----:B-1----:R-:W-:Y:S01]  /*1a60*/  FMUL.FTZ R3, R18, R3 ;  /* 0x0000000312037220 */ /* 0x002fe20000410000 */
[----:B------:R-:W1:Y:S08]  /*1a70*/  MUFU.RCP R6, R9 ;  /* 0x0000000900067308 */ /* 0x000e700000001000 */
[----:B------:R-:W3:Y:S01]  /*1a80*/  MUFU.RCP R14, R11 ;  /* 0x0000000b000e7308 */ /* 0x000ee20000001000 */
[----:B--2---:R-:W-:Y:S01]  /*1a90*/  FMUL.FTZ R21, R8, 0.125 ;  /* 0x3e00000008157820 */ /* 0x004fe20000410000 */
[----:B0-----:R-:W-:-:S06]  /*1aa0*/  IMAD.WIDE.U32 R4, R0, 0x2, R4 ;  /* 0x0000000200047825 */ /* 0x001fcc00078e0004 */
[----:B------:R-:W0:Y:S01]  /*1ab0*/  MUFU.RCP R19, R15 ;  /* 0x0000000f00137308 */ /* 0x000e220000001000 */
[----:B-1----:R-:W-:Y:S01]  /*1ac0*/  FMUL.FTZ R8, R6, 0.125 ;  /* 0x3e00000006087820 */ /* 0x002fe20000410000 */
[----:B------:R-:W-:-:S03]  /*1ad0*/  FFMA.FTZ R6, R10, 2, R21 ;  /* 0x400000000a067823 */ /* 0x000fc60000010015 */
[----:B------:R-:W-:-:S03]  /*1ae0*/  FFMA.FTZ R9, R9, 2, R8 ;  /* 0x4000000009097823 */ /* 0x000fc60000010008 */
[----:B------:R-:W1:Y:S01]  /*1af0*/  MUFU.RCP R13, R12 ;  /* 0x0000000c000d7308 */ /* 0x000e620000001000 */
[----:B---3--:R-:W-:-:S04]  /*1b00*/  FMUL.FTZ R14, R14, 0.125 ;  /* 0x3e0000000e0e7820 */ /* 0x008fc80000410000 */
[----:B------:R-:W-:-:S03]  /*1b10*/  FFMA.FTZ R11, R11, 2, R14 ;  /* 0x400000000b0b7823 */ /* 0x000fc6000001000e */
[----:B------:R-:W2:Y:S01]  /*1b20*/  MUFU.RCP R16, R17 ;  /* 0x0000001100107308 */ /* 0x000ea20000001000 */
[----:B0-----:R-:W-:-:S04]  /*1b30*/  FMUL.FTZ R22, R19, 0.125 ;  /* 0x3e00000013167820 */ /* 0x001fc80000410000 */
[----:B------:R-:W-:-:S03]  /*1b40*/  FFMA.FTZ R15, R15, 2, R22 ;  /* 0x400000000f0f7823 */ /* 0x000fc60000010016 */
[----:B------:R-:W0:Y:S01]  /*1b50*/  MUFU.RCP R20, R7 ;  /* 0x0000000700147308 */ /* 0x000e220000001000 */
[----:B-1----:R-:W-:-:S04]  /*1b60*/  FMUL.FTZ R13, R13, 0.125 ;  /* 0x3e0000000d0d7820 */ /* 0x002fc80000410000 */
[----:B------:R-:W-:-:S03]  /*1b70*/  FFMA.FTZ R13, R12, 2, R13 ;  /* 0x400000000c0d7823 */ /* 0x000fc6000001000d */
[----:B------:R-:W1:Y:S01]  /*1b80*/  MUFU.RCP R18, R3 ;  /* 0x0000000300127308 */ /* 0x000e620000001000 */
[----:B--2---:R-:W-:Y:S01]  /*1b90*/  FMUL.FTZ R16, R16, 0.125 ;  /* 0x3e00000010107820 */ /* 0x004fe20000410000 */
[----:B------:R-:W-:-:S03]  /*1ba0*/  F2FP.BF16.F32.PACK_AB R6, R13, R6 ;  /* 0x000000060d06723e */ /* 0x000fc600000010ff */
[----:B------:R-:W-:Y:S01]  /*1bb0*/  FFMA.FTZ R16, R17, 2, R16 ;  /* 0x4000000011107823 */ /* 0x000fe20000010010 */
[----:B0-----:R-:W-:-:S04]  /*1bc0*/  FMUL.FTZ R20, R20, 0.125 ;  /* 0x3e00000014147820 */ /* 0x001fc80000410000 */
[----:B------:R-:W-:Y:S01]  /*1bd0*/  FFMA.FTZ R20, R7, 2, R20 ;  /* 0x4000000007147823 */ /* 0x000fe20000010014 */
[----:B-1----:R-:W-:-:S04]  /*1be0*/  FMUL.FTZ R18, R18, 0.125 ;  /* 0x3e00000012127820 */ /* 0x002fc80000410000 */
[----:B------:R-:W-:Y:S01]  /*1bf0*/  FFMA.FTZ R18, R3, 2, R18 ;  /* 0x4000000003127823 */ /* 0x000fe20000010012 */
[----:B------:R-:W-:Y:S01]  /*1c00*/  IMAD.WIDE.U32 R2, R2, 0x10, R4 ;  /* 0x0000001002027825 */ /* 0x000fe200078e0004 */
[----:B------:R-:W-:Y:S02]  /*1c10*/  F2FP.BF16.F32.PACK_AB R5, R16, R9 ;  /* 0x000000091005723e */ /* 0x000fe400000010ff */
[----:B------:R-:W-:Y:S02]  /*1c20*/  F2FP.BF16.F32.PACK_AB R4, R20, R11 ;  /* 0x0000000b1404723e */ /* 0x000fe400000010ff */
[----:B------:R-:W-:-:S05]  /*1c30*/  F2FP.BF16.F32.PACK_AB R7, R18, R15 ;  /* 0x0000000f1207723e */ /* 0x000fca00000010ff */
[----:B------:R-:W-:Y:S01]  /*1c40*/  STG.E.128 desc[UR4][R2.64], R4 ;  /* 0x0000000402007986 */ /* 0x000fe2000c101d04 */
[----:B------:R-:W-:Y:S05]  /*1c50*/  EXIT ;  /* 0x000000000000794d */ /* 0x000fea0003800000 */
.L_x_675:
        /* <DEDUP_REMOVED lines=10> */
.L_x_2752:


//--------------------- .text._ZN2at6native18elementwise_kernelILi128ELi4EZNS0_15gpu_kernel_implIZZZNS0_16cosh_kernel_cudaERNS_18TensorIteratorBaseEENKUlvE0_clEvENKUlvE1_clEvEUlN3c104HalfEE_EEvS4_RKT_EUliE_EEviT1_ --------------------------
	.section	.text._ZN2at6native18elementwise_kernelILi128ELi4EZNS0_15gpu_kernel_implIZZZNS0_16cosh_kernel_cudaERNS_18TensorIteratorBaseEENKUlvE0_clEvENKUlvE1_clEvEUlN3c104HalfEE_EEvS4_RKT_EUliE_EEviT1_,"ax",@progbits
	.align	128
        .global         _ZN2at6native18elementwise_kernelILi128ELi4EZNS0_15gpu_kernel_implIZZZNS0_16cosh_kernel_cudaERNS_18TensorIteratorBaseEENKUlvE0_clEvENKUlvE1_clEvEUlN3c104HalfEE_EEvS4_RKT_EUliE_EEviT1_
        .type           _ZN2at6native18elementwise_kernelILi128ELi4EZNS0_15gpu_kernel_implIZZZNS0_16cosh_kernel_cudaERNS_18TensorIteratorBaseEENKUlvE0_clEvENKUlvE1_clEvEUlN3c104HalfEE_EEvS4_RKT_EUliE_EEviT1_,@function
        .size           _ZN2at6native18elementwise_kernelILi128ELi4EZNS0_15gpu_kernel_implIZZZNS0_16cosh_kernel_cudaERNS_18TensorIteratorBaseEENKUlvE0_clEvENKUlvE1_clEvEUlN3c104HalfEE_EEvS4_RKT_EUliE_EEviT1_,(.L_x_2753 - _ZN2at6native18elementwise_kernelILi128ELi4EZNS0_15gpu_kernel_implIZZZNS0_16cosh_kernel_cudaERNS_18TensorIteratorBaseEENKUlvE0_clEvENKUlvE1_clEvEUlN3c104HalfEE_EEvS4_RKT_EUliE_EEviT1_)
        .other          _ZN2at6native18elementwise_kernelILi128ELi4EZNS0_15gpu_kernel_implIZZZNS0_16cosh_kernel_cudaERNS_18TensorIteratorBaseEENKUlvE0_clEvENKUlvE1_clEvEUlN3c104HalfEE_EEvS4_RKT_EUliE_EEviT1_,@"STO_CUDA_ENTRY STV_DEFAULT"
_ZN2at6native18elementwise_kernelILi128ELi4EZNS0_15gpu_kernel_implIZZZNS0_16cosh_kernel_cudaERNS_18TensorIteratorBaseEENKUlvE0_clEvENKUlvE1_clEvEUlN3c104HalfEE_EEvS4_RKT_EUliE_EEviT1_:
.text._ZN2at6native18elementwise_kernelILi128ELi4EZNS0_15gpu_kernel_implIZZZNS0_16cosh_kernel_cudaERNS_18TensorIteratorBaseEENKUlvE0_clEvENKUlvE1_clEvEUlN3c104HalfEE_EEvS4_RKT_EUliE_EEviT1_:
        /* <DEDUP_REMOVED lines=22> */
[----:B------:R-:W-:Y:S01]  /*0160*/  HFMA2 R16, -RZ, RZ, 0, 0 ;  /* 0x00000000ff107431 */ /* 0x000fe200000001ff */
[----:B------:R-:W1:Y:S01]  /*0170*/  LDCU UR6, c[0x0][0x38c] ;  /* 0x00007180ff0677ac */ /* 0x000e620008000800 */
[----:B------:R-:W2:Y:S01]  /*0180*/  LDCU.64 UR8, c[0x0][0x4b8] ;  /* 0x00009700ff0877ac */ /* 0x000ea20008000a00 */
[----:B------:R-:W-:Y:S02]  /*0190*/  UISETP.NE.AND UP0, UPT, UR40, URZ, UPT ;  /* 0x000000ff2800728c */ /* 0x000fe4000bf05270 */
[----:B0-----:R-:W-:-:S05]  /*01a0*/  IMAD.HI.U32 R2, R17, UR4, R16 ;  /* 0x0000000411027c27 */ /* 0x001fca000f8e0010 */
[----:B------:R-:W-:-:S05]  /*01b0*/  SHF.R.U32.HI R3, RZ, UR5, R2 ;  /* 0x00000005ff037c19 */ /* 0x000fca0008011602 */
[----:B------:R-:W-:-:S04]  /*01c0*/  IMAD.MOV R0, RZ, RZ, -R3 ;  /* 0x000000ffff007224 */ /* 0x000fc800078e0a03 */
        /* <DEDUP_REMOVED lines=290> */
.L_x_678:
        /* <DEDUP_REMOVED lines=16> */
[----:B0-----:R-:W-:Y:S01]  /*14f0*/  F2FP.F16.F32.PACK_AB R0, RZ, R0 ;  /* 0x00000000ff00723e */ /* 0x001fe200000000ff */
[----:B------:R-:W-:Y:S06]  /*1500*/  BRA `(.L_x_684) ;  /* 0x0000000c008c7947 */ /* 0x000fec0003800000 */
.L_x_682:
[----:B------:R-:W2:Y:S02]  /*1510*/  LDG.E.U8 R2, desc[UR36][R2.64] ;  /* 0x0000002402027981 */ /* 0x000ea4000c1e1100 */
[----:B--2---:R-:W-:-:S04]  /*1520*/  I2FP.F32.U32 R0, R2 ;  /* 0x0000000200007245 */ /* 0x004fc80000201000 */
[----:B------:R-:W-:Y:S01]  /*1530*/  F2FP.F16.F32.PACK_AB R0, RZ, R0 ;  /* 0x00000000ff00723e */ /* 0x000fe200000000ff */
[----:B------:R-:W-:Y:S06]  /*1540*/  BRA `(.L_x_684) ;  /* 0x0000000c007c7947 */ /* 0x000fec0003800000 */
.L_x_681:
        /* <DEDUP_REMOVED lines=8> */
[----:B0-----:R-:W-:Y:S01]  /*15d0*/  F2FP.F16.F32.PACK_AB R0, RZ, R0 ;  /* 0x00000000ff00723e */ /* 0x001fe200000000ff */
[----:B------:R-:W-:Y:S06]  /*15e0*/  BRA `(.L_x_684) ;  /* 0x0000000c00547947 */ /* 0x000fec0003800000 */
.L_x_686:
[----:B------:R-:W2:Y:S02]  /*15f0*/  LDG.E R2, desc[UR36][R2.64] ;  /* 0x0000002402027981 */ /* 0x000ea4000c1e1900 */
[----:B--2---:R-:W-:-:S04]  /*1600*/  I2FP.F32.S32 R0, R2 ;  /* 0x0000000200007245 */ /* 0x004fc80000201400 */
[----:B------:R-:W-:Y:S01]  /*1610*/  F2FP.F16.F32.PACK_AB R0, RZ, R0 ;  /* 0x00000000ff00723e */ /* 0x000fe200000000ff */
[----:B------:R-:W-:Y:S06]  /*1620*/  BRA `(.L_x_684) ;  /* 0x0000000c00447947 */ /* 0x000fec0003800000 */
.L_x_685:
[----:B------:R-:W2:Y:S02]  /*1630*/  LDG.E.U16 R2, desc[UR36][R2.64] ;  /* 0x0000002402027981 */ /* 0x000ea4000c1e1500 */
[----:B--2---:R-:W0:Y:S02]  /*1640*/  I2F.S16 R0, R2 ;  /* 0x0000000200007306 */ /* 0x004e240000101400 */
[----:B0-----:R-:W-:Y:S01]  /*1650*/  F2FP.F16.F32.PACK_AB R0, RZ, R0 ;  /* 0x00000000ff00723e */ /* 0x001fe200000000ff */
[----:B------:R-:W-:Y:S06]  /*1660*/  BRA `(.L_x_684) ;  /* 0x0000000c00347947 */ /* 0x000fec0003800000 */
.L_x_680:
[----:B------:R-:W-:-:S09]  /*1670*/  UISETP.GT.AND UP0, UPT, UR4, 0x6, UPT ;  /* 0x000000060400788c */ /* 0x000fd2000bf04270 */
[----:B------:R-:W-:Y:S05]  /*1680*/  BRA.U UP0, `(.L_x_687) ;  /* 0x0000000100247547 */ /* 0x000fea000b800000 */
[----:B------:R-:W-:-:S09]  /*1690*/  UISETP.NE.AND UP0, UPT, UR4, 0x5, UPT ;  /* 0x000000050400788c */ /* 0x000fd2000bf05270 */
[----:B------:R-:W-:Y:S05]  /*16a0*/  BRA.U !UP0, `(.L_x_688) ;  /* 0x0000000108147547 */ /* 0x000fea000b800000 */
[----:B------:R-:W-:-:S09]  /*16b0*/  UISETP.NE.AND UP0, UPT, UR4, 0x6, UPT ;  /* 0x000000060400788c */ /* 0x000fd2000bf05270 */
[----:B------:R-:W-:Y:S05]  /*16c0*/  BRA.U UP0, `(.L_x_683) ;  /* 0x00000009008c7547 */ /* 0x000fea000b800000 */
[----:B------:R-:W2:Y:S02]  /*16d0*/  LDG.E R2, desc[UR36][R2.64] ;  /* 0x0000002402027981 */ /* 0x000ea4000c1e1900 */
[----:B--2---:R-:W-:Y:S01]  /*16e0*/  F2FP.F16.F32.PACK_AB R0, RZ, R2 ;  /* 0x00000002ff00723e */ /* 0x004fe200000000ff */
[----:B------:R-:W-:Y:S06]  /*16f0*/  BRA `(.L_x_684) ;  /* 0x0000000c00107947 */ /* 0x000fec0003800000 */
.L_x_688:
[----:B------:R0:W5:Y:S01]  /*1700*/  LDG.E.U16 R0, desc[UR36][R2.64] ;  /* 0x0000002402007981 */ /* 0x000162000c1e1500 */
[----:B------:R-:W-:Y:S05]  /*1710*/  BRA `(.L_x_684) ;  /* 0x0000000c00087947 */ /* 0x000fea0003800000 */
.L_x_687:
[----:B------:R-:W-:-:S09]  /*1720*/  UISETP.NE.AND UP0, UPT, UR4, 0x7, UPT ;  /* 0x000000070400788c */ /* 0x000fd2000bf05270 */
[----:B------:R-:W-:Y:S05]  /*1730*/  BRA.U !UP0, `(.L_x_689) ;  /* 0x0000000108247547 */ /* 0x000fea000b800000 */
[----:B------:R-:W-:-:S09]  /*1740*/  UISETP.NE.AND UP0, UPT, UR4, 0x8, UPT ;  /* 0x000000080400788c */ /* 0x000fd2000bf05270 */
[----:B------:R-:W-:Y:S05]  /*1750*/  BRA.U !UP0, `(.L_x_690) ;  /* 0x0000000108147547 */ /* 0x000fea000b800000 */
[----:B------:R-:W-:-:S09]  /*1760*/  UISETP.NE.AND UP0, UPT, UR4, 0x9, UPT ;  /* 0x000000090400788c */ /* 0x000fd2000bf05270 */
[----:B------:R-:W-:Y:S05]  /*1770*/  BRA.U UP0, `(.L_x_683) ;  /* 0x0000000900607547 */ /* 0x000fea000b800000 */
[----:B------:R-:W2:Y:S02]  /*1780*/  LDG.E R2, desc[UR36][R2.64] ;  /* 0x0000002402027981 */ /* 0x000ea4000c1e1900 */
[----:B--2---:R-:W-:Y:S01]  /*1790*/  F2FP.F16.F32.PACK_AB R0, RZ, R2 ;  /* 0x00000002ff00723e */ /* 0x004fe200000000ff */
[----:B------:R-:W-:Y:S06]  /*17a0*/  BRA `(.L_x_684) ;  /* 0x0000000800e47947 */ /* 0x000fec0003800000 */
.L_x_690:
[----:B------:R1:W5:Y:S01]  /*17b0*/  LDG.E.U16 R0, desc[UR36][R2.64] ;  /* 0x0000002402007981 */ /* 0x000362000c1e1500 */
[----:B------:R-:W-:Y:S05]  /*17c0*/  BRA `(.L_x_684) ;  /* 0x0000000800dc7947 */ /* 0x000fea0003800000 */
.L_x_689:
[----:B------:R-:W2:Y:S01]  /*17d0*/  LDG.E.64 R2, desc[UR36][R2.64] ;  /* 0x0000002402027981 */ /* 0x000ea2000c1e1b00 */
[----:B------:R-:W-:Y:S01]  /*17e0*/  UMOV UR4, 0xf0000000 ;  /* 0xf000000000047882 */ /* 0x000fe20000000000 */
[----:B------:R-:W-:Y:S01]  /*17f0*/  UMOV UR5, 0x380fffff ;  /* 0x380fffff00057882 */ /* 0x000fe20000000000 */
[----:B--2---:R-:W0:Y:S01]  /*1800*/  F2F.F32.F64 R0, R2 ;  /* 0x0000000200007310 */ /* 0x004e220000301000 */
[----:B------:R-:W-:-:S14]  /*1810*/  DSETP.GEU.AND P0, PT, |R2|, UR4, PT ;  /* 0x0000000402007e2a */ /* 0x000fdc000bf0e200 */
[----:B0-----:R-:W-:-:S05]  /*1820*/  @!P0 FMUL R0, R0, 1.175494350822287508e-38 ;  /* 0x0080000000008820 */ /* 0x001fca0000400000 */
[----:B------:R-:W-:Y:S01]  /*1830*/  F2FP.F16.F32.PACK_AB R0, RZ, R0 ;  /* 0x00000000ff00723e */ /* 0x000fe200000000ff */
[----:B------:R-:W-:Y:S06]  /*1840*/  BRA `(.L_x_684) ;  /* 0x0000000800bc7947 */ /* 0x000fec0003800000 */
.L_x_679:
        /* <DEDUP_REMOVED lines=11> */
[----:B------:R-:W-:Y:S01]  /*1900*/  F2FP.F16.F32.PACK_AB R0, RZ, R0 ;  /* 0x00000000ff00723e */ /* 0x000fe200000000ff */
[----:B------:R-:W-:Y:S06]  /*1910*/  BRA `(.L_x_684) ;  /* 0x0000000800887947 */ /* 0x000fec0003800000 */
.L_x_693:
        /* <DEDUP_REMOVED lines=8> */
.L_x_692:
        /* <DEDUP_REMOVED lines=24> */
[----:B------:R-:W-:-:S04]  /*1b20*/  F2FP.F16.F32.PACK_AB R5, RZ, R5 ;  /* 0x00000005ff05723e */ /* 0x000fc800000000ff */
[----:B------:R-:W-:Y:S01]  /*1b30*/  PRMT R0, R5, 0x7610, R0 ;  /* 0x0000761005007816 */ /* 0x000fe20000000000 */
[----:B------:R-:W-:Y:S06]  /*1b40*/  BRA `(.L_x_684) ;  /* 0x0000000400fc7947 */ /* 0x000fec0003800000 */
.L_x_695:
        /* <DEDUP_REMOVED lines=11> */
[----:B------:R-:W-:Y:S01]  /*1c00*/  F2FP.F16.F32.PACK_AB R0, RZ, R0 ;  /* 0x00000000ff00723e */ /* 0x000fe200000000ff */
[----:B------:R-:W-:Y:S06]  /*1c10*/  BRA `(.L_x_684) ;  /* 0x0000000400c87947 */ /* 0x000fec0003800000 */
.L_x_694:
[----:B------:R-:W2:Y:S02]  /*1c20*/  LDG.E.U16 R0, desc[UR36][R2.64] ;  /* 0x0000002402007981 */ /* 0x000ea4000c1e1500 */
[----:B--2---:R-:W-:-:S04]  /*1c30*/  SHF.L.U32 R0, R0, 0x10, RZ ;  /* 0x0000001000007819 */ /* 0x004fc800000006ff */
[----:B------:R-:W-:Y:S01]  /*1c40*/  F2FP.F16.F32.PACK_AB R0, RZ, R0 ;  /* 0x00000000ff00723e */ /* 0x000fe200000000ff */
[----:B------:R-:W-:Y:S06]  /*1c50*/  BRA `(.L_x_684) ;  /* 0x0000000400b87947 */ /* 0x000fec0003800000 */
.L_x_691:
        /* <DEDUP_REMOVED lines=10> */
[----:B------:R-:W-:Y:S01]  /*1d00*/  F2FP.F16.F32.PACK_AB R0, RZ, R0 ;  /* 0x00000000ff00723e */ /* 0x000fe200000000ff */
[----:B------:R-:W-:Y:S06]  /*1d10*/  BRA `(.L_x_684) ;  /* 0x0000000400887947 */ /* 0x000fec0003800000 */
.L_x_698:
        /* <DEDUP_REMOVED lines=21> */
.L_x_702:
[----:B------:R-:W-:Y:S05]  /*1e70*/  BSYNC.RECONVERGENT B1 ;  /* 0x0000000000017941 */ /* 0x000fea0003800200 */
.L_x_701:
[----:B------:R-:W-:Y:S01]  /*1e80*/  IMAD.SHL.U32 R0, R0, 0x100000, RZ ;  /* 0x0010000000007824 */ /* 0x000fe200078e00ff */
[----:B------:R-:W-:-:S04]  /*1e90*/  LEA R2, R2, 0x3b800000, 0x17 ;  /* 0x3b80000002027811 */ /* 0x000fc800078eb8ff */
[----:B------:R-:W-:-:S07]  /*1ea0*/  LOP3.LUT R0, R2, R0, R7, 0xfe, !PT ;  /* 0x0000000002007212 */ /* 0x000fce00078efe07 */
.L_x_700:
[----:B------:R-:W-:Y:S05]  /*1eb0*/  BSYNC.RECONVERGENT B0 ;  /* 0x0000000000007941 */ /* 0x000fea0003800200 */
.L_x_699:
[----:B------:R-:W-:Y:S01]  /*1ec0*/  F2FP.F16.F32.PACK_AB R0, RZ, R0 ;  /* 0x00000000ff00723e */ /* 0x000fe200000000ff */
[----:B------:R-:W-:Y:S06]  /*1ed0*/  BRA `(.L_x_684) ;  /* 0x0000000400187947 */ /* 0x000fec0003800000 */
.L_x_697:
        /* <DEDUP_REMOVED lines=21> */
.L_x_706:
[----:B------:R-:W-:Y:S05]  /*2030*/  BSYNC.RECONVERGENT B1 ;  /* 0x0000000000017941 */ /* 0x000fea0003800200 */
.L_x_705:
[----:B------:R-:W-:Y:S01]  /*2040*/  IMAD.SHL.U32 R0, R0, 0x200000, RZ ;  /* 0x0020000000007824 */ /* 0x000fe200078e00ff */
[----:B------:R-:W-:-:S04]  /*2050*/  LEA R2, R2, 0x37800000, 0x17 ;  /* 0x3780000002027811 */ /* 0x000fc800078eb8ff */
[----:B------:R-:W-:-:S07]  /*2060*/  LOP3.LUT R0, R2, R0, R7, 0xfe, !PT ;  /* 0x0000000002007212 */ /* 0x000fce00078efe07 */
.L_x_704:
[----:B------:R-:W-:Y:S05]  /*2070*/  BSYNC.RECONVERGENT B0 ;  /* 0x0000000000007941 */ /* 0x000fea0003800200 */
.L_x_703:
[----:B------:R-:W-:Y:S01]  /*2080*/  F2FP.F16.F32.PACK_AB R0, RZ, R0 ;  /* 0x00000000ff00723e */ /* 0x000fe200000000ff */
[----:B------:R-:W-:Y:S06]  /*2090*/  BRA `(.L_x_684) ;  /* 0x0000000000a87947 */ /* 0x000fec0003800000 */
.L_x_696:
[----:B------:R-:W-:-:S09]  /*20a0*/  UISETP.NE.AND UP0, UPT, UR4, 0x1c, UPT ;  /* 0x0000001c0400788c */ /* 0x000fd2000bf05270 */
[----:B------:R-:W-:Y:S05]  /*20b0*/  BRA.U !UP0, `(.L_x_707) ;  /* 0x0000000108947547 */ /* 0x000fea000b800000 */
[----:B------:R-:W-:-:S09]  /*20c0*/  UISETP.NE.AND UP0, UPT, UR4, 0x1d, UPT ;  /* 0x0000001d0400788c */ /* 0x000fd2000bf05270 */
[----:B------:R-:W-:Y:S05]  /*20d0*/  BRA.U !UP0, `(.L_x_708) ;  /* 0x00000001087c7547 */ /* 0x000fea000b800000 */
[----:B------:R-:W-:-:S09]  /*20e0*/  UISETP.NE.AND UP0, UPT, UR4, 0x2c, UPT ;  /* 0x0000002c0400788c */ /* 0x000fd2000bf05270 */
[----:B------:R-:W-:Y:S05]  /*20f0*/  BRA.U !UP0, `(.L_x_709) ;  /* 0x0000000108487547 */ /* 0x000fea000b800000 */
.L_x_683:
        /* <DEDUP_REMOVED lines=16> */
.L_x_710:
[----:B------:R-:W-:Y:S01]  /*2200*/  PRMT R0, RZ, 0x7610, R0 ;  /* 0x00007610ff007816 */ /* 0x000fe20000000000 */
[----:B------:R-:W-:Y:S06]  /*2210*/  BRA `(.L_x_684) ;  /* 0x0000000000487947 */ /* 0x000fec0003800000 */
.L_x_709:
        /* <DEDUP_REMOVED lines=8> */
.L_x_712:
[----:B------:R-:W-:Y:S05]  /*22a0*/  BSYNC.RECONVERGENT B0 ;  /* 0x0000000000007941 */ /* 0x000fea0003800200 */
.L_x_711:
[----:B------:R-:W-:Y:S01]  /*22b0*/  F2FP.F16.F32.PACK_AB R0, RZ, R0 ;  /* 0x00000000ff00723e */ /* 0x000fe200000000ff */
[----:B------:R-:W-:Y:S06]  /*22c0*/  BRA `(.L_x_684) ;  /* 0x00000000001c7947 */ /* 0x000fec0003800000 */
.L_x_708:
[----:B------:R-:W2:Y:S02]  /*22d0*/  LDG.E.64 R2, desc[UR36][R2.64] ;  /* 0x0000002402027981 */ /* 0x000ea4000c1e1b00 */
[----:B--2---:R-:W0:Y:S02]  /*22e0*/  I2F.U64 R0, R2 ;  /* 0x0000000200007312 */ /* 0x004e240000301000 */
[----:B0-----:R-:W-:Y:S01]  /*22f0*/  F2FP.F16.F32.PACK_AB R0, RZ, R0 ;  /* 0x00000000ff00723e */ /* 0x001fe200000000ff */
[----:B------:R-:W-:Y:S06]  /*2300*/  BRA `(.L_x_684) ;  /* 0x00000000000c7947 */ /* 0x000fec0003800000 */
.L_x_707:
[----:B------:R-:W2:Y:S02]  /*2310*/  LDG.E R2, desc[UR36][R2.64] ;  /* 0x0000002402027981 */ /* 0x000ea4000c1e1900 */
[----:B--2---:R-:W-:-:S04]  /*2320*/  I2FP.F32.U32 R0, R2 ;  /* 0x0000000200007245 */ /* 0x004fc80000201000 */
[----:B------:R-:W-:-:S07]  /*2330*/  F2FP.F16.F32.PACK_AB R0, RZ, R0 ;  /* 0x00000000ff00723e */ /* 0x000fce00000000ff */
.L_x_684:
[----:B-----5:R-:W-:Y:S01]  /*2340*/  HADD2.F32 R0, -RZ, R0.H0_H0 ;  /* 0x20000000ff007230 */ /* 0x020fe20000004100 */
[----:B------:R-:W2:Y:S01]  /*2350*/  LDCU.64 UR6, c[0x0][0x580] ;  /* 0x0000b000ff0677ac */ /* 0x000ea20008000a00 */
[----:B01----:R-:W-:-:S03]  /*2360*/  IMAD.MOV.U32 R3, RZ, RZ, 0x42fc0000 ;  /* 0x42fc0000ff037424 */ /* 0x003fc600078e00ff */
[----:B------:R-:W-:Y:S01]  /*2370*/  FMUL.FTZ R2, |R0|, 1.4426950216293334961 ;  /* 0x3fb8aa3b00027820 */ /* 0x000fe20000410200 */
[----:B------:R-:W-:-:S04]  /*2380*/  UPRMT UR4, UR42, 0x9910, URZ ;  /* 0x000099102a047896 */ /* 0x000fc800080000ff */
[----:B------:R-:W-:Y:S01]  /*2390*/  UISETP.GT.AND UP0, UPT, UR4, 0x9, UPT ;  /* 0x000000090400788c */ /* 0x000fe2000bf04270 */
[----:B------:R-:W0:Y:S02]  /*23a0*/  FRND.TRUNC R2, R2 ;  /* 0x0000000200027307 */ /* 0x000e24000020d000 */
[----:B0-----:R-:W-:Y:S02]  /*23b0*/  FSETP.GT.FTZ.AND P0, PT, |R2|, 126, PT ;  /* 0x42fc00000200780b */ /* 0x001fe40003f14200 */
[----:B------:R-:W-:-:S04]  /*23c0*/  LOP3.LUT R3, R3, 0x80000000, R2, 0xb8, !PT ;  /* 0x8000000003037812 */ /* 0x000fc800078eb802 */
[----:B------:R-:W-:Y:S02]  /*23d0*/  FSEL R3, R3, R2, P0 ;  /* 0x0000000203037208 */ /* 0x000fe40000000000 */
[----:B--2---:R-:W-:-:S03]  /*23e0*/  IADD3 R2, P0, PT, R16, UR6, RZ ;  /* 0x0000000610027c10 */ /* 0x004fc6000ff1e0ff */
        /* <DEDUP_REMOVED lines=10> */
[----:B------:R-:W-:-:S04]  /*2490*/  IMAD.X R3, RZ, RZ, UR7, P0 ;  /* 0x00000007ff037e24 */ /* 0x000fc800080e06ff */
[----:B------:R-:W-:Y:S01]  /*24a0*/  F2FP.F16.F32.PACK_AB R5, RZ, R5 ;  /* 0x00000005ff05723e */ /* 0x000fe200000000ff */
[----:B------:R-:W-:Y:S06]  /*24b0*/  BRA.U UP0, `(.L_x_713) ;  /* 0x0000000500047547 */ /* 0x000fec000b800000 */
        /* <DEDUP_REMOVED lines=8> */
[----:B------:R-:W-:-:S04]  /*2540*/  HADD2.F32 R0, -RZ, R5.H0_H0 ;  /* 0x20000005ff007230 */ /* 0x000fc80000004100 */
[----:B------:R-:W0:Y:S02]  /*2550*/  F2I.FTZ.TRUNC.NTZ R5, R0 ;  /* 0x0000000000057305 */ /* 0x000e24000021f100 */
[----:B0-----:R4:W-:Y:S01]  /*2560*/  STG.E.U8 desc[UR36][R2.64], R5 ;  /* 0x0000000502007986 */ /* 0x0019e2000c101124 */
[----:B------:R-:W-:Y:S05]  /*2570*/  BRA `(.L_x_718) ;  /* 0x0000000c00807947 */ /* 0x000fea0003800000 */
.L_x_716:
[----:B------:R-:W-:-:S06]  /*2580*/  HADD2.F32 R5, -RZ, R5.H0_H0 ;  /* 0x20000005ff057230 */ /* 0x000fcc0000004100 */
[----:B------:R-:W0:Y:S02]  /*2590*/  F2I.S64.TRUNC R4, R5 ;  /* 0x0000000500047311 */ /* 0x000e24000020d900 */
[----:B0-----:R3:W-:Y:S01]  /*25a0*/  STG.E.U8 desc[UR36][R2.64], R4 ;  /* 0x0000000402007986 */ /* 0x0017e2000c101124 */
[----:B------:R-:W-:Y:S05]  /*25b0*/  BRA `(.L_x_718) ;  /* 0x0000000c00707947 */ /* 0x000fea0003800000 */
.L_x_715:
[----:B------:R-:W-:-:S09]  /*25c0*/  UISETP.NE.AND UP0, UPT, UR4, 0x2, UPT ;  /* 0x000000020400788c */ /* 0x000fd2000bf05270 */
[----:B------:R-:W-:Y:S05]  /*25d0*/  BRA.U !UP0, `(.L_x_719) ;  /* 0x0000000108307547 */ /* 0x000fea000b800000 */
[----:B------:R-:W-:-:S09]  /*25e0*/  UISETP.NE.AND UP0, UPT, UR4, 0x3, UPT ;  /* 0x000000030400788c */ /* 0x000fd2000bf05270 */
[----:B------:R-:W-:Y:S05]  /*25f0*/  BRA.U !UP0, `(.L_x_720) ;  /* 0x0000000108187547 */ /* 0x000fea000b800000 */
[----:B------:R-:W-:-:S09]  /*2600*/  UISETP.NE.AND UP0, UPT, UR4, 0x4, UPT ;  /* 0x000000040400788c */ /* 0x000fd2000bf05270 */
[----:B------:R-:W-:Y:S05]  /*2610*/  BRA.U UP0, `(.L_x_717) ;  /* 0x0000000900b87547 */ /* 0x000fea000b800000 */
[----:B------:R-:W-:-:S06]  /*2620*/  HADD2.F32 R5, -RZ, R5.H0_H0 ;  /* 0x20000005ff057230 */ /* 0x000fcc0000004100 */
[----:B------:R-:W0:Y:S02]  /*2630*/  F2I.S64.TRUNC R4, R5 ;  /* 0x0000000500047311 */ /* 0x000e24000020d900 */
[----:B0-----:R0:W-:Y:S01]  /*2640*/  STG.E.64 desc[UR36][R2.64], R4 ;  /* 0x0000000402007986 */ /* 0x0011e2000c101b24 */
[----:B------:R-:W-:Y:S05]  /*2650*/  BRA `(.L_x_718) ;  /* 0x0000000c00487947 */ /* 0x000fea0003800000 */
.L_x_720:
[----:B------:R-:W-:-:S06]  /*2660*/  HADD2.F32 R5, -RZ, R5.H0_H0 ;  /* 0x20000005ff057230 */ /* 0x000fcc0000004100 */
[----:B------:R-:W0:Y:S02]  /*2670*/  F2I.FTZ.TRUNC.NTZ R5, R5 ;  /* 0x0000000500057305 */ /* 0x000e24000021f100 */
[----:B0-----:R1:W-:Y:S01]  /*2680*/  STG.E desc[UR36][R2.64], R5 ;  /* 0x0000000502007986 */ /* 0x0013e2000c101924 */
[----:B------:R-:W-:Y:S05]  /*2690*/  BRA `(.L_x_718) ;  /* 0x0000000c00387947 */ /* 0x000fea0003800000 */
.L_x_719:
[----:B------:R-:W-:-:S06]  /*26a0*/  HADD2.F32 R5, -RZ, R5.H0_H0 ;  /* 0x20000005ff057230 */ /* 0x000fcc0000004100 */
[----:B------:R-:W0:Y:S02]  /*26b0*/  F2I.FTZ.TRUNC.NTZ R5, R5 ;  /* 0x0000000500057305 */ /* 0x000e24000021f100 */
[----:B0-----:R2:W-:Y:S01]  /*26c0*/  STG.E.U16 desc[UR36][R2.64], R5 ;  /* 0x0000000502007986 */ /* 0x0015e2000c101524 */
[----:B------:R-:W-:Y:S05]  /*26d0*/  BRA `(.L_x_718) ;  /* 0x0000000c00287947 */ /* 0x000fea0003800000 */
.L_x_714:
[----:B------:R-:W-:-:S09]  /*26e0*/  UISETP.GT.AND UP0, UPT, UR4, 0x6, UPT ;  /* 0x000000060400788c */ /* 0x000fd2000bf04270 */
[----:B------:R-:W-:Y:S05]  /*26f0*/  BRA.U UP0, `(.L_x_721) ;  /* 0x0000000100247547 */ /* 0x000fea000b800000 */
[----:B------:R-:W-:-:S09]  /*2700*/  UISETP.NE.AND UP0, UPT, UR4, 0x5, UPT ;  /* 0x000000050400788c */ /* 0x000fd2000bf05270 */
[----:B------:R-:W-:Y:S05]  /*2710*/  BRA.U !UP0, `(.L_x_722) ;  /* 0x0000000108147547 */ /* 0x000fea000b800000 */
[----:B------:R-:W-:-:S09]  /*2720*/  UISETP.NE.AND UP0, UPT, UR4, 0x6, UPT ;  /* 0x000000060400788c */ /* 0x000fd2000bf05270 */
[----:B------:R-:W-:Y:S05]  /*2730*/  BRA.U UP0, `(.L_x_717) ;  /* 0x0000000900707547 */ /* 0x000fea000b800000 */
[----:B------:R-:W-:-:S05]  /*2740*/  HADD2.F32 R5, -RZ, R5.H0_H0 ;  /* 0x20000005ff057230 */ /* 0x000fca0000004100 */
[----:B------:R0:W-:Y:S01]  /*2750*/  STG.E desc[UR36][R2.64], R5 ;  /* 0x0000000502007986 */ /* 0x0001e2000c101924 */
[----:B------:R-:W-:Y:S05]  /*2760*/  BRA `(.L_x_718) ;  /* 0x0000000c00047947 */ /* 0x000fea0003800000 */
.L_x_722:
[----:B------:R0:W-:Y:S01]  /*2770*/  STG.E.U16 desc[UR36][R2.64], R5 ;  /* 0x0000000502007986 */ /* 0x0001e2000c101524 */
[----:B------:R-:W-:Y:S05]  /*2780*/  BRA `(.L_x_718) ;  /* 0x0000000800fc7947 */ /* 0x000fea0003800000 */
.L_x_721:
[----:B------:R-:W-:-:S09]  /*2790*/  UISETP.NE.AND UP0, UPT, UR4, 0x7, UPT ;  /* 0x000000070400788c */ /* 0x000fd2000bf05270 */
[----:B------:R-:W-:Y:S05]  /*27a0*/  BRA.U !UP0, `(.L_x_723) ;  /* 0x0000000108347547 */ /* 0x000fea000b800000 */
[----:B------:R-:W-:-:S09]  /*27b0*/  UISETP.NE.AND UP0, UPT, UR4, 0x8, UPT ;  /* 0x000000080400788c */ /* 0x000fd2000bf05270 */
[----:B------:R-:W-:Y:S05]  /*27c0*/  BRA.U !UP0, `(.L_x_724) ;  /* 0x0000000108187547 */ /* 0x000fea000b800000 */
[----:B------:R-:W-:-:S09]  /*27d0*/  UISETP.NE.AND UP0, UPT, UR4, 0x9, UPT ;  /* 0x000000090400788c */ /* 0x000fd2000bf05270 */
[----:B------:R-:W-:Y:S05]  /*27e0*/  BRA.U UP0, `(.L_x_717) ;  /* 0x0000000900447547 */ /* 0x000fea000b800000 */
[----:B------:R-:W-:Y:S02]  /*27f0*/  HADD2.F32 R4, -RZ, R5.H0_H0 ;  /* 0x20000005ff047230 */ /* 0x000fe40000004100 */
[----:B------:R-:W-:-:S05]  /*2800*/  IMAD.MOV.U32 R5, RZ, RZ, RZ ;  /* 0x000000ffff057224 */ /* 0x000fca00078e00ff */
[----:B------:R0:W-:Y:S01]  /*2810*/  STG.E.64 desc[UR36][R2.64], R4 ;  /* 0x0000000402007986 */ /* 0x0001e2000c101b24 */
[----:B------:R-:W-:Y:S05]  /*2820*/  BRA `(.L_x_718) ;  /* 0x0000000800d47947 */ /* 0x000fea0003800000 */
.L_x_724:
[----:B------:R-:W-:-:S05]  /*2830*/  HADD2.F32 R0, -RZ, R5.H0_H0 ;  /* 0x20000005ff007230 */ /* 0x000fca0000004100 */
[----:B------:R-:W-:-:S04]  /*2840*/  F2FP.F16.F32.PACK_AB R0, RZ, R0 ;  /* 0x00000000ff00723e */ /* 0x000fc800000000ff */
[----:B------:R-:W-:-:S05]  /*2850*/  PRMT R0, R0, 0x5410, RZ ;  /* 0x0000541000007816 */ /* 0x000fca00000000ff */
[----:B------:R0:W-:Y:S01]  /*2860*/  STG.E desc[UR36][R2.64], R0 ;  /* 0x0000000002007986 */ /* 0x0001e2000c101924 */
[----:B------:R-:W-:Y:S05]  /*2870*/  BRA `(.L_x_718) ;  /* 0x0000000800c07947 */ /* 0x000fea0003800000 */
.L_x_723:
[----:B------:R-:W-:-:S05]  /*2880*/  HADD2.F32 R4, -RZ, R5.H0_H0 ;  /* 0x20000005ff047230 */ /* 0x000fca0000004100 */
[----:B------:R-:W-:-:S06]  /*2890*/  FMUL.FTZ R4, R4, 1 ;  /* 0x3f80000004047820 */ /* 0x000fcc0000410000 */
[----:B------:R-:W0:Y:S02]  /*28a0*/  F2F.F64.F32 R4, R4 ;  /* 0x0000000400047310 */ /* 0x000e240000201800 */
[----:B0-----:R0:W-:Y:S01]  /*28b0*/  STG.E.64 desc[UR36][R2.64], R4 ;  /* 0x0000000402007986 */ /* 0x0011e2000c101b24 */
[----:B------:R-:W-:Y:S05]  /*28c0*/  BRA `(.L_x_718) ;  /* 0x0000000800ac7947 */ /* 0x000fea0003800000 */
.L_x_713:
        /* <DEDUP_REMOVED lines=8> */
[----:B------:R-:W-:-:S05]  /*2950*/  HADD2.F32 R5, -RZ, R5.H0_H0 ;  /* 0x20000005ff057230 */ /* 0x000fca0000004100 */
[----:B------:R-:W-:-:S04]  /*2960*/  FSETP.NEU.FTZ.AND P0, PT, R5, RZ, PT ;  /* 0x000000ff0500720b */ /* 0x000fc80003f1d000 */
[----:B------:R-:W-:-:S05]  /*2970*/  SEL R5, RZ, 0x1, !P0 ;  /* 0x00000001ff057807 */ /* 0x000fca0004000000 */
[----:B------:R0:W-:Y:S01]  /*2980*/  STG.E.U8 desc[UR36][R2.64], R5 ;  /* 0x0000000502007986 */ /* 0x0001e2000c101124 */
[----:B------:R-:W-:Y:S05]  /*2990*/  BRA `(.L_x_718) ;  /* 0x0000000800787947 */ /* 0x000fea0003800000 */
.L_x_727:
[----:B------:R-:W-:Y:S01]  /*29a0*/  HADD2.F32 R5, -RZ, R5.H0_H0 ;  /* 0x20000005ff057230 */ /* 0x000fe20000004100 */
[----:B------:R-:W-:-:S04]  /*29b0*/  CS2R R6, SRZ ;  /* 0x0000000000067805 */ /* 0x000fc8000001ff00 */
[----:B------:R-:W-:-:S06]  /*29c0*/  FMUL.FTZ R5, R5, 1 ;  /* 0x3f80000005057820 */ /* 0x000fcc0000410000 */
[----:B------:R-:W0:Y:S02]  /*29d0*/  F2F.F64.F32 R4, R5 ;  /* 0x0000000500047310 */ /* 0x000e240000201800 */
[----:B0-----:R0:W-:Y:S01]  /*29e0*/  STG.E.128 desc[UR36][R2.64], R4 ;  /* 0x0000000402007986 */ /* 0x0011e2000c101d24 */
[----:B------:R-:W-:Y:S05]  /*29f0*/  BRA `(.L_x_718) ;  /* 0x0000000800607947 */ /* 0x000fea0003800000 */
.L_x_726:
[----:B------:R-:W-:-:S09]  /*2a00*/  UISETP.NE.AND UP0, UPT, UR4, 0xf, UPT ;  /* 0x0000000f0400788c */ /* 0x000fd2000bf05270 */
[----:B------:R-:W-:Y:S05]  /*2a10*/  BRA.U !UP0, `(.L_x_728) ;  /* 0x0000000108a07547 */ /* 0x000fea000b800000 */
[----:B------:R-:W-:-:S09]  /*2a20*/  UISETP.NE.AND UP0, UPT, UR4, 0x17, UPT ;  /* 0x000000170400788c */ /* 0x000fd2000bf05270 */
[----:B------:R-:W-:Y:S05]  /*2a30*/  BRA.U !UP0, `(.L_x_729) ;  /* 0x00000001084c7547 */ /* 0x000fea000b800000 */
[----:B------:R-:W-:-:S09]  /*2a40*/  UISETP.NE.AND UP0, UPT, UR4, 0x18, UPT ;  /* 0x000000180400788c */ /* 0x000fd2000bf05270 */
[----:B------:R-:W-:Y:S05]  /*2a50*/  BRA.U UP0, `(.L_x_717) ;  /* 0x0000000500a87547 */ /* 0x000fea000b800000 */
[----:B------:R-:W-:Y:S01]  /*2a60*/  HADD2.F32 R7, -RZ, R5.H0_H0 ;  /* 0x20000005ff077230 */ /* 0x000fe20000004100 */
[----:B------:R-:W-:Y:S01]  /*2a70*/  BSSY.RECONVERGENT B0, `(.L_x_730) ;  /* 0x000000c000007945 */ /* 0x000fe20003800200 */
[----:B------:R-:W-:-:S03]  /*2a80*/  HFMA2 R0, -RZ, RZ, 0, 7.569789886474609375e-06 ;  /* 0x0000007fff007431 */ /* 0x000fc600000001ff */
        /* <DEDUP_REMOVED lines=10> */
.L_x_731:
[----:B------:R-:W-:Y:S05]  /*2b30*/  BSYNC.RECONVERGENT B0 ;  /* 0x0000000000007941 */ /* 0x000fea0003800200 */
.L_x_730:
[----:B------:R-:W-:-:S05]  /*2b40*/  LOP3.LUT R5, R0, 0x80, R5, 0xf8, !PT ;  /* 0x0000008000057812 */ /* 0x000fca00078ef805 */
[----:B------:R0:W-:Y:S01]  /*2b50*/  STG.E.U8 desc[UR36][R2.64], R5 ;  /* 0x0000000502007986 */ /* 0x0001e2000c101124 */
[----:B------:R-:W-:Y:S05]  /*2b60*/  BRA `(.L_x_718) ;  /* 0x0000000800047947 */ /* 0x000fea0003800000 */
.L_x_729:
[----:B------:R-:W-:Y:S01]  /*2b70*/  HADD2.F32 R7, -RZ, R5.H0_H0 ;  /* 0x20000005ff077230 */ /* 0x000fe20000004100 */
        /* <DEDUP_REMOVED lines=14> */
.L_x_733:
[----:B------:R-:W-:Y:S05]  /*2c60*/  BSYNC.RECONVERGENT B0 ;  /* 0x0000000000007941 */ /* 0x000fea0003800200 */
.L_x_732:
[----:B------:R-:W-:-:S05]  /*2c70*/  LOP3.LUT R5, R0, 0x80, R5, 0xf8, !PT ;  /* 0x0000008000057812 */ /* 0x000fca00078ef805 */
[----:B------:R0:W-:Y:S01]  /*2c80*/  STG.E.U8 desc[UR36][R2.64], R5 ;  /* 0x0000000502007986 */ /* 0x0001e2000c101124 */
[----:B------:R-:W-:Y:S05]  /*2c90*/  BRA `(.L_x_718) ;  /* 0x0000000400b87947 */ /* 0x000fea0003800000 */
.L_x_728:
[----:B------:R-:W-:-:S05]  /*2ca0*/  HADD2.F32 R0, -RZ, R5.H0_H0 ;  /* 0x20000005ff007230 */ /* 0x000fca0000004100 */
[----:B------:R-:W-:-:S05]  /*2cb0*/  F2FP.BF16.F32.PACK_AB R0, RZ, R0 ;  /* 0x00000000ff00723e */ /* 0x000fca00000010ff */
[----:B------:R0:W-:Y:S01]  /*2cc0*/  STG.E.U16 desc[UR36][R2.64], R0 ;  /* 0x0000000002007986 */ /* 0x0001e2000c101524 */
[----:B------:R-:W-:Y:S05]  /*2cd0*/  BRA `(.L_x_718) ;  /* 0x0000000400a87947 */ /* 0x000fea0003800000 */
.L_x_725:
        /* <DEDUP_REMOVED lines=8> */
[----:B------:R-:W-:-:S06]  /*2d60*/  HADD2.F32 R5, -RZ, R5.H0_H0 ;  /* 0x20000005ff057230 */ /* 0x000fcc0000004100 */
[----:B------:R-:W0:Y:S02]  /*2d70*/  F2I.FTZ.U32.TRUNC.NTZ R5, R5 ;  /* 0x0000000500057305 */ /* 0x000e24000021f000 */
[----:B0-----:R0:W-:Y:S01]  /*2d80*/  STG.E.U16 desc[UR36][R2.64], R5 ;  /* 0x0000000502007986 */ /* 0x0011e2000c101524 */
[----:B------:R-:W-:Y:S05]  /*2d90*/  BRA `(.L_x_718) ;  /* 0x0000000400787947 */ /* 0x000fea0003800000 */
.L_x_736:
[----:B------:R-:W-:Y:S01]  /*2da0*/  HADD2.F32 R5, -RZ, R5.H0_H0 ;  /* 0x20000005ff057230 */ /* 0x000fe20000004100 */
        /* <DEDUP_REMOVED lines=12> */
.L_x_739:
[----:B------:R-:W-:-:S04]  /*2e70*/  SHF.R.U32.HI R0, RZ, 0x14, R5 ;  /* 0x00000014ff007819 */ /* 0x000fc80000011605 */
[----:B------:R-:W-:-:S04]  /*2e80*/  LOP3.LUT R0, R0, 0x1, RZ, 0xc0, !PT ;  /* 0x0000000100007812 */ /* 0x000fc800078ec0ff */
[----:B------:R-:W-:-:S04]  /*2e90*/  IADD3 R0, PT, PT, R5, 0x487ffff, R0 ;  /* 0x0487ffff05007810 */ /* 0x000fc80007ffe000 */
[----:B------:R-:W-:-:S04]  /*2ea0*/  SHF.R.U32.HI R0, RZ, 0x14, R0 ;  /* 0x00000014ff007819 */ /* 0x000fc80000011600 */
[----:B------:R-:W-:-:S07]  /*2eb0*/  LOP3.LUT R4, R0, 0xff, RZ, 0xc0, !PT ;  /* 0x000000ff00047812 */ /* 0x000fce00078ec0ff */
.L_x_740:
[----:B------:R-:W-:-:S04]  /*2ec0*/  SHF.R.U32.HI R5, RZ, 0x18, R5 ;  /* 0x00000018ff057819 */ /* 0x000fc80000011605 */
[----:B------:R-:W-:-:S04]  /*2ed0*/  LOP3.LUT R4, R4, 0x80, R5, 0xf8, !PT ;  /* 0x0000008004047812 */ /* 0x000fc800078ef805 */
[----:B------:R-:W-:-:S07]  /*2ee0*/  PRMT R0, R4, 0x7610, R0 ;  /* 0x0000761004007816 */ /* 0x000fce0000000000 */
.L_x_738:
[----:B------:R-:W-:Y:S05]  /*2ef0*/  BSYNC.RECONVERGENT B0 ;  /* 0x0000000000007941 */ /* 0x000fea0003800200 */
.L_x_737:
[----:B------:R0:W-:Y:S01]  /*2f00*/  STG.E.U8 desc[UR36][R2.64], R0 ;  /* 0x0000000002007986 */ /* 0x0001e2000c101124 */
[----:B------:R-:W-:Y:S05]  /*2f10*/  BRA `(.L_x_718) ;  /* 0x0000000400187947 */ /* 0x000fea0003800000 */
.L_x_735:
[----:B------:R-:W-:Y:S01]  /*2f20*/  HADD2.F32 R5, -RZ, R5.H0_H0 ;  /* 0x20000005ff057230 */ /* 0x000fe20000004100 */
[----:B------:R-:W-:Y:S01]  /*2f30*/  BSSY.RECONVERGENT B0, `(.L_x_741) ;  /* 0x0000014000007945 */ /* 0x000fe20003800200 */
[----:B------:R-:W-:-:S03]  /*2f40*/  MOV R0, 0x80 ;  /* 0x0000008000007802 */ /* 0x000fc60000000f00 */
        /* <DEDUP_REMOVED lines=10> */
.L_x_743:
[----:B------:R-:W-:-:S04]  /*2ff0*/  SHF.R.U32.HI R0, RZ, 0x15, R5 ;  /* 0x00000015ff007819 */ /* 0x000fc80000011605 */
[----:B------:R-:W-:-:S04]  /*3000*/  LOP3.LUT R0, R0, 0x1, RZ, 0xc0, !PT ;  /* 0x0000000100007812 */ /* 0x000fc800078ec0ff */
[----:B------:R-:W-:-:S04]  /*3010*/  IADD3 R0, PT, PT, R5, 0x88fffff, R0 ;  /* 0x088fffff05007810 */ /* 0x000fc80007ffe000 */
[----:B------:R-:W-:-:S04]  /*3020*/  SHF.R.U32.HI R0, RZ, 0x15, R0 ;  /* 0x00000015ff007819 */ /* 0x000fc80000011600 */
[----:B------:R-:W-:-:S07]  /*3030*/  LOP3.LUT R4, R0, 0xff, RZ, 0xc0, !PT ;  /* 0x000000ff00047812 */ /* 0x000fce00078ec0ff */
.L_x_744:
[----:B------:R-:W-:-:S04]  /*3040*/  SHF.R.U32.HI R5, RZ, 0x18, R5 ;  /* 0x00000018ff057819 */ /* 0x000fc80000011605 */
[----:B------:R-:W-:-:S04]  /*3050*/  LOP3.LUT R4, R4, 0x80, R5, 0xf8, !PT ;  /* 0x0000008004047812 */ /* 0x000fc800078ef805 */
[----:B------:R-:W-:-:S07]  /*3060*/  PRMT R0, R4, 0x7610, R0 ;  /* 0x0000761004007816 */ /* 0x000fce0000000000 */
.L_x_742:
[----:B------:R-:W-:Y:S05]  /*3070*/  BSYNC.RECONVERGENT B0 ;  /* 0x0000000000007941 */ /* 0x000fea0003800200 */
.L_x_741:
[----:B------:R0:W-:Y:S01]  /*3080*/  STG.E.U8 desc[UR36][R2.64], R0 ;  /* 0x0000000002007986 */ /* 0x0001e2000c101124 */
[----:B------:R-:W-:Y:S05]  /*3090*/  BRA `(.L_x_718) ;  /* 0x0000000000b87947 */ /* 0x000fea0003800000 */
.L_x_734:
[----:B------:R-:W-:-:S09]  /*30a0*/  UISETP.NE.AND UP0, UPT, UR4, 0x1c, UPT ;  /* 0x0000001c0400788c */ /* 0x000fd2000bf05270 */
[----:B------:R-:W-:Y:S05]  /*30b0*/  BRA.U !UP0, `(.L_x_745) ;  /* 0x0000000108a47547 */ /* 0x000fea000b800000 */
[----:B------:R-:W-:-:S09]  /*30c0*/  UISETP.NE.AND UP0, UPT, UR4, 0x1d, UPT ;  /* 0x0000001d0400788c */ /* 0x000fd2000bf05270 */
[----:B------:R-:W-:Y:S05]  /*30d0*/  BRA.U !UP0, `(.L_x_746) ;  /* 0x00000001088c7547 */ /* 0x000fea000b800000 */
[----:B------:R-:W-:-:S09]  /*30e0*/  UISETP.NE.AND UP0, UPT, UR4, 0x2c, UPT ;  /* 0x0000002c0400788c */ /* 0x000fd2000bf05270 */
[----:B------:R-:W-:Y:S05]  /*30f0*/  BRA.U !UP0, `(.L_x_747) ;  /* 0x0000000108447547 */ /* 0x000fea000b800000 */
.L_x_717:
[----:B------:R-:W-:Y:S01]  /*3100*/  MOV R0, 0x0 ;  /* 0x0000000000007802 */ /* 0x000fe20000000f00 */
[----:B------:R-:W0:Y:S01]  /*3110*/  LDCU.64 UR6, c[0x4][0x128] ;  /* 0x01002500ff0677ac */ /* 0x000e220008000a00 */
[----:B------:R-:W-:Y:S02]  /*3120*/  HFMA2 R13, -RZ, RZ, 0, 0 ;  /* 0x00000000ff0d7431 */ /* 0x000fe400000001ff */
[----:B------:R-:W-:Y:S01]  /*3130*/  IMAD.MOV.U32 R8, RZ, RZ, 0x65 ;  /* 0x00000065ff087424 */ /* 0x000fe200078e00ff */
[----:B------:R1:W2:Y:S01]  /*3140*/  LDC.64 R2, c[0x4][R0] ;  /* 0x0100000000027b82 */ /* 0x0002a20000000a00 */
[----:B------:R-:W3:Y:S01]  /*3150*/  LDCU.64 UR8, c[0x4][0x130] ;  /* 0x01002600ff0877ac */ /* 0x000ee20008000a00 */
[----:B------:R-:W-:Y:S01]  /*3160*/  IMAD.MOV.U32 R12, RZ, RZ, 0x1 ;  /* 0x00000001ff0c7424 */ /* 0x000fe200078e00ff */
[----:B------:R-:W4:Y:S01]  /*3170*/  LDCU.64 UR4, c[0x4][0x30] ;  /* 0x01000600ff0477ac */ /* 0x000f220008000a00 */
[----:B0-----:R-:W-:Y:S02]  /*3180*/  IMAD.U32 R4, RZ, RZ, UR6 ;  /* 0x00000006ff047e24 */ /* 0x001fe4000f8e00ff */
[----:B------:R-:W-:Y:S01]  /*3190*/  IMAD.U32 R5, RZ, RZ, UR7 ;  /* 0x00000007ff057e24 */ /* 0x000fe2000f8e00ff */
[----:B---3--:R-:W-:Y:S01]  /*31a0*/  MOV R6, UR8 ;  /* 0x0000000800067c02 */ /* 0x008fe20008000f00 */
[----:B------:R-:W-:-:S02]  /*31b0*/  IMAD.U32 R7, RZ, RZ, UR9 ;  /* 0x00000009ff077e24 */ /* 0x000fc4000f8e00ff */
[----:B----4-:R-:W-:Y:S01]  /*31c0*/  IMAD.U32 R10, RZ, RZ, UR4 ;  /* 0x00000004ff0a7e24 */ /* 0x010fe2000f8e00ff */
[----:B-1----:R-:W-:-:S07]  /*31d0*/  MOV R11, UR5 ;  /* 0x00000005000b7c02 */ /* 0x002fce0008000f00 */
[----:B------:R-:W-:-:S07]  /*31e0*/  LEPC R20, `(.L_x_748) ;  /* 0x000000001014794e */ /* 0x000fce0000000000 */
[----:B--2---:R-:W-:Y:S05]  /*31f0*/  CALL.ABS.NOINC R2 ;  /* 0x0000000002007343 */ /* 0x004fea0003c00000 */
.L_x_748:
[----:B------:R-:W-:Y:S05]  /*3200*/  BRA `(.L_x_718) ;  /* 0x00000000005c7947 */ /* 0x000fea0003800000 */
.L_x_747:
[----:B------:R-:W-:-:S05]  /*3210*/  HADD2.F32 R5, -RZ, R5.H0_H0 ;  /* 0x20000005ff057230 */ /* 0x000fca0000004100 */
        /* <DEDUP_REMOVED lines=15> */
.L_x_746:
[----:B------:R-:W-:-:S06]  /*3310*/  HADD2.F32 R5, -RZ, R5.H0_H0 ;  /* 0x20000005ff057230 */ /* 0x000fcc0000004100 */
[----:B------:R-:W0:Y:S02]  /*3320*/  F2I.U64.TRUNC R4, R5 ;  /* 0x0000000500047311 */ /* 0x000e24000020d800 */
[----:B0-----:R0:W-:Y:S01]  /*3330*/  STG.E.64 desc[UR36][R2.64], R4 ;  /* 0x0000000402007986 */ /* 0x0011e2000c101b24 */
[----:B------:R-:W-:Y:S05]  /*3340*/  BRA `(.L_x_718) ;  /* 0x00000000000c7947 */ /* 0x000fea0003800000 */
.L_x_745:
[----:B------:R-:W-:-:S06]  /*3350*/  HADD2.F32 R5, -RZ, R5.H0_H0 ;  /* 0x20000005ff057230 */ /* 0x000fcc0000004100 */
[----:B------:R-:W0:Y:S02]  /*3360*/  F2I.FTZ.U32.TRUNC.NTZ R5, R5 ;  /* 0x0000000500057305 */ /* 0x000e24000021f000 */
[----:B0-----:R0:W-:Y:S02]  /*3370*/  STG.E desc[UR36][R2.64], R5 ;  /* 0x0000000502007986 */ /* 0x0011e4000c101924 */
.L_x_718:
[----:B------:R-:W-:-:S07]  /*3380*/  VIADD R17, R17, 0x80 ;  /* 0x0000008011117836 */ /* 0x000fce0000000000 */
.L_x_677:
[----:B------:R-:W-:Y:S05]  /*3390*/  BSYNC.RECONVERGENT B6 ;  /* 0x0000000000067941 */ /* 0x000fea0003800200 */
.L_x_676:
[----:B------:R-:W5:Y:S01]  /*33a0*/  LDCU UR4, c[0x0][0x380] ;  /* 0x00007000ff0477ac */ /* 0x000f620008000800 */
[----:B------:R-:W-:Y:S01]  /*33b0*/  BSSY.RECONVERGENT B6, `(.L_x_749) ;  /* 0x000032b000067945 */ /* 0x000fe20003800200 */
[----:B-----5:R-:W-:-:S13]  /*33c0*/  ISETP.GE.AND P0, PT, R17, UR4, PT ;  /* 0x0000000411007c0c */ /* 0x020fda000bf06270 */
[----:B------:R-:W-:Y:S05]  /*33d0*/  @P0 BRA `(.L_x_750) ;  /* 0x0000003000a00947 */ /* 0x000fea0003800000 */
[----:B------:R-:W5:Y:S01]  /*33e0*/  LDCU UR4, c[0x0][0x388] ;  /* 0x00007100ff0477ac */ /* 0x000f620008000800 */
[----:B0-----:R-:W-:Y:S02]  /*33f0*/  HFMA2 R0, -RZ, RZ, 0, 0 ;  /* 0x00000000ff007431 */ /* 0x001fe400000001ff */
[----:B------:R-:W-:Y:S01]  /*3400*/  IMAD.MOV.U32 R16, RZ, RZ, RZ ;  /* 0x000000ffff107224 */ /* 0x000fe200078e00ff */
        /* <DEDUP_REMOVED lines=8> */
[----:B------:R-:W-:-:S04]  /*3490*/  SHF.R.U32.HI R3, RZ, UR5, R2 ;  /* 0x00000005ff037c19 */ /* 0x000fc80008011602 */
[----:B------:R-:W-:-:S05]  /*34a0*/  IADD3 R0, PT, PT, -R3, RZ, RZ ;  /* 0x000000ff03007210 */ /* 0x000fca0007ffe1ff */
[----:B0-----:R-:W-:-:S04]  /*34b0*/  IMAD R0, R0, UR6, R17 ;  /* 0x0000000600007c24 */ /* 0x001fc8000f8e0211 */
[C---:B-----5:R-:W-:Y:S02]  /*34c0*/  IMAD R16, R0.reuse, UR8, RZ ;  /* 0x0000000800107c24 */ /* 0x060fe4000f8e02ff */
        /* <DEDUP_REMOVED lines=283> */
[----:B------:R-:W-:-:S04]  /*4680*/  SHF.R.U32.HI R2, RZ, UR5, R2 ;  /* 0x00000005ff027c19 */ /* 0x000fc80008011602 */
[----:B------:R-:W-:-:S05]  /*4690*/  IADD3 R3, PT, PT, -R2, RZ, RZ ;  /* 0x000000ff02037210 */ /* 0x000fca0007ffe1ff */
[----:B-1----:R-:W-:-:S04]  /*46a0*/  IMAD R5, R3, UR6, R5 ;  /* 0x0000000603057c24 */ /* 0x002fc8000f8e0205 */
[C---:B--2---:R-:W-:Y:S02]  /*46b0*/  IMAD R16, R5.reuse, UR8, R16 ;  /* 0x0000000805107c24 */ /* 0x044fe4000f8e0210 */
[----:B------:R-:W-:-:S07]  /*46c0*/  IMAD R0, R5, UR9, R0 ;  /* 0x0000000905007c24 */ /* 0x000fce000f8e0200 */
.L_x_751:
[----:B------:R-:W1:Y:S01]  /*46d0*/  LDCU.64 UR6, c[0x0][0x588] ;  /* 0x0000b100ff0677ac */ /* 0x000e620008000a00 */
[----:B------:R-:W-:-:S04]  /*46e0*/  UPRMT UR4, UR41, 0x9910, URZ ;  /* 0x0000991029047896 */ /* 0x000fc800080000ff */
[----:B------:R-:W-:Y:S01]  /*46f0*/  UISETP.GT.AND UP0, UPT, UR4, 0x9, UPT ;  /* 0x000000090400788c */ /* 0x000fe2000bf04270 */
[----:B-1234-:R-:W-:-:S05]  /*4700*/  IADD3 R2, P0, PT, R0, UR6, RZ ;  /* 0x0000000600027c10 */ /* 0x01efca000ff1e0ff */
        /* <DEDUP_REMOVED lines=14> */
.L_x_755:
[----:B------:R-:W2:Y:S02]  /*47f0*/  LDG.E.U8 R2, desc[UR36][R2.64] ;  /* 0x0000002402027981 */ /* 0x000ea4000c1e1100 */
[----:B--2---:R-:W-:-:S04]  /*4800*/  I2FP.F32.U32 R0, R2 ;  /* 0x0000000200007245 */ /* 0x004fc80000201000 */
[----:B------:R-:W-:Y:S01]  /*4810*/  F2FP.F16.F32.PACK_AB R0, RZ, R0 ;  /* 0x00000000ff00723e */ /* 0x000fe200000000ff */
[----:B------:R-:W-:Y:S06]  /*4820*/  BRA `(.L_x_757) ;  /* 0x0000000c007c7947 */ /* 0x000fec0003800000 */
.L_x_754:
        /* <DEDUP_REMOVED lines=10> */
.L_x_759:
[----:B------:R-:W2:Y:S02]  /*48d0*/  LDG.E R2, desc[UR36][R2.64] ;  /* 0x0000002402027981 */ /* 0x000ea4000c1e1900 */
[----:B--2---:R-:W-:-:S04]  /*48e0*/  I2FP.F32.S32 R0, R2 ;  /* 0x0000000200007245 */ /* 0x004fc80000201400 */
[----:B------:R-:W-:Y:S01]  /*48f0*/  F2FP.F16.F32.PACK_AB R0, RZ, R0 ;  /* 0x00000000ff00723e */ /* 0x000fe200000000ff */
[----:B------:R-:W-:Y:S06]  /*4900*/  BRA `(.L_x_757) ;  /* 0x0000000c00447947 */ /* 0x000fec0003800000 */
.L_x_758:
[----:B------:R-:W2:Y:S02]  /*4910*/  LDG.E.U16 R2, desc[UR36][R2.64] ;  /* 0x0000002402027981 */ /* 0x000ea4000c1e1500 */
[----:B--2---:R-:W0:Y:S02]  /*4920*/  I2F.S16 R0, R2 ;  /* 0x0000000200007306 */ /* 0x004e240000101400 */
[----:B0-----:R-:W-:Y:S01]  /*4930*/  F2FP.F16.F32.PACK_AB R0, RZ, R0 ;  /* 0x00000000ff00723e */ /* 0x001fe200000000ff */
[----:B------:R-:W-:Y:S06]  /*4940*/  BRA `(.L_x_757) ;  /* 0x0000000c00347947 */ /* 0x000fec0003800000 */
.L_x_753:
        /* <DEDUP_REMOVED lines=9> */
.L_x_761:
[----:B------:R1:W5:Y:S01]  /*49e0*/  LDG.E.U16 R0, desc[UR36][R2.64] ;  /* 0x0000002402007981 */ /* 0x000362000c1e1500 */
[----:B------:R-:W-:Y:S05]  /*49f0*/  BRA `(.L_x_757) ;  /* 0x0000000c00087947 */ /* 0x000fea0003800000 */
.L_x_760:
        /* <DEDUP_REMOVED lines=9> */
.L_x_763:
[----:B------:R0:W5:Y:S01]  /*4a90*/  LDG.E.U16 R0, desc[UR36][R2.64] ;  /* 0x0000002402007981 */ /* 0x000162000c1e1500 */
[----:B------:R-:W-:Y:S05]  /*4aa0*/  BRA `(.L_x_757) ;  /* 0x0000000800dc7947 */ /* 0x000fea0003800000 */
.L_x_762:
        /* <DEDUP_REMOVED lines=8> */
.L_x_752:
        /* <DEDUP_REMOVED lines=13> */
.L_x_766:
        /* <DEDUP_REMOVED lines=8> */
.L_x_765:
        /* <DEDUP_REMOVED lines=24> */
[----:B------:R-:W-:-:S04]  /*4e00*/  F2FP.F16.F32.PACK_AB R5, RZ, R5 ;  /* 0x00000005ff05723e */ /* 0x000fc800000000ff */
[----:B------:R-:W-:Y:S01]  /*4e10*/  PRMT R0, R5, 0x7610, R0 ;  /* 0x0000761005007816 */ /* 0x000fe20000000000 */
[----:B------:R-:W-:Y:S06]  /*4e20*/  BRA `(.L_x_757) ;  /* 0x0000000400fc7947 */ /* 0x000fec0003800000 */
.L_x_768:
        /* <DEDUP_REMOVED lines=11> */
[----:B------:R-:W-:Y:S01]  /*4ee0*/  F2FP.F16.F32.PACK_AB R0, RZ, R0 ;  /* 0x00000000ff00723e */ /* 0x000fe200000000ff */
[----:B------:R-:W-:Y:S06]  /*4ef0*/  BRA `(.L_x_757) ;  /* 0x0000000400c87947 */ /* 0x000fec0003800000 */
.L_x_767:
[----:B------:R-:W2:Y:S02]  /*4f00*/  LDG.E.U16 R0, desc[UR36][R2.64] ;  /* 0x0000002402007981 */ /* 0x000ea4000c1e1500 */
[----:B--2---:R-:W-:-:S05]  /*4f10*/  IMAD.U32 R0, R0, 0x10000, RZ ;  /* 0x0001000000007824 */ /* 0x004fca00078e00ff */
[----:B------:R-:W-:Y:S01]  /*4f20*/  F2FP.F16.F32.PACK_AB R0, RZ, R0 ;  /* 0x00000000ff00723e */ /* 0x000fe200000000ff */
[----:B------:R-:W-:Y:S06]  /*4f30*/  BRA `(.L_x_757) ;  /* 0x0000000400b87947 */ /* 0x000fec0003800000 */
.L_x_764:
        /* <DEDUP_REMOVED lines=12> */
.L_x_771:
[----:B------:R-:W2:Y:S01]  /*5000*/  LDG.E.U8 R3, desc[UR36][R2.64] ;  /* 0x0000002402037981 */ /* 0x000ea2000c1e1100 */
[----:B------:R-:W-:Y:S01]  /*5010*/  BSSY.RECONVERGENT B0, `(.L_x_772) ;  /* 0x0000018000007945 */ /* 0x000fe20003800200 */
[----:B------:R-:W-:Y:S01]  /*5020*/  HFMA2 R0, -RZ, RZ, 0, 0 ;  /* 0x00000000ff007431 */ /* 0x000fe200000001ff */
        /* <DEDUP_REMOVED lines=18> */
.L_x_775:
[----:B------:R-:W-:Y:S05]  /*5150*/  BSYNC.RECONVERGENT B1 ;  /* 0x0000000000017941 */ /* 0x000fea0003800200 */
.L_x_774:
[----:B------:R-:W-:Y:S01]  /*5160*/  IMAD.SHL.U32 R0, R0, 0x100000, RZ ;  /* 0x0010000000007824 */ /* 0x000fe200078e00ff */
[----:B------:R-:W-:-:S04]  /*5170*/  LEA R2, R2, 0x3b800000, 0x17 ;  /* 0x3b80000002027811 */ /* 0x000fc800078eb8ff */
[----:B------:R-:W-:-:S07]  /*5180*/  LOP3.LUT R0, R2, R0, R7, 0xfe, !PT ;  /* 0x0000000002007212 */ /* 0x000fce00078efe07 */
.L_x_773:
[----:B------:R-:W-:Y:S05]  /*5190*/  BSYNC.RECONVERGENT B0 ;  /* 0x0000000000007941 */ /* 0x000fea0003800200 */
.L_x_772:
[----:B------:R-:W-:Y:S01]  /*51a0*/  F2FP.F16.F32.PACK_AB R0, RZ, R0 ;  /* 0x00000000ff00723e */ /* 0x000fe200000000ff */
[----:B------:R-:W-:Y:S06]  /*51b0*/  BRA `(.L_x_757) ;  /* 0x0000000400187947 */ /* 0x000fec0003800000 */
.L_x_770:
        /* <DEDUP_REMOVED lines=21> */
.L_x_779:
[----:B------:R-:W-:Y:S05]  /*5310*/  BSYNC.RECONVERGENT B1 ;  /* 0x0000000000017941 */ /* 0x000fea0003800200 */
.L_x_778:
[----:B------:R-:W-:Y:S02]  /*5320*/  SHF.L.U32 R0, R0, 0x15, RZ ;  /* 0x0000001500007819 */ /* 0x000fe400000006ff */
[----:B------:R-:W-:-:S04]  /*5330*/  LEA R2, R2, 0x37800000, 0x17 ;  /* 0x3780000002027811 */ /* 0x000fc800078eb8ff */
[----:B------:R-:W-:-:S07]  /*5340*/  LOP3.LUT R0, R2, R0, R7, 0xfe, !PT ;  /* 0x0000000002007212 */ /* 0x000fce00078efe07 */
.L_x_777:
[----:B------:R-:W-:Y:S05]  /*5350*/  BSYNC.RECONVERGENT B0 ;  /* 0x0000000000007941 */ /* 0x000fea0003800200 */
.L_x_776:
[----:B------:R-:W-:Y:S01]  /*5360*/  F2FP.F16.F32.PACK_AB R0, RZ, R0 ;  /* 0x00000000ff00723e */ /* 0x000fe200000000ff */
[----:B------:R-:W-:Y:S06]  /*5370*/  BRA `(.L_x_757) ;  /* 0x0000000000a87947 */ /* 0x000fec0003800000 */
.L_x_769:
        /* <DEDUP_REMOVED lines=14> */
.L_x_783:
[----:B------:R-:W-:Y:S05]  /*5460*/  BSYNC.RECONVERGENT B0 ;  /* 0x0000000000007941 */ /* 0x000fea0003800200 */
.L_x_782:
[----:B------:R-:W-:Y:S01]  /*5470*/  F2FP.F16.F32.PACK_AB R0, RZ, R0 ;  /* 0x00000000ff00723e */ /* 0x000fe200000000ff */
[----:B------:R-:W-:Y:S06]  /*5480*/  BRA `(.L_x_757) ;  /* 0x0000000000647947 */ /* 0x000fec0003800000 */
.L_x_756:
        /* <DEDUP_REMOVED lines=16> */
.L_x_784:
[----:B------:R-:W-:Y:S01]  /*5590*/  PRMT R0, RZ, 0x7610, R0 ;  /* 0x00007610ff007816 */ /* 0x000fe20000000000 */
[----:B------:R-:W-:Y:S06]  /*55a0*/  BRA `(.L_x_757) ;  /* 0x00000000001c7947 */ /* 0x000fec0003800000 */
.L_x_781:
[----:B------:R-:W2:Y:S02]  /*55b0*/  LDG.E.64 R2, desc[UR36][R2.64] ;  /* 0x0000002402027981 */ /* 0x000ea4000c1e1b00 */
[----:B--2---:R-:W0:Y:S02]  /*55c0*/  I2F.U64 R0, R2 ;  /* 0x0000000200007312 */ /* 0x004e240000301000 */
[----:B0-----:R-:W-:Y:S01]  /*55d0*/  F2FP.F16.F32.PACK_AB R0, RZ, R0 ;  /* 0x00000000ff00723e */ /* 0x001fe200000000ff */
[----:B------:R-:W-:Y:S06]  /*55e0*/  BRA `(.L_x_757) ;  /* 0x00000000000c7947 */ /* 0x000fec0003800000 */
.L_x_780:
[----:B------:R-:W2:Y:S02]  /*55f0*/  LDG.E R2, desc[UR36][R2.64] ;  /* 0x0000002402027981 */ /* 0x000ea4000c1e1900 */
[----:B--2---:R-:W-:-:S04]  /*5600*/  I2FP.F32.U32 R0, R2 ;  /* 0x0000000200007245 */ /* 0x004fc80000201000 */
[----:B------:R-:W-:-:S07]  /*5610*/  F2FP.F16.F32.PACK_AB R0, RZ, R0 ;  /* 0x00000000ff00723e */ /* 0x000fce00000000ff */
.L_x_757:
        /* <DEDUP_REMOVED lines=21> */
[----:B------:R-:W-:-:S04]  /*5770*/  IADD3.X R3, PT, PT, RZ, UR7, RZ, P0, !PT ;  /* 0x00000007ff037c10 */ /* 0x000fc800087fe4ff */
        /* <DEDUP_REMOVED lines=14> */
.L_x_788:
[----:B------:R-:W-:-:S06]  /*5860*/  HADD2.F32 R5, -RZ, R5.H0_H0 ;  /* 0x20000005ff057230 */ /* 0x000fcc0000004100 */
[----:B------:R-:W0:Y:S02]  /*5870*/  F2I.S64.TRUNC R4, R5 ;  /* 0x0000000500047311 */ /* 0x000e24000020d900 */
[----:B0-----:R0:W-:Y:S01]  /*5880*/  STG.E.U8 desc[UR36][R2.64], R4 ;  /* 0x0000000402007986 */ /* 0x0011e2000c101124 */
[----:B------:R-:W-:Y:S05]  /*5890*/  BRA `(.L_x_790) ;  /* 0x0000000c006c7947 */ /* 0x000fea0003800000 */
.L_x_787:
        /* <DEDUP_REMOVED lines=10> */
.L_x_792:
[----:B------:R-:W-:-:S06]  /*5940*/  HADD2.F32 R5, -RZ, R5.H0_H0 ;  /* 0x20000005ff057230 */ /* 0x000fcc0000004100 */
[----:B------:R-:W0:Y:S02]  /*5950*/  F2I.FTZ.TRUNC.NTZ R5, R5 ;  /* 0x0000000500057305 */ /* 0x000e24000021f100 */
[----:B0-----:R0:W-:Y:S01]  /*5960*/  STG.E desc[UR36][R2.64], R5 ;  /* 0x0000000502007986 */ /* 0x0011e2000c101924 */
[----:B------:R-:W-:Y:S05]  /*5970*/  BRA `(.L_x_790) ;  /* 0x0000000c00347947 */ /* 0x000fea0003800000 */
.L_x_791:
[----:B------:R-:W-:-:S06]  /*5980*/  HADD2.F32 R5, -RZ, R5.H0_H0 ;  /* 0x20000005ff057230 */ /* 0x000fcc0000004100 */
[----:B------:R-:W0:Y:S02]  /*5990*/  F2I.FTZ.TRUNC.NTZ R5, R5 ;  /* 0x0000000500057305 */ /* 0x000e24000021f100 */
[----:B0-----:R0:W-:Y:S01]  /*59a0*/  STG.E.U16 desc[UR36][R2.64], R5 ;  /* 0x0000000502007986 */ /* 0x0011e2000c101524 */
[----:B------:R-:W-:Y:S05]  /*59b0*/  BRA `(.L_x_790) ;  /* 0x0000000c00247947 */ /* 0x000fea0003800000 */
.L_x_786:
        /* <DEDUP_REMOVED lines=9> */
.L_x_794:
[----:B------:R0:W-:Y:S01]  /*5a50*/  STG.E.U16 desc[UR36][R2.64], R5 ;  /* 0x0000000502007986 */ /* 0x0001e2000c101524 */
[----:B------:R-:W-:Y:S05]  /*5a60*/  BRA `(.L_x_790) ;  /* 0x0000000800f87947 */ /* 0x000fea0003800000 */
.L_x_793:
        /* <DEDUP_REMOVED lines=10> */
.L_x_796:
[----:B------:R-:W-:-:S05]  /*5b10*/  HADD2.F32 R0, -RZ, R5.H0_H0 ;  /* 0x20000005ff007230 */ /* 0x000fca0000004100 */
[----:B------:R-:W-:-:S04]  /*5b20*/  F2FP.F16.F32.PACK_AB R0, RZ, R0 ;  /* 0x00000000ff00723e */ /* 0x000fc800000000ff */
[----:B------:R-:W-:-:S05]  /*5b30*/  PRMT R0, R0, 0x5410, RZ ;  /* 0x0000541000007816 */ /* 0x000fca00000000ff */
[----:B------:R0:W-:Y:S01]  /*5b40*/  STG.E desc[UR36][R2.64], R0 ;  /* 0x0000000002007986 */ /* 0x0001e2000c101924 */
[----:B------:R-:W-:Y:S05]  /*5b50*/  BRA `(.L_x_790) ;  /* 0x0000000800bc7947 */ /* 0x000fea0003800000 */
.L_x_795:
[----:B------:R-:W-:-:S05]  /*5b60*/  HADD2.F32 R4, -RZ, R5.H0_H0 ;  /* 0x20000005ff047230 */ /* 0x000fca0000004100 */
[----:B------:R-:W-:-:S06]  /*5b70*/  FMUL.FTZ R4, R4, 1 ;  /* 0x3f80000004047820 */ /* 0x000fcc0000410000 */
[----:B------:R-:W0:Y:S02]  /*5b80*/  F2F.F64.F32 R4, R4 ;  /* 0x0000000400047310 */ /* 0x000e240000201800 */
[----:B0-----:R0:W-:Y:S01]  /*5b90*/  STG.E.64 desc[UR36][R2.64], R4 ;  /* 0x0000000402007986 */ /* 0x0011e2000c101b24 */
[----:B------:R-:W-:Y:S05]  /*5ba0*/  BRA `(.L_x_790) ;  /* 0x0000000800a87947 */ /* 0x000fea0003800000 */
.L_x_785:
        /* <DEDUP_REMOVED lines=14> */
.L_x_800:
[----:B------:R-:W-:Y:S01]  /*5c90*/  HADD2.F32 R5, -RZ, R5.H0_H0 ;  /* 0x20000005ff057230 */ /* 0x000fe20000004100 */
        /* <DEDUP_REMOVED lines=16> */
[----:B------:R-:W-:-:S07]  /*5da0*/  MOV R0, R4 ;  /* 0x0000000400007202 */ /* 0x000fce0000000f00 */
.L_x_803:
[----:B------:R-:W-:-:S04]  /*5db0*/  SHF.R.U32.HI R5, RZ, 0x18, R5 ;  /* 0x00000018ff057819 */ /* 0x000fc80000011605 */
[----:B------:R-:W-:-:S07]  /*5dc0*/  LOP3.LUT R0, R0, 0x80, R5, 0xf8, !PT ;  /* 0x0000008000007812 */ /* 0x000fce00078ef805 */
.L_x_802:
[----:B------:R-:W-:Y:S05]  /*5dd0*/  BSYNC.RECONVERGENT B0 ;  /* 0x0000000000007941 */ /* 0x000fea0003800200 */
.L_x_801:
[----:B------:R0:W-:Y:S01]  /*5de0*/  STG.E.U8 desc[UR36][R2.64], R0 ;  /* 0x0000000002007986 */ /* 0x0001e2000c101124 */
[----:B------:R-:W-:Y:S05]  /*5df0*/  BRA `(.L_x_790) ;  /* 0x0000000800147947 */ /* 0x000fea0003800000 */
.L_x_799:
        /* <DEDUP_REMOVED lines=18> */
.L_x_806:
[----:B------:R-:W-:-:S04]  /*5f20*/  SHF.R.U32.HI R5, RZ, 0x18, R5 ;  /* 0x00000018ff057819 */ /* 0x000fc80000011605 */
[----:B------:R-:W-:-:S07]  /*5f30*/  LOP3.LUT R0, R0, 0x80, R5, 0xf8, !PT ;  /* 0x0000008000007812 */ /* 0x000fce00078ef805 */
.L_x_805:
[----:B------:R-:W-:Y:S05]  /*5f40*/  BSYNC.RECONVERGENT B0 ;  /* 0x0000000000007941 */ /* 0x000fea0003800200 */
.L_x_804:
[----:B------:R0:W-:Y:S01]  /*5f50*/  STG.E.U8 desc[UR36][R2.64], R0 ;  /* 0x0000000002007986 */ /* 0x0001e2000c101124 */
[----:B------:R-:W-:Y:S05]  /*5f60*/  BRA `(.L_x_790) ;  /* 0x0000000400b87947 */ /* 0x000fea0003800000 */
.L_x_798:
[----:B------:R-:W-:-:S09]  /*5f70*/  UISETP.NE.AND UP0, UPT, UR4, 0x1c, UPT ;  /* 0x0000001c0400788c */ /* 0x000fd2000bf05270 */
[----:B------:R-:W-:Y:S05]  /*5f80*/  BRA.U !UP0, `(.L_x_807) ;  /* 0x0000000108607547 */ /* 0x000fea000b800000 */
[----:B------:R-:W-:-:S09]  /*5f90*/  UISETP.NE.AND UP0, UPT, UR4, 0x1d, UPT ;  /* 0x0000001d0400788c */ /* 0x000fd2000bf05270 */
[----:B------:R-:W-:Y:S05]  /*5fa0*/  BRA.U !UP0, `(.L_x_808) ;  /* 0x0000000108487547 */ /* 0x000fea000b800000 */
[----:B------:R-:W-:-:S09]  /*5fb0*/  UISETP.NE.AND UP0, UPT, UR4, 0x2c, UPT ;  /* 0x0000002c0400788c */ /* 0x000fd2000bf05270 */
[----:B------:R-:W-:Y:S05]  /*5fc0*/  BRA.U UP0, `(.L_x_789) ;  /* 0x0000000100bc7547 */ /* 0x000fea000b800000 */
[----:B------:R-:W-:-:S05]  /*5fd0*/  HADD2.F32 R5, -RZ, R5.H0_H0 ;  /* 0x20000005ff057230 */ /* 0x000fca0000004100 */
[----:B------:R-:W-:-:S04]  /*5fe0*/  SHF.R.U32.HI R6, RZ, 0x17, R5 ;  /* 0x00000017ff067819 */ /* 0x000fc80000011605 */
[----:B------:R-:W-:-:S04]  /*5ff0*/  LOP3.LUT R4, R6, 0xff, RZ, 0xc0, !PT ;  /* 0x000000ff06047812 */ /* 0x000fc800078ec0ff */
[----:B------:R-:W-:-:S13]  /*6000*/  ISETP.NE.AND P1, PT, R4, 0xff, PT ;  /* 0x000000ff0400780c */ /* 0x000fda0003f25270 */
[--C-:B------:R-:W-:Y:S02]  /*6010*/  @P1 SHF.R.U32.HI R0, RZ, 0x16, R5.reuse ;  /* 0x00000016ff001819 */ /* 0x100fe40000011605 */
[----:B------:R-:W-:Y:S01]  /*6020*/  @P1 LOP3.LUT P0, RZ, R4, 0x3fffff, R5, 0xf8, !PT ;  /* 0x003fffff04ff1812 */ /* 0x000fe2000780f805 */
[----:B------:R-:W-:Y:S01]  /*6030*/  HFMA2 R5, -RZ, RZ, 0, 1.5199184417724609375e-05 ;  /* 0x000000ffff057431 */ /* 0x000fe200000001ff */
[----:B------:R-:W-:-:S04]  /*6040*/  @P1 LOP3.LUT R0, R0, 0x1, RZ, 0xc0, !PT ;  /* 0x0000000100001812 */ /* 0x000fc800078ec0ff */
[----:B------:R-:W-:Y:S01]  /*6050*/  @P1 ISETP.EQ.U32.AND P2, PT, R0, 0x1, P0 ;  /* 0x000000010000180c */ /* 0x000fe20000742070 */
[----:B------:R-:W-:Y:S01]  /*6060*/  @P1 VIADD R0, R6, 0x1 ;  /* 0x0000000106001836 */ /* 0x000fe20000000000 */
[----:B------:R-:W-:Y:S02]  /*6070*/  PLOP3.LUT P0, PT, PT, PT, PT, 0x80, 0x8 ;  /* 0x000000000008781c */ /* 0x000fe40003f0f070 */
[----:B------:R-:W-:-:S13]  /*6080*/  @P1 PLOP3.LUT P0, PT, P2, PT, PT, 0x80, 0x8 ;  /* 0x000000000008181c */ /* 0x000fda000170f070 */
[----:B------:R-:W-:-:S05]  /*6090*/  @!P0 IMAD.MOV R0, RZ, RZ, R6 ;  /* 0x000000ffff008224 */ /* 0x000fca00078e0206 */
[----:B------:R-:W-:-:S05]  /*60a0*/  @P1 MOV R5, R0 ;  /* 0x0000000000051202 */ /* 0x000fca0000000f00 */
[----:B------:R0:W-:Y:S01]  /*60b0*/  STG.E.U8 desc[UR36][R2.64], R5 ;  /* 0x0000000502007986 */ /* 0x0001e2000c101124 */
[----:B------:R-:W-:Y:S05]  /*60c0*/  BRA `(.L_x_790) ;  /* 0x0000000400607947 */ /* 0x000fea0003800000 */
.L_x_808:
[----:B------:R-:W-:-:S06]  /*60d0*/  HADD2.F32 R5, -RZ, R5.H0_H0 ;  /* 0x20000005ff057230 */ /* 0x000fcc0000004100 */
[----:B------:R-:W0:Y:S02]  /*60e0*/  F2I.U64.TRUNC R4, R5 ;  /* 0x0000000500047311 */ /* 0x000e24000020d800 */
[----:B0-----:R0:W-:Y:S01]  /*60f0*/  STG.E.64 desc[UR36][R2.64], R4 ;  /* 0x0000000402007986 */ /* 0x0011e2000c101b24 */
[----:B------:R-:W-:Y:S05]  /*6100*/  BRA `(.L_x_790) ;  /* 0x0000000400507947 */ /* 0x000fea0003800000 */
.L_x_807:
[----:B------:R-:W-:-:S06]  /*6110*/  HADD2.F32 R5, -RZ, R5.H0_H0 ;  /* 0x20000005ff057230 */ /* 0x000fcc0000004100 */
[----:B------:R-:W0:Y:S02]  /*6120*/  F2I.FTZ.U32.TRUNC.NTZ R5, R5 ;  /* 0x0000000500057305 */ /* 0x000e24000021f000 */
[----:B0-----:R0:W-:Y:S01]  /*6130*/  STG.E desc[UR36][R2.64], R5 ;  /* 0x0000000502007986 */ /* 0x0011e2000c101924 */
[----:B------:R-:W-:Y:S05]  /*6140*/  BRA `(.L_x_790) ;  /* 0x0000000400407947 */ /* 0x000fea0003800000 */
.L_x_797:
        /* <DEDUP_REMOVED lines=11> */
.L_x_810:
[----:B------:R-:W-:Y:S01]  /*6200*/  HADD2.F32 R5, -RZ, R5.H0_H0 ;  /* 0x20000005ff057230 */ /* 0x000fe20000004100 */
[----:B------:R-:W-:-:S04]  /*6210*/  CS2R R6, SRZ ;  /* 0x0000000000067805 */ /* 0x000fc8000001ff00 */
[----:B------:R-:W-:-:S06]  /*6220*/  FMUL.FTZ R5, R5, 1 ;  /* 0x3f80000005057820 */ /* 0x000fcc0000410000 */
[----:B------:R-:W0:Y:S02]  /*6230*/  F2F.F64.F32 R4, R5 ;  /* 0x0000000500047310 */ /* 0x000e240000201800 */
[----:B0-----:R4:W-:Y:S01]  /*6240*/  STG.E.128 desc[UR36][R2.64], R4 ;  /* 0x0000000402007986 */ /* 0x0019e2000c101d24 */
[----:B------:R-:W-:Y:S05]  /*6250*/  BRA `(.L_x_790) ;  /* 0x0000000000fc7947 */ /* 0x000fea0003800000 */
.L_x_809:
[----:B------:R-:W-:-:S09]  /*6260*/  UISETP.NE.AND UP0, UPT, UR4, 0xf, UPT ;  /* 0x0000000f0400788c */ /* 0x000fd2000bf05270 */
[----:B------:R-:W-:Y:S05]  /*6270*/  BRA.U !UP0, `(.L_x_811) ;  /* 0x0000000108e87547 */ /* 0x000fea000b800000 */
[----:B------:R-:W-:-:S09]  /*6280*/  UISETP.NE.AND UP0, UPT, UR4, 0x17, UPT ;  /* 0x000000170400788c */ /* 0x000fd2000bf05270 */
[----:B------:R-:W-:Y:S05]  /*6290*/  BRA.U !UP0, `(.L_x_812) ;  /* 0x0000000108907547 */ /* 0x000fea000b800000 */
[----:B------:R-:W-:-:S09]  /*62a0*/  UISETP.NE.AND UP0, UPT, UR4, 0x18, UPT ;  /* 0x000000180400788c */ /* 0x000fd2000bf05270 */
[----:B------:R-:W-:Y:S05]  /*62b0*/  BRA.U !UP0, `(.L_x_813) ;  /* 0x0000000108447547 */ /* 0x000fea000b800000 */
.L_x_789:
        /* <DEDUP_REMOVED lines=16> */
.L_x_814:
[----:B------:R-:W-:Y:S05]  /*63c0*/  BRA `(.L_x_790) ;  /* 0x0000000000a07947 */ /* 0x000fea0003800000 */
.L_x_813:
[----:B------:R-:W-:Y:S01]  /*63d0*/  HADD2.F32 R7, -RZ, R5.H0_H0 ;  /* 0x20000005ff077230 */ /* 0x000fe20000004100 */
        /* <DEDUP_REMOVED lines=12> */
.L_x_816:
[----:B------:R-:W-:Y:S05]  /*64a0*/  BSYNC.RECONVERGENT B0 ;  /* 0x0000000000007941 */ /* 0x000fea0003800200 */
.L_x_815:
[----:B------:R-:W-:-:S05]  /*64b0*/  LOP3.LUT R5, R0, 0x80, R5, 0xf8, !PT ;  /* 0x0000008000057812 */ /* 0x000fca00078ef805 */
[----:B------:R2:W-:Y:S01]  /*64c0*/  STG.E.U8 desc[UR36][R2.64], R5 ;  /* 0x0000000502007986 */ /* 0x0005e2000c101124 */
[----:B------:R-:W-:Y:S05]  /*64d0*/  BRA `(.L_x_790) ;  /* 0x00000000005c7947 */ /* 0x000fea0003800000 */
.L_x_812:
[----:B------:R-:W-:Y:S01]  /*64e0*/  HADD2.F32 R5, -RZ, R5.H0_H0 ;  /* 0x20000005ff057230 */ /* 0x000fe20000004100 */
        /* <DEDUP_REMOVED lines=11> */
.L_x_818:
[----:B------:R-:W-:Y:S01]  /*65a0*/  IMAD.MOV.U32 R0, RZ, RZ, 0x7f ;  /* 0x0000007fff007424 */ /* 0x000fe200078e00ff */
[----:B------:R-:W-:-:S04]  /*65b0*/  ISETP.GT.U32.AND P0, PT, R4, 0x7f800000, PT ;  /* 0x7f8000000400780c */ /* 0x000fc80003f04070 */
[----:B------:R-:W-:-:S09]  /*65c0*/  SEL R0, R0, 0x7c, P0 ;  /* 0x0000007c00007807 */ /* 0x000fd20000000000 */
.L_x_819:
[----:B------:R-:W-:Y:S05]  /*65d0*/  BSYNC.RECONVERGENT B0 ;  /* 0x0000000000007941 */ /* 0x000fea0003800200 */
.L_x_817:
[----:B------:R-:W-:-:S04]  /*65e0*/  SHF.R.U32.HI R5, RZ, 0x18, R5 ;  /* 0x00000018ff057819 */ /* 0x000fc80000011605 */
[----:B------:R-:W-:-:S05]  /*65f0*/  LOP3.LUT R5, R0, 0x80, R5, 0xf8, !PT ;  /* 0x0000008000057812 */ /* 0x000fca00078ef805 */
[----:B------:R1:W-:Y:S01]  /*6600*/  STG.E.U8 desc[UR36][R2.64], R5 ;  /* 0x0000000502007986 */ /* 0x0003e2000c101124 */
[----:B------:R-:W-:Y:S05]  /*6610*/  BRA `(.L_x_790) ;  /* 0x00000000000c7947 */ /* 0x000fea0003800000 */
.L_x_811:
[----:B------:R-:W-:-:S05]  /*6620*/  HADD2.F32 R0, -RZ, R5.H0_H0 ;  /* 0x20000005ff007230 */ /* 0x000fca0000004100 */
[----:B------:R-:W-:-:S05]  /*6630*/  F2FP.BF16.F32.PACK_AB R0, RZ, R0 ;  /* 0x00000000ff00723e */ /* 0x000fca00000010ff */
[----:B------:R0:W-:Y:S02]  /*6640*/  STG.E.U16 desc[UR36][R2.64], R0 ;  /* 0x0000000002007986 */ /* 0x0001e4000c101524 */
.L_x_790:
[----:B------:R-:W-:-:S07]  /*6650*/  IADD3 R17, PT, PT, R17, 0x80, RZ ;  /* 0x0000008011117810 */ /* 0x000fce0007ffe0ff */
.L_x_750:
[----:B------:R-:W-:Y:S05]  /*6660*/  BSYNC.RECONVERGENT B6 ;  /* 0x0000000000067941 */ /* 0x000fea0003800200 */
.L_x_749:
[----:B------:R-:W5:Y:S01]  /*6670*/  LDCU UR4, c[0x0][0x380] ;  /* 0x00007000ff0477ac */ /* 0x000f620008000800 */
[----:B------:R-:W-:Y:S01]  /*6680*/  BSSY.RECONVERGENT B6, `(.L_x_820) ;  /* 0x000032b000067945 */ /* 0x000fe20003800200 */
[----:B-----5:R-:W-:-:S13]  /*6690*/  ISETP.GE.AND P0, PT, R17, UR4, PT ;  /* 0x0000000411007c0c */ /* 0x020fda000bf06270 */
[----:B------:R-:W-:Y:S05]  /*66a0*/  @P0 BRA `(.L_x_821) ;  /* 0x0000003000a00947 */ /* 0x000fea0003800000 */
[----:B------:R-:W5:Y:S01]  /*66b0*/  LDCU UR4, c[0x0][0x388] ;  /* 0x00007100ff0477ac */ /* 0x000f620008000800 */
[----:B0-----:R-:W-:Y:S02]  /*66c0*/  IMAD.MOV.U32 R0, RZ, RZ, RZ ;  /* 0x000000ffff007224 */ /* 0x001fe400078e00ff */
[----:B------:R-:W-:Y:S01]  /*66d0*/  IMAD.MOV.U32 R16, RZ, RZ, RZ ;  /* 0x000000ffff107224 */ /* 0x000fe200078e00ff */
[----:B-----5:R-:W-:-:S09]  /*66e0*/  UISETP.NE.AND UP0, UPT, UR4, URZ, UPT ;  /* 0x000000ff0400728c */ /* 0x020fd2000bf05270 */
[----:B------:R-:W-:Y:S05]  /*66f0*/  BRA.U !UP0, `(.L_x_822) ;  /* 0x0000001108a87547 */ /* 0x000fea000b800000 */
[----:B------:R-:W1:Y:S01]  /*6700*/  LDCU.64 UR4, c[0x0][0x390] ;  /* 0x00007200ff0477ac */ /* 0x000e620008000a00 */
[----:B------:R-:W-:Y:S01]  /*6710*/  MOV R16, RZ ;  /* 0x000000ff00107202 */ /* 0x000fe20000000f00 */
[----:B------:R-:W0:Y:S01]  /*6720*/  LDCU UR6, c[0x0][0x38c] ;  /* 0x00007180ff0677ac */ /* 0x000e220008000800 */
[----:B------:R-:W5:Y:S01]  /*6730*/  LDCU.64 UR8, c[0x0][0x4b8] ;  /* 0x00009700ff0877ac */ /* 0x000f620008000a00 */
[----:B------:R-:W-:Y:S02]  /*6740*/  UISETP.NE.AND UP0, UPT, UR40, URZ, UPT ;  /* 0x000000ff2800728c */ /* 0x000fe4000bf05270 */
        /* <DEDUP_REMOVED lines=293> */
.L_x_822:
        /* <DEDUP_REMOVED lines=18> */
.L_x_826:
[----:B------:R-:W2:Y:S02]  /*7ac0*/  LDG.E.U8 R2, desc[UR36][R2.64] ;  /* 0x0000002402027981 */ /* 0x000ea4000c1e1100 */
[----:B--2---:R-:W-:-:S04]  /*7ad0*/  I2FP.F32.U32 R0, R2 ;  /* 0x0000000200007245 */ /* 0x004fc80000201000 */
[----:B------:R-:W-:Y:S01]  /*7ae0*/  F2FP.F16.F32.PACK_AB R0, RZ, R0 ;  /* 0x00000000ff00723e */ /* 0x000fe200000000ff */
[----:B------:R-:W-:Y:S06]  /*7af0*/  BRA `(.L_x_828) ;  /* 0x0000000c007c7947 */ /* 0x000fec0003800000 */
.L_x_825:
        /* <DEDUP_REMOVED lines=10> */
.L_x_830:
[----:B------:R-:W2:Y:S02]  /*7ba0*/  LDG.E R2, desc[UR36][R2.64] ;  /* 0x0000002402027981 */ /* 0x000ea4000c1e1900 */
[----:B--2---:R-:W-:-:S04]  /*7bb0*/  I2FP.F32.S32 R0, R2 ;  /* 0x0000000200007245 */ /* 0x004fc80000201400 */
[----:B------:R-:W-:Y:S01]  /*7bc0*/  F2FP.F16.F32.PACK_AB R0, RZ, R0 ;  /* 0x00000000ff00723e */ /* 0x000fe200000000ff */
[----:B------:R-:W-:Y:S06]  /*7bd0*/  BRA `(.L_x_828) ;  /* 0x0000000c00447947 */ /* 0x000fec0003800000 */
.L_x_829:
[----:B------:R-:W2:Y:S02]  /*7be0*/  LDG.E.U16 R2, desc[UR36][R2.64] ;  /* 0x0000002402027981 */ /* 0x000ea4000c1e1500 */
[----:B--2---:R-:W0:Y:S02]  /*7bf0*/  I2F.S16 R0, R2 ;  /* 0x0000000200007306 */ /* 0x004e240000101400 */
[----:B0-----:R-:W-:Y:S01]  /*7c00*/  F2FP.F16.F32.PACK_AB R0, RZ, R0 ;  /* 0x00000000ff00723e */ /* 0x001fe200000000ff */
[----:B------:R-:W-:Y:S06]  /*7c10*/  BRA `(.L_x_828) ;  /* 0x0000000c00347947 */ /* 0x000fec0003800000 */
.L_x_824:
        /* <DEDUP_REMOVED lines=9> */
.L_x_832:
[----:B------:R1:W5:Y:S01]  /*7cb0*/  LDG.E.U16 R0, desc[UR36][R2.64] ;  /* 0x0000002402007981 */ /* 0x000362000c1e1500 */
[----:B------:R-:W-:Y:S05]  /*7cc0*/  BRA `(.L_x_828) ;  /* 0x0000000c00087947 */ /* 0x000fea0003800000 */
.L_x_831:
        /* <DEDUP_REMOVED lines=9> */
.L_x_834:
[----:B------:R0:W5:Y:S01]  /*7d60*/  LDG.E.U16 R0, desc[UR36][R2.64] ;  /* 0x0000002402007981 */ /* 0x000162000c1e1500 */
[----:B------:R-:W-:Y:S05]  /*7d70*/  BRA `(.L_x_828) ;  /* 0x0000000800dc7947 */ /* 0x000fea0003800000 */
.L_x_833:
        /* <DEDUP_REMOVED lines=8> */
.L_x_823:
        /* <DEDUP_REMOVED lines=13> */
.L_x_837:
        /* <DEDUP_REMOVED lines=8> */
.L_x_836:
        /* <DEDUP_REMOVED lines=27> */
.L_x_839:
[----:B------:R-:W2:Y:S02]  /*8100*/  LDG.E.U8 R2, desc[UR36][R2.64] ;  /* 0x0000002402027981 */ /* 0x000ea4000c1e1100 */
[C---:B--2---:R-:W-:Y:S02]  /*8110*/  IMAD.SHL.U32 R0, R2.reuse, 0x2000000, RZ ;  /* 0x0200000002007824 */ /* 0x044fe400078e00ff */
        /* <DEDUP_REMOVED lines=11> */
.L_x_838:
[----:B------:R-:W2:Y:S02]  /*81d0*/  LDG.E.U16 R0, desc[UR36][R2.64] ;  /* 0x0000002402007981 */ /* 0x000ea4000c1e1500 */
[----:B--2---:R-:W-:-:S04]  /*81e0*/  SHF.L.U32 R0, R0, 0x10, RZ ;  /* 0x0000001000007819 */ /* 0x004fc800000006ff */
[----:B------:R-:W-:Y:S01]  /*81f0*/  F2FP.F16.F32.PACK_AB R0, RZ, R0 ;  /* 0x00000000ff00723e */ /* 0x000fe200000000ff */
[----:B------:R-:W-:Y:S06]  /*8200*/  BRA `(.L_x_828) ;  /* 0x0000000400b87947 */ /* 0x000fec0003800000 */
.L_x_835:
        /* <DEDUP_REMOVED lines=12> */
.L_x_842:
        /* <DEDUP_REMOVED lines=21> */
.L_x_846:
[----:B------:R-:W-:Y:S05]  /*8420*/  BSYNC.RECONVERGENT B1 ;  /* 0x0000000000017941 */ /* 0x000fea0003800200 */
.L_x_845:
[----:B------:R-:W-:Y:S01]  /*8430*/  IMAD.SHL.U32 R0, R0, 0x100000, RZ ;  /* 0x0010000000007824 */ /* 0x000fe200078e00ff */
[----:B------:R-:W-:-:S04]  /*8440*/  LEA R2, R2, 0x3b800000, 0x17 ;  /* 0x3b80000002027811 */ /* 0x000fc800078eb8ff */
[----:B------:R-:W-:-:S07]  /*8450*/  LOP3.LUT R0, R2, R0, R7, 0xfe, !PT ;  /* 0x0000000002007212 */ /* 0x000fce00078efe07 */
.L_x_844:
[----:B------:R-:W-:Y:S05]  /*8460*/  BSYNC.RECONVERGENT B0 ;  /* 0x0000000000007941 */ /* 0x000fea0003800200 */
.L_x_843:
[----:B------:R-:W-:Y:S01]  /*8470*/  F2FP.F16.F32.PACK_AB R0, RZ, R0 ;  /* 0x00000000ff00723e */ /* 0x000fe200000000ff */
[----:B------:R-:W-:Y:S06]  /*8480*/  BRA `(.L_x_828) ;  /* 0x0000000400187947 */ /* 0x000fec0003800000 */
.L_x_841:
        /* <DEDUP_REMOVED lines=21> */
.L_x_850:
[----:B------:R-:W-:Y:S05]  /*85e0*/  BSYNC.RECONVERGENT B1 ;  /* 0x0000000000017941 */ /* 0x000fea0003800200 */
.L_x_849:
[----:B------:R-:W-:Y:S01]  /*85f0*/  IMAD.SHL.U32 R0, R0, 0x200000, RZ ;  /* 0x0020000000007824 */ /* 0x000fe200078e00ff */
[----:B------:R-:W-:-:S04]  /*8600*/  LEA R2, R2, 0x37800000, 0x17 ;  /* 0x3780000002027811 */ /* 0x000fc800078eb8ff */
[----:B------:R-:W-:-:S07]  /*8610*/  LOP3.LUT R0, R2, R0, R7, 0xfe, !PT ;  /* 0x0000000002007212 */ /* 0x000fce00078efe07 */
.L_x_848:
[----:B------:R-:W-:Y:S05]  /*8620*/  BSYNC.RECONVERGENT B0 ;  /* 0x0000000000007941 */ /* 0x000fea0003800200 */
.L_x_847:
[----:B------:R-:W-:Y:S01]  /*8630*/  F2FP.F16.F32.PACK_AB R0, RZ, R0 ;  /* 0x00000000ff00723e */ /* 0x000fe200000000ff */
[----:B------:R-:W-:Y:S06]  /*8640*/  BRA `(.L_x_828) ;  /* 0x0000000000a87947 */ /* 0x000fec0003800000 */
.L_x_840:
        /* <DEDUP_REMOVED lines=14> */
.L_x_854:
[----:B------:R-:W-:Y:S05]  /*8730*/  BSYNC.RECONVERGENT B0 ;  /* 0x0000000000007941 */ /* 0x000fea0003800200 */
.L_x_853:
[----:B------:R-:W-:Y:S01]  /*8740*/  F2FP.F16.F32.PACK_AB R0, RZ, R0 ;  /* 0x00000000ff00723e */ /* 0x000fe200000000ff */
[----:B------:R-:W-:Y:S06]  /*8750*/  BRA `(.L_x_828) ;  /* 0x0000000000647947 */ /* 0x000fec0003800000 */
.L_x_827:
[----:B------:R-:W-:Y:S01]  /*8760*/  MOV R2, 0x0 ;  /* 0x0000000000027802 */ /* 0x000fe20000000f00 */
[----:B------:R-:W0:Y:S01]  /*8770*/  LDCU.64 UR4, c[0x4][0x128] ;  /* 0x01002500ff0477ac */ /* 0x000e220008000a00 */
[----:B------:R-:W-:Y:S02]  /*8780*/  HFMA2 R8, -RZ, RZ, 0, 4.64916229248046875e-06 ;  /* 0x0000004eff087431 */ /* 0x000fe400000001ff */
[----:B------:R-:W-:Y:S01]  /*8790*/  IMAD.MOV.U32 R12, RZ, RZ, 0x1 ;  /* 0x00000001ff0c7424 */ /* 0x000fe200078e00ff */
[----:B------:R-:W-:Y:S01]  /*87a0*/  MOV R13, RZ ;  /* 0x000000ff000d7202 */ /* 0x000fe20000000f00 */
[----:B------:R-:W1:Y:S01]  /*87b0*/  LDCU.64 UR6, c[0x4][0x130] ;  /* 0x01002600ff0677ac */ /* 0x000e620008000a00 */
[----:B------:R-:W2:Y:S01]  /*87c0*/  LDC.64 R2, c[0x4][R2] ;  /* 0x0100000002027b82 */ /* 0x000ea20000000a00 */
        /* <DEDUP_REMOVED lines=9> */
.L_x_855:
[----:B------:R-:W-:Y:S01]  /*8860*/  PRMT R0, RZ, 0x7610, R0 ;  /* 0x00007610ff007816 */ /* 0x000fe20000000000 */
[----:B------:R-:W-:Y:S06]  /*8870*/  BRA `(.L_x_828) ;  /* 0x00000000001c7947 */ /* 0x000fec0003800000 */
.L_x_852:
[----:B------:R-:W2:Y:S02]  /*8880*/  LDG.E.64 R2, desc[UR36][R2.64] ;  /* 0x0000002402027981 */ /* 0x000ea4000c1e1b00 */
[----:B--2---:R-:W0:Y:S02]  /*8890*/  I2F.U64 R0, R2 ;  /* 0x0000000200007312 */ /* 0x004e240000301000 */
[----:B0-----:R-:W-:Y:S01]  /*88a0*/  F2FP.F16.F32.PACK_AB R0, RZ, R0 ;  /* 0x00000000ff00723e */ /* 0x001fe200000000ff */
[----:B------:R-:W-:Y:S06]  /*88b0*/  BRA `(.L_x_828) ;  /* 0x00000000000c7947 */ /* 0x000fec0003800000 */
.L_x_851:
[----:B------:R-:W2:Y:S02]  /*88c0*/  LDG.E R2, desc[UR36][R2.64] ;  /* 0x0000002402027981 */ /* 0x000ea4000c1e1900 */
[----:B--2---:R-:W-:-:S04]  /*88d0*/  I2FP.F32.U32 R0, R2 ;  /* 0x0000000200007245 */ /* 0x004fc80000201000 */
[----:B------:R-:W-:-:S07]  /*88e0*/  F2FP.F16.F32.PACK_AB R0, RZ, R0 ;  /* 0x00000000ff00723e */ /* 0x000fce00000000ff */
.L_x_828:
        /* <DEDUP_REMOVED lines=36> */
.L_x_859:
[----:B------:R-:W-:-:S06]  /*8b30*/  HADD2.F32 R5, -RZ, R5.H0_H0 ;  /* 0x20000005ff057230 */ /* 0x000fcc0000004100 */
[----:B------:R-:W0:Y:S02]  /*8b40*/  F2I.S64.TRUNC R4, R5 ;  /* 0x0000000500047311 */ /* 0x000e24000020d900 */
[----:B0-----:R4:W-:Y:S01]  /*8b50*/  STG.E.U8 desc[UR36][R2.64], R4 ;  /* 0x0000000402007986 */ /* 0x0019e2000c101124 */
[----:B------:R-:W-:Y:S05]  /*8b60*/  BRA `(.L_x_861) ;  /* 0x0000000c006c7947 */ /* 0x000fea0003800000 */
.L_x_858:
        /* <DEDUP_REMOVED lines=10> */
.L_x_863:
[----:B------:R-:W-:-:S06]  /*8c10*/  HADD2.F32 R5, -RZ, R5.H0_H0 ;  /* 0x20000005ff057230 */ /* 0x000fcc0000004100 */
[----:B------:R-:W0:Y:S02]  /*8c20*/  F2I.FTZ.TRUNC.NTZ R5, R5 ;  /* 0x0000000500057305 */ /* 0x000e24000021f100 */
[----:B0-----:R2:W-:Y:S01]  /*8c30*/  STG.E desc[UR36][R2.64], R5 ;  /* 0x0000000502007986 */ /* 0x0015e2000c101924 */
[----:B------:R-:W-:Y:S05]  /*8c40*/  BRA `(.L_x_861) ;  /* 0x0000000c00347947 */ /* 0x000fea0003800000 */
.L_x_862:
[----:B------:R-:W-:-:S06]  /*8c50*/  HADD2.F32 R5, -RZ, R5.H0_H0 ;  /* 0x20000005ff057230 */ /* 0x000fcc0000004100 */
[----:B------:R-:W0:Y:S02]  /*8c60*/  F2I.FTZ.TRUNC.NTZ R5, R5 ;  /* 0x0000000500057305 */ /* 0x000e24000021f100 */
[----:B0-----:R0:W-:Y:S01]  /*8c70*/  STG.E.U16 desc[UR36][R2.64], R5 ;  /* 0x0000000502007986 */ /* 0x0011e2000c101524 */
[----:B------:R-:W-:Y:S05]  /*8c80*/  BRA `(.L_x_861) ;  /* 0x0000000c00247947 */ /* 0x000fea0003800000 */
.L_x_857:
        /* <DEDUP_REMOVED lines=9> */
.L_x_865:
[----:B------:R0:W-:Y:S01]  /*8d20*/  STG.E.U16 desc[UR36][R2.64], R5 ;  /* 0x0000000502007986 */ /* 0x0001e2000c101524 */
[----:B------:R-:W-:Y:S05]  /*8d30*/  BRA `(.L_x_861) ;  /* 0x0000000800f87947 */ /* 0x000fea0003800000 */
.L_x_864:
[----:B------:R-:W-:-:S09]  /*8d40*/  UISETP.NE.AND UP0, UPT, UR4, 0x7, UPT ;  /* 0x000000070400788c */ /* 0x000fd2000bf05270 */
[----:B------:R-:W-:Y:S05]  /*8d50*/  BRA.U !UP0, `(.L_x_866) ;  /* 0x0000000108347547 */ /* 0x000fea000b800000 */
[----:B------:R-:W-:-:S09]  /*8d60*/  UISETP.NE.AND UP0, UPT, UR4, 0x8, UPT ;  /* 0x000000080400788c */ /* 0x000fd2000bf05270 */
[----:B------:R-:W-:Y:S05]  /*8d70*/  BRA.U !UP0, `(.L_x_867) ;  /* 0x0000000108187547 */ /* 0x000fea000b800000 */
[----:B------:R-:W-:-:S09]  /*8d80*/  UISETP.NE.AND UP0, UPT, UR4, 0x9, UPT ;  /* 0x000000090400788c */ /* 0x000fd2000bf05270 */
[----:B------:R-:W-:Y:S05]  /*8d90*/  BRA.U UP0, `(.L_x_860) ;  /* 0x0000000500fc7547 */ /* 0x000fea000b800000 */
[----:B------:R-:W-:Y:S02]  /*8da0*/  HADD2.F32 R4, -RZ, R5.H0_H0 ;  /* 0x20000005ff047230 */ /* 0x000fe40000004100 */
[----:B------:R-:W-:-:S05]  /*8db0*/  HFMA2 R5, -RZ, RZ, 0, 0 ;  /* 0x00000000ff057431 */ /* 0x000fca00000001ff */
[----:B------:R0:W-:Y:S01]  /*8dc0*/  STG.E.64 desc[UR36][R2.64], R4 ;  /* 0x0000000402007986 */ /* 0x0001e2000c101b24 */
[----:B------:R-:W-:Y:S05]  /*8dd0*/  BRA `(.L_x_861) ;  /* 0x0000000800d07947 */ /* 0x000fea0003800000 */
.L_x_867:
[----:B------:R-:W-:-:S05]  /*8de0*/  HADD2.F32 R0, -RZ, R5.H0_H0 ;  /* 0x20000005ff007230 */ /* 0x000fca0000004100 */
[----:B------:R-:W-:-:S04]  /*8df0*/  F2FP.F16.F32.PACK_AB R0, RZ, R0 ;  /* 0x00000000ff00723e */ /* 0x000fc800000000ff */
[----:B------:R-:W-:-:S05]  /*8e00*/  PRMT R0, R0, 0x5410, RZ ;  /* 0x0000541000007816 */ /* 0x000fca00000000ff */
[----:B------:R0:W-:Y:S01]  /*8e10*/  STG.E desc[UR36][R2.64], R0 ;  /* 0x0000000002007986 */ /* 0x0001e2000c101924 */
[----:B------:R-:W-:Y:S05]  /*8e20*/  BRA `(.L_x_861) ;  /* 0x0000000800bc7947 */ /* 0x000fea0003800000 */
.L_x_866:
[----:B------:R-:W-:-:S05]  /*8e30*/  HADD2.F32 R4, -RZ, R5.H0_H0 ;  /* 0x20000005ff047230 */ /* 0x000fca0000004100 */
[----:B------:R-:W-:-:S06]  /*8e40*/  FMUL.FTZ R4, R4, 1 ;  /* 0x3f80000004047820 */ /* 0x000fcc0000410000 */
[----:B------:R-:W0:Y:S02]  /*8e50*/  F2F.F64.F32 R4, R4 ;  /* 0x0000000400047310 */ /* 0x000e240000201800 */
[----:B0-----:R0:W-:Y:S01]  /*8e60*/  STG.E.64 desc[UR36][R2.64], R4 ;  /* 0x0000000402007986 */ /* 0x0011e2000c101b24 */
[----:B------:R-:W-:Y:S05]  /*8e70*/  BRA `(.L_x_861) ;  /* 0x0000000800a87947 */ /* 0x000fea0003800000 */
.L_x_856:
        /* <DEDUP_REMOVED lines=14> */
.L_x_871:
        /* <DEDUP_REMOVED lines=18> */
.L_x_874:
[----:B------:R-:W-:-:S04]  /*9080*/  SHF.R.U32.HI R5, RZ, 0x18, R5 ;  /* 0x00000018ff057819 */ /* 0x000fc80000011605 */
[----:B------:R-:W-:-:S07]  /*9090*/  LOP3.LUT R0, R0, 0x80, R5, 0xf8, !PT ;  /* 0x0000008000007812 */ /* 0x000fce00078ef805 */
.L_x_873:
[----:B------:R-:W-:Y:S05]  /*90a0*/  BSYNC.RECONVERGENT B0 ;  /* 0x0000000000007941 */ /* 0x000fea0003800200 */
.L_x_872:
[----:B------:R0:W-:Y:S01]  /*90b0*/  STG.E.U8 desc[UR36][R2.64], R0 ;  /* 0x0000000002007986 */ /* 0x0001e2000c101124 */
[----:B------:R-:W-:Y:S05]  /*90c0*/  BRA `(.L_x_861) ;  /* 0x0000000800147947 */ /* 0x000fea0003800000 */
.L_x_870:
        /* <DEDUP_REMOVED lines=18> */
.L_x_877:
[----:B------:R-:W-:-:S04]  /*91f0*/  SHF.R.U32.HI R5, RZ, 0x18, R5 ;  /* 0x00000018ff057819 */ /* 0x000fc80000011605 */
[----:B------:R-:W-:-:S07]  /*9200*/  LOP3.LUT R0, R0, 0x80, R5, 0xf8, !PT ;  /* 0x0000008000007812 */ /* 0x000fce00078ef805 */
.L_x_876:
[----:B------:R-:W-:Y:S05]  /*9210*/  BSYNC.RECONVERGENT B0 ;  /* 0x0000000000007941 */ /* 0x000fea0003800200 */
.L_x_875:
[----:B------:R0:W-:Y:S01]  /*9220*/  STG.E.U8 desc[UR36][R2.64], R0 ;  /* 0x0000000002007986 */ /* 0x0001e2000c101124 */
[----:B------:R-:W-:Y:S05]  /*9230*/  BRA `(.L_x_861) ;  /* 0x0000000400b87947 */ /* 0x000fea0003800000 */
.L_x_869:
        /* <DEDUP_REMOVED lines=14> */
[----:B------:R-:W-:Y:S02]  /*9320*/  @P1 ISETP.EQ.U32.AND P2, PT, R0, 0x1, P0 ;  /* 0x000000010000180c */ /* 0x000fe40000742070 */
[----:B------:R-:W-:Y:S02]  /*9330*/  PLOP3.LUT P0, PT, PT, PT, PT, 0x80, 0x8 ;  /* 0x000000000008781c */ /* 0x000fe40003f0f070 */
[----:B------:R-:W-:Y:S02]  /*9340*/  @P1 PLOP3.LUT P0, PT, P2, PT, PT, 0x80, 0x8 ;  /* 0x000000000008181c */ /* 0x000fe4000170f070 */
[----:B------:R-:W-:-:S11]  /*9350*/  @P1 IADD3 R0, PT, PT, R6, 0x1, RZ ;  /* 0x0000000106001810 */ /* 0x000fd60007ffe0ff */
[----:B------:R-:W-:-:S05]  /*9360*/  @!P0 IMAD.MOV R0, RZ, RZ, R6 ;  /* 0x000000ffff008224 */ /* 0x000fca00078e0206 */
[----:B------:R-:W-:-:S05]  /*9370*/  @P1 MOV R5, R0 ;  /* 0x0000000000051202 */ /* 0x000fca0000000f00 */
[----:B------:R0:W-:Y:S01]  /*9380*/  STG.E.U8 desc[UR36][R2.64], R5 ;  /* 0x0000000502007986 */ /* 0x0001e2000c101124 */
[----:B------:R-:W-:Y:S05]  /*9390*/  BRA `(.L_x_861) ;  /* 0x0000000400607947 */ /* 0x000fea0003800000 */
.L_x_879:
[----:B------:R-:W-:-:S06]  /*93a0*/  HADD2.F32 R5, -RZ, R5.H0_H0 ;  /* 0x20000005ff057230 */ /* 0x000fcc0000004100 */
[----:B------:R-:W0:Y:S02]  /*93b0*/  F2I.U64.TRUNC R4, R5 ;  /* 0x0000000500047311 */ /* 0x000e24000020d800 */
[----:B0-----:R0:W-:Y:S01]  /*93c0*/  STG.E.64 desc[UR36][R2.64], R4 ;  /* 0x0000000402007986 */ /* 0x0011e2000c101b24 */
[----:B------:R-:W-:Y:S05]  /*93d0*/  BRA `(.L_x_861) ;  /* 0x0000000400507947 */ /* 0x000fea0003800000 */
.L_x_878:
[----:B------:R-:W-:-:S06]  /*93e0*/  HADD2.F32 R5, -RZ, R5.H0_H0 ;  /* 0x20000005ff057230 */ /* 0x000fcc0000004100 */
[----:B------:R-:W0:Y:S02]  /*93f0*/  F2I.FTZ.U32.TRUNC.NTZ R5, R5 ;  /* 0x0000000500057305 */ /* 0x000e24000021f000 */
[----:B0-----:R0:W-:Y:S01]  /*9400*/  STG.E desc[UR36][R2.64], R5 ;  /* 0x0000000502007986 */ /* 0x0011e2000c101924 */
[----:B------:R-:W-:Y:S05]  /*9410*/  BRA `(.L_x_861) ;  /* 0x0000000400407947 */ /* 0x000fea0003800000 */
.L_x_868:
        /* <DEDUP_REMOVED lines=11> */
.L_x_881:
[----:B------:R-:W-:Y:S01]  /*94d0*/  HADD2.F32 R5, -RZ, R5.H0_H0 ;  /* 0x20000005ff057230 */ /* 0x000fe20000004100 */
[----:B------:R-:W-:-:S04]  /*94e0*/  CS2R R6, SRZ ;  /* 0x0000000000067805 */ /* 0x000fc8000001ff00 */
[----:B------:R-:W-:-:S06]  /*94f0*/  FMUL.FTZ R5, R5, 1 ;  /* 0x3f80000005057820 */ /* 0x000fcc0000410000 */
[----:B------:R-:W0:Y:S02]  /*9500*/  F2F.F64.F32 R4, R5 ;  /* 0x0000000500047310 */ /* 0x000e240000201800 */
[----:B0-----:R0:W-:Y:S01]  /*9510*/  STG.E.128 desc[UR36][R2.64], R4 ;  /* 0x0000000402007986 */ /* 0x0011e2000c101d24 */
[----:B------:R-:W-:Y:S05]  /*9520*/  BRA `(.L_x_861) ;  /* 0x0000000000fc7947 */ /* 0x000fea0003800000 */
.L_x_880:
[----:B------:R-:W-:-:S09]  /*9530*/  UISETP.NE.AND UP0, UPT, UR4, 0xf, UPT ;  /* 0x0000000f0400788c */ /* 0x000fd2000bf05270 */
[----:B------:R-:W-:Y:S05]  /*9540*/  BRA.U !UP0, `(.L_x_882) ;  /* 0x0000000108e87547 */ /* 0x000fea000b800000 */
[----:B------:R-:W-:-:S09]  /*9550*/  UISETP.NE.AND UP0, UPT, UR4, 0x17, UPT ;  /* 0x000000170400788c */ /* 0x000fd2000bf05270 */
[----:B------:R-:W-:Y:S05]  /*9560*/  BRA.U !UP0, `(.L_x_883) ;  /* 0x0000000108907547 */ /* 0x000fea000b800000 */
[----:B------:R-:W-:-:S09]  /*9570*/  UISETP.NE.AND UP0, UPT, UR4, 0x18, UPT ;  /* 0x000000180400788c */ /* 0x000fd2000bf05270 */
[----:B------:R-:W-:Y:S05]  /*9580*/  BRA.U !UP0, `(.L_x_884) ;  /* 0x0000000108447547 */ /* 0x000fea000b800000 */
.L_x_860:
[----:B------:R-:W-:Y:S01]  /*9590*/  MOV R0, 0x0 ;  /* 0x0000000000007802 */ /* 0x000fe20000000f00 */
[----:B------:R-:W0:Y:S01]  /*95a0*/  LDCU.64 UR4, c[0x4][0x128] ;  /* 0x01002500ff0477ac */ /* 0x000e220008000a00 */
[----:B------:R-:W-:Y:S02]  /*95b0*/  HFMA2 R12, -RZ, RZ, 0, 5.9604644775390625e-08 ;  /* 0x00000001ff0c7431 */ /* 0x000fe400000001ff */
[----:B------:R-:W-:Y:S01]  /*95c0*/  IMAD.MOV.U32 R8, RZ, RZ, 0x65 ;  /* 0x00000065ff087424 */ /* 0x000fe200078e00ff */
[----:B------:R1:W2:Y:S01]  /*95d0*/  LDC.64 R2, c[0x4][R0] ;  /* 0x0100000000027b82 */ /* 0x0002a20000000a00 */
[----:B------:R-:W3:Y:S01]  /*95e0*/  LDCU.64 UR6, c[0x4][0x130] ;  /* 0x01002600ff0677ac */ /* 0x000ee20008000a00 */
[----:B------:R-:W-:Y:S01]  /*95f0*/  IMAD.MOV.U32 R13, RZ, RZ, RZ ;  /* 0x000000ffff0d7224 */ /* 0x000fe200078e00ff */
[----:B------:R-:W4:Y:S01]  /*9600*/  LDCU.64 UR8, c[0x4][0x30] ;  /* 0x01000600ff0877ac */ /* 0x000f220008000a00 */
[----:B0-----:R-:W-:Y:S01]  /*9610*/  IMAD.U32 R4, RZ, RZ, UR4 ;  /* 0x00000004ff047e24 */ /* 0x001fe2000f8e00ff */
[----:B------:R-:W-:Y:S01]  /*9620*/  MOV R5, UR5 ;  /* 0x0000000500057c02 */ /* 0x000fe20008000f00 */
[----:B---3--:R-:W-:Y:S01]  /*9630*/  IMAD.U32 R6, RZ, RZ, UR6 ;  /* 0x00000006ff067e24 */ /* 0x008fe2000f8e00ff */
[----:B------:R-:W-:Y:S01]  /*9640*/  MOV R7, UR7 ;  /* 0x0000000700077c02 */ /* 0x000fe20008000f00 */
[----:B----4-:R-:W-:Y:S01]  /*9650*/  IMAD.U32 R10, RZ, RZ, UR8 ;  /* 0x00000008ff0a7e24 */ /* 0x010fe2000f8e00ff */
[----:B-1----:R-:W-:-:S07]  /*9660*/  MOV R11, UR9 ;  /* 0x00000009000b7c02 */ /* 0x002fce0008000f00 */
[----:B------:R-:W-:-:S07]  /*9670*/  LEPC R20, `(.L_x_885) ;  /* 0x000000001014794e */ /* 0x000fce0000000000 */
[----:B--2---:R-:W-:Y:S05]  /*9680*/  CALL.ABS.NOINC R2 ;  /* 0x0000000002007343 */ /* 0x004fea0003c00000 */
.L_x_885:
[----:B------:R-:W-:Y:S05]  /*9690*/  BRA `(.L_x_861) ;  /* 0x0000000000a07947 */ /* 0x000fea0003800000 */
.L_x_884:
[----:B------:R-:W-:Y:S01]  /*96a0*/  HADD2.F32 R7, -RZ, R5.H0_H0 ;  /* 0x20000005ff077230 */ /* 0x000fe20000004100 */
[----:B------:R-:W-:Y:S01]  /*96b0*/  BSSY.RECONVERGENT B0, `(.L_x_886) ;  /* 0x000000c000007945 */ /* 0x000fe20003800200 */
[----:B------:R-:W-:-:S03]  /*96c0*/  MOV R0, 0x7f ;  /* 0x0000007f00007802 */ /* 0x000fc60000000f00 */
        /* <DEDUP_REMOVED lines=10> */
.L_x_887:
[----:B------:R-:W-:Y:S05]  /*9770*/  BSYNC.RECONVERGENT B0 ;  /* 0x0000000000007941 */ /* 0x000fea0003800200 */
.L_x_886:
[----:B------:R-:W-:-:S05]  /*9780*/  LOP3.LUT R5, R0, 0x80, R5, 0xf8, !PT ;  /* 0x0000008000057812 */ /* 0x000fca00078ef805 */
[----:B------:R0:W-:Y:S01]  /*9790*/  STG.E.U8 desc[UR36][R2.64], R5 ;  /* 0x0000000502007986 */ /* 0x0001e2000c101124 */
[----:B------:R-:W-:Y:S05]  /*97a0*/  BRA `(.L_x_861) ;  /* 0x00000000005c7947 */ /* 0x000fea0003800000 */
.L_x_883:
        /* <DEDUP_REMOVED lines=12> */
.L_x_889:
[----:B------:R-:W-:Y:S01]  /*9870*/  IMAD.MOV.U32 R0, RZ, RZ, 0x7f ;  /* 0x0000007fff007424 */ /* 0x000fe200078e00ff */
[----:B------:R-:W-:-:S04]  /*9880*/  ISETP.GT.U32.AND P0, PT, R4, 0x7f800000, PT ;  /* 0x7f8000000400780c */ /* 0x000fc80003f04070 */
[----:B------:R-:W-:-:S09]  /*9890*/  SEL R0, R0, 0x7c, P0 ;  /* 0x0000007c00007807 */ /* 0x000fd20000000000 */
.L_x_890:
[----:B------:R-:W-:Y:S05]  /*98a0*/  BSYNC.RECONVERGENT B0 ;  /* 0x0000000000007941 */ /* 0x000fea0003800200 */
.L_x_888:
[----:B------:R-:W-:-:S04]  /*98b0*/  SHF.R.U32.HI R5, RZ, 0x18, R5 ;  /* 0x00000018ff057819 */ /* 0x000fc80000011605 */
[----:B------:R-:W-:-:S05]  /*98c0*/  LOP3.LUT R5, R0, 0x80, R5, 0xf8, !PT ;  /* 0x0000008000057812 */ /* 0x000fca00078ef805 */
[----:B------:R0:W-:Y:S01]  /*98d0*/  STG.E.U8 desc[UR36][R2.64], R5 ;  /* 0x0000000502007986 */ /* 0x0001e2000c101124 */
[----:B------:R-:W-:Y:S05]  /*98e0*/  BRA `(.L_x_861) ;  /* 0x00000000000c7947 */ /* 0x000fea0003800000 */
.L_x_882:
[----:B------:R-:W-:-:S05]  /*98f0*/  HADD2.F32 R0, -RZ, R5.H0_H0 ;  /* 0x20000005ff007230 */ /* 0x000fca0000004100 */
[----:B------:R-:W-:-:S05]  /*9900*/  F2FP.BF16.F32.PACK_AB R0, RZ, R0 ;  /* 0x00000000ff00723e */ /* 0x000fca00000010ff */
[----:B------:R0:W-:Y:S02]  /*9910*/  STG.E.U16 desc[UR36][R2.64], R0 ;  /* 0x0000000002007986 */ /* 0x0001e4000c101524 */
.L_x_861:
[----:B------:R-:W-:-:S07]  /*9920*/  IADD3 R17, PT, PT, R17, 0x80, RZ ;  /* 0x0000008011117810 */ /* 0x000fce0007ffe0ff */
.L_x_821:
[----:B------:R-:W-:Y:S05]  /*9930*/  BSYNC.RECONVERGENT B6 ;  /* 0x0000000000067941 */ /* 0x000fea0003800200 */
.L_x_820:
        /* <DEDUP_REMOVED lines=306> */
.L_x_891:
[----:B------:R-:W0:Y:S01]  /*ac60*/  LDCU.128 UR8, c[0x0][0x580] ;  /* 0x0000b000ff0877ac */ /* 0x000e220008000c00 */
[----:B------:R-:W-:-:S04]  /*ac70*/  UPRMT UR4, UR41, 0x9910, URZ ;  /* 0x0000991029047896 */ /* 0x000fc800080000ff */
[----:B------:R-:W-:Y:S01]  /*ac80*/  UISETP.GT.AND UP0, UPT, UR4, 0x9, UPT ;  /* 0x000000090400788c */ /* 0x000fe2000bf04270 */
[----:B0-----:R-:W-:Y:S02]  /*ac90*/  IADD3 R16, P0, PT, R16, UR8, RZ ;  /* 0x0000000810107c10 */ /* 0x001fe4000ff1e0ff */
[----:B-1234-:R-:W-:-:S03]  /*aca0*/  IADD3 R2, P1, PT, R0, UR10, RZ ;  /* 0x0000000a00027c10 */ /* 0x01efc6000ff3e0ff */
        /* <DEDUP_REMOVED lines=15> */
.L_x_895:
[----:B------:R-:W2:Y:S02]  /*ada0*/  LDG.E.U8 R2, desc[UR36][R2.64] ;  /* 0x0000002402027981 */ /* 0x000ea4000c1e1100 */
[----:B--2---:R-:W-:-:S04]  /*adb0*/  I2FP.F32.U32 R0, R2 ;  /* 0x0000000200007245 */ /* 0x004fc80000201000 */
[----:B------:R-:W-:Y:S01]  /*adc0*/  F2FP.F16.F32.PACK_AB R0, RZ, R0 ;  /* 0x00000000ff00723e */ /* 0x000fe200000000ff */
[----:B------:R-:W-:Y:S06]  /*add0*/  BRA `(.L_x_897) ;  /* 0x0000000c007c7947 */ /* 0x000fec0003800000 */
.L_x_894:
        /* <DEDUP_REMOVED lines=10> */
.L_x_899:
[----:B------:R-:W2:Y:S02]  /*ae80*/  LDG.E R2, desc[UR36][R2.64] ;  /* 0x0000002402027981 */ /* 0x000ea4000c1e1900 */
[----:B--2---:R-:W-:-:S04]  /*ae90*/  I2FP.F32.S32 R0, R2 ;  /* 0x0000000200007245 */ /* 0x004fc80000201400 */
[----:B------:R-:W-:Y:S01]  /*aea0*/  F2FP.F16.F32.PACK_AB R0, RZ, R0 ;  /* 0x00000000ff00723e */ /* 0x000fe200000000ff */
[----:B------:R-:W-:Y:S06]  /*aeb0*/  BRA `(.L_x_897) ;  /* 0x0000000c00447947 */ /* 0x000fec0003800000 */
.L_x_898:
[----:B------:R-:W2:Y:S02]  /*aec0*/  LDG.E.U16 R2, desc[UR36][R2.64] ;  /* 0x0000002402027981 */ /* 0x000ea4000c1e1500 */
[----:B--2---:R-:W0:Y:S02]  /*aed0*/  I2F.S16 R0, R2 ;  /* 0x0000000200007306 */ /* 0x004e240000101400 */
[----:B0-----:R-:W-:Y:S01]  /*aee0*/  F2FP.F16.F32.PACK_AB R0, RZ, R0 ;  /* 0x00000000ff00723e */ /* 0x001fe200000000ff */
[----:B------:R-:W-:Y:S06]  /*aef0*/  BRA `(.L_x_897) ;  /* 0x0000000c00347947 */ /* 0x000fec0003800000 */
.L_x_893:
        /* <DEDUP_REMOVED lines=9> */
.L_x_901:
[----:B------:R1:W5:Y:S01]  /*af90*/  LDG.E.U16 R0, desc[UR36][R2.64] ;  /* 0x0000002402007981 */ /* 0x000362000c1e1500 */
[----:B------:R-:W-:Y:S05]  /*afa0*/  BRA `(.L_x_897) ;  /* 0x0000000c00087947 */ /* 0x000fea0003800000 */
.L_x_900:
        /* <DEDUP_REMOVED lines=9> */
.L_x_903:
[----:B------:R0:W5:Y:S01]  /*b040*/  LDG.E.U16 R0, desc[UR36][R2.64] ;  /* 0x0000002402007981 */ /* 0x000162000c1e1500 */
[----:B------:R-:W-:Y:S05]  /*b050*/  BRA `(.L_x_897) ;  /* 0x0000000800dc7947 */ /* 0x000fea0003800000 */
.L_x_902:
        /* <DEDUP_REMOVED lines=8> */
.L_x_892:
        /* <DEDUP_REMOVED lines=13> */
.L_x_906:
        /* <DEDUP_REMOVED lines=8> */
.L_x_905:
        /* <DEDUP_REMOVED lines=13> */
[----:B------:R-:W-:-:S04]  /*b300*/  VIADDMNMX.U32 R5, R5, R6, 0x4, !PT ;  /* 0x0000000405057446 */ /* 0x000fc80007800006 */
[----:B------:R-:W-:-:S04]  /*b310*/  IADD3 R5, PT, PT, R5, -0x4, RZ ;  /* 0xfffffffc05057810 */ /* 0x000fc80007ffe0ff */
[C---:B------:R-:W-:Y:S01]  /*b320*/  SHF.L.U32 R6, R4.reuse, R5, RZ ;  /* 0x0000000504067219 */ /* 0x040fe200000006ff */
[----:B------:R-:W-:Y:S01]  /*b330*/  IMAD.SHL.U32 R7, R5, 0x800000, RZ ;  /* 0x0080000005077824 */ /* 0x000fe200078e00ff */
[----:B------:R-:W-:-:S04]  /*b340*/  IADD3 R5, PT, PT, R4, 0x1000000, RZ ;  /* 0x0100000004057810 */ /* 0x000fc80007ffe0ff */
        /* <DEDUP_REMOVED lines=9> */
.L_x_908:
        /* <DEDUP_REMOVED lines=13> */
.L_x_907:
[----:B------:R-:W2:Y:S02]  /*b4b0*/  LDG.E.U16 R0, desc[UR36][R2.64] ;  /* 0x0000002402007981 */ /* 0x000ea4000c1e1500 */
[----:B--2---:R-:W-:-:S04]  /*b4c0*/  SHF.L.U32 R0, R0, 0x10, RZ ;  /* 0x0000001000007819 */ /* 0x004fc800000006ff */
[----:B------:R-:W-:Y:S01]  /*b4d0*/  F2FP.F16.F32.PACK_AB R0, RZ, R0 ;  /* 0x00000000ff00723e */ /* 0x000fe200000000ff */
[----:B------:R-:W-:Y:S06]  /*b4e0*/  BRA `(.L_x_897) ;  /* 0x0000000400b87947 */ /* 0x000fec0003800000 */
.L_x_904:
        /* <DEDUP_REMOVED lines=12> */
.L_x_911:
        /* <DEDUP_REMOVED lines=21> */
.L_x_915:
[----:B------:R-:W-:Y:S05]  /*b700*/  BSYNC.RECONVERGENT B1 ;  /* 0x0000000000017941 */ /* 0x000fea0003800200 */
.L_x_914:
[----:B------:R-:W-:Y:S01]  /*b710*/  IMAD.SHL.U32 R0, R0, 0x100000, RZ ;  /* 0x0010000000007824 */ /* 0x000fe200078e00ff */
[----:B------:R-:W-:-:S04]  /*b720*/  LEA R2, R2, 0x3b800000, 0x17 ;  /* 0x3b80000002027811 */ /* 0x000fc800078eb8ff */
[----:B------:R-:W-:-:S07]  /*b730*/  LOP3.LUT R0, R2, R0, R7, 0xfe, !PT ;  /* 0x0000000002007212 */ /* 0x000fce00078efe07 */
.L_x_913:
[----:B------:R-:W-:Y:S05]  /*b740*/  BSYNC.RECONVERGENT B0 ;  /* 0x0000000000007941 */ /* 0x000fea0003800200 */
.L_x_912:
[----:B------:R-:W-:Y:S01]  /*b750*/  F2FP.F16.F32.PACK_AB R0, RZ, R0 ;  /* 0x00000000ff00723e */ /* 0x000fe200000000ff */
[----:B------:R-:W-:Y:S06]  /*b760*/  BRA `(.L_x_897) ;  /* 0x0000000400187947 */ /* 0x000fec0003800000 */
.L_x_910:
        /* <DEDUP_REMOVED lines=21> */
.L_x_919:
[----:B------:R-:W-:Y:S05]  /*b8c0*/  BSYNC.RECONVERGENT B1 ;  /* 0x0000000000017941 */ /* 0x000fea0003800200 */
.L_x_918:
[----:B------:R-:W-:Y:S02]  /*b8d0*/  SHF.L.U32 R0, R0, 0x15, RZ ;  /* 0x0000001500007819 */ /* 0x000fe400000006ff */
[----:B------:R-:W-:-:S04]  /*b8e0*/  LEA R2, R2, 0x37800000, 0x17 ;  /* 0x3780000002027811 */ /* 0x000fc800078eb8ff */
[----:B------:R-:W-:-:S07]  /*b8f0*/  LOP3.LUT R0, R2, R0, R7, 0xfe, !PT ;  /* 0x0000000002007212 */ /* 0x000fce00078efe07 */
.L_x_917:
[----:B------:R-:W-:Y:S05]  /*b900*/  BSYNC.RECONVERGENT B0 ;  /* 0x0000000000007941 */ /* 0x000fea0003800200 */
.L_x_916:
[----:B------:R-:W-:Y:S01]  /*b910*/  F2FP.F16.F32.PACK_AB R0, RZ, R0 ;  /* 0x00000000ff00723e */ /* 0x000fe200000000ff */
[----:B------:R-:W-:Y:S06]  /*b920*/  BRA `(.L_x_897) ;  /* 0x0000000000a87947 */ /* 0x000fec0003800000 */
.L_x_909:
        /* <DEDUP_REMOVED lines=14> */
.L_x_923:
[----:B------:R-:W-:Y:S05]  /*ba10*/  BSYNC.RECONVERGENT B0 ;  /* 0x0000000000007941 */ /* 0x000fea0003800200 */
.L_x_922:
[----:B------:R-:W-:Y:S01]  /*ba20*/  F2FP.F16.F32.PACK_AB R0, RZ, R0 ;  /* 0x00000000ff00723e */ /* 0x000fe200000000ff */
[----:B------:R-:W-:Y:S06]  /*ba30*/  BRA `(.L_x_897) ;  /* 0x0000000000647947 */ /* 0x000fec0003800000 */
.L_x_896:
[----:B------:R-:W-:Y:S01]  /*ba40*/  MOV R0, 0x0 ;  /* 0x0000000000007802 */ /* 0x000fe20000000f00 */
[----:B------:R-:W0:Y:S01]  /*ba50*/  LDCU.64 UR4, c[0x4][0x128] ;  /* 0x01002500ff0477ac */ /* 0x000e220008000a00 */
[----:B------:R-:W-:Y:S02]  /*ba60*/  HFMA2 R8, -RZ, RZ, 0, 4.64916229248046875e-06 ;  /* 0x0000004eff087431 */ /* 0x000fe400000001ff */
[----:B------:R-:W-:Y:S01]  /*ba70*/  IMAD.MOV.U32 R12, RZ, RZ, 0x1 ;  /* 0x00000001ff0c7424 */ /* 0x000fe200078e00ff */
[----:B------:R1:W2:Y:S01]  /*ba80*/  LDC.64 R2, c[0x4][R0] ;  /* 0x0100000000027b82 */ /* 0x0002a20000000a00 */
[----:B------:R-:W3:Y:S01]  /*ba90*/  LDCU.64 UR6, c[0x4][0x130] ;  /* 0x01002600ff0677ac */ /* 0x000ee20008000a00 */
[----:B------:R-:W-:Y:S01]  /*baa0*/  MOV R13, RZ ;  /* 0x000000ff000d7202 */ /* 0x000fe20000000f00 */
[----:B------:R-:W4:Y:S01]  /*bab0*/  LDCU.64 UR8, c[0x4][0x28] ;  /* 0x01000500ff0877ac */ /* 0x000f220008000a00 */
[----:B0-----:R-:W-:Y:S01]  /*bac0*/  MOV R4, UR4 ;  /* 0x0000000400047c02 */ /* 0x001fe20008000f00 */
[----:B------:R-:W-:Y:S01]  /*bad0*/  IMAD.U32 R5, RZ, RZ, UR5 ;  /* 0x00000005ff057e24 */ /* 0x000fe2000f8e00ff */
[----:B---3--:R-:W-:Y:S01]  /*bae0*/  MOV R6, UR6 ;  /* 0x0000000600067c02 */ /* 0x008fe20008000f00 */
[----:B------:R-:W-:Y:S01]  /*baf0*/  IMAD.U32 R7, RZ, RZ, UR7 ;  /* 0x00000007ff077e24 */ /* 0x000fe2000f8e00ff */
[----:B----4-:R-:W-:Y:S01]  /*bb00*/  MOV R10, UR8 ;  /* 0x00000008000a7c02 */ /* 0x010fe20008000f00 */
[----:B-1----:R-:W-:-:S07]  /*bb10*/  IMAD.U32 R11, RZ, RZ, UR9 ;  /* 0x00000009ff0b7e24 */ /* 0x002fce000f8e00ff */
[----:B------:R-:W-:-:S07]  /*bb20*/  LEPC R20, `(.L_x_924) ;  /* 0x000000001014794e */ /* 0x000fce0000000000 */
[----:B--2---:R-:W-:Y:S05]  /*bb30*/  CALL.ABS.NOINC R2 ;  /* 0x0000000002007343 */ /* 0x004fea0003c00000 */
.L_x_924:
[----:B------:R-:W-:Y:S01]  /*bb40*/  PRMT R0, RZ, 0x7610, R0 ;  /* 0x00007610ff007816 */ /* 0x000fe20000000000 */
[----:B------:R-:W-:Y:S06]  /*bb50*/  BRA `(.L_x_897) ;  /* 0x00000000001c7947 */ /* 0x000fec0003800000 */
.L_x_921:
[----:B------:R-:W2:Y:S02]  /*bb60*/  LDG.E.64 R2, desc[UR36][R2.64] ;  /* 0x0000002402027981 */ /* 0x000ea4000c1e1b00 */
[----:B--2---:R-:W0:Y:S02]  /*bb70*/  I2F.U64 R0, R2 ;  /* 0x0000000200007312 */ /* 0x004e240000301000 */
[----:B0-----:R-:W-:Y:S01]  /*bb80*/  F2FP.F16.F32.PACK_AB R0, RZ, R0 ;  /* 0x00000000ff00723e */ /* 0x001fe200000000ff */
[----:B------:R-:W-:Y:S06]  /*bb90*/  BRA `(.L_x_897) ;  /* 0x00000000000c7947 */ /* 0x000fec0003800000 */
.L_x_920:
[----:B------:R-:W2:Y:S02]  /*bba0*/  LDG.E R2, desc[UR36][R2.64] ;  /* 0x0000002402027981 */ /* 0x000ea4000c1e1900 */
[----:B--2---:R-:W-:-:S04]  /*bbb0*/  I2FP.F32.U32 R0, R2 ;  /* 0x0000000200007245 */ /* 0x004fc80000201000 */
[----:B------:R-:W-:-:S07]  /*bbc0*/  F2FP.F16.F32.PACK_AB R0, RZ, R0 ;  /* 0x00000000ff00723e */ /* 0x000fce00000000ff */
.L_x_897:
[----:B-----5:R-:W-:Y:S01]  /*bbd0*/  HADD2.F32 R0, -RZ, R0.H0_H0 ;  /* 0x20000000ff007230 */ /* 0x020fe20000004100 */
[----:B------:R-:W-:Y:S01]  /*bbe0*/  UPRMT UR4, UR42, 0x9910, URZ ;  /* 0x000099102a047896 */ /* 0x000fe200080000ff */
[----:B01----:R-:W-:-:S03]  /*bbf0*/  IMAD.MOV.U32 R3, RZ, RZ, 0x42fc0000 ;  /* 0x42fc0000ff037424 */ /* 0x003fc600078e00ff */
        /* <DEDUP_REMOVED lines=28> */
[----:B0-----:R-:W-:Y:S01]  /*bdc0*/  STG.E.U8 desc[UR36][R16.64], R3 ;  /* 0x0000000310007986 */ /* 0x001fe2000c101124 */
[----:B------:R-:W-:Y:S05]  /*bdd0*/  EXIT ;  /* 0x000000000000794d */ /* 0x000fea0003800000 */
.L_x_928:
[----:B------:R-:W-:-:S06]  /*bde0*/  HADD2.F32 R3, -RZ, R2.H0_H0 ;  /* 0x20000002ff037230 */ /* 0x000fcc0000004100 */
[----:B------:R-:W0:Y:S02]  /*bdf0*/  F2I.S64.TRUNC R2, R3 ;  /* 0x0000000300027311 */ /* 0x000e24000020d900 */
[----:B0-----:R-:W-:Y:S01]  /*be00*/  STG.E.U8 desc[UR36][R16.64], R2 ;  /* 0x0000000210007986 */ /* 0x001fe2000c101124 */
[----:B------:R-:W-:Y:S05]  /*be10*/  EXIT ;  /* 0x000000000000794d */ /* 0x000fea0003800000 */
.L_x_927:
        /* <DEDUP_REMOVED lines=8> */
[----:B0-----:R-:W-:Y:S01]  /*bea0*/  STG.E.64 desc[UR36][R16.64], R2 ;  /* 0x0000000210007986 */ /* 0x001fe2000c101b24 */
[----:B------:R-:W-:Y:S05]  /*beb0*/  EXIT ;  /* 0x000000000000794d */ /* 0x000fea0003800000 */
.L_x_931:
[----:B------:R-:W-:-:S04]  /*bec0*/  HADD2.F32 R2, -RZ, R2.H0_H0 ;  /* 0x20000002ff027230 */ /* 0x000fc80000004100 */
[----:B------:R-:W0:Y:S02]  /*bed0*/  F2I.FTZ.TRUNC.NTZ R3, R2 ;  /* 0x0000000200037305 */ /* 0x000e24000021f100 */
[----:B0-----:R-:W-:Y:S01]  /*bee0*/  STG.E desc[UR36][R16.64], R3 ;  /* 0x0000000310007986 */ /* 0x001fe2000c101924 */
[----:B------:R-:W-:Y:S05]  /*bef0*/  EXIT ;  /* 0x000000000000794d */ /* 0x000fea0003800000 */
.L_x_930:
[----:B------:R-:W-:-:S04]  /*bf00*/  HADD2.F32 R2, -RZ, R2.H0_H0 ;  /* 0x20000002ff027230 */ /* 0x000fc80000004100 */
[----:B------:R-:W0:Y:S02]  /*bf10*/  F2I.FTZ.TRUNC.NTZ R3, R2 ;  /* 0x0000000200037305 */ /* 0x000e24000021f100 */
[----:B0-----:R-:W-:Y:S01]  /*bf20*/  STG.E.U16 desc[UR36][R16.64], R3 ;  /* 0x0000000310007986 */ /* 0x001fe2000c101524 */
[----:B------:R-:W-:Y:S05]  /*bf30*/  EXIT ;  /* 0x000000000000794d */ /* 0x000fea0003800000 */
.L_x_926:
[----:B------:R-:W-:-:S09]  /*bf40*/  UISETP.GT.AND UP0, UPT, UR4, 0x6, UPT ;  /* 0x000000060400788c */ /* 0x000fd2000bf04270 */
[----:B------:R-:W-:Y:S05]  /*bf50*/  BRA.U UP0, `(.L_x_932) ;  /* 0x0000000100247547 */ /* 0x000fea000b800000 */
[----:B------:R-:W-:-:S09]  /*bf60*/  UISETP.NE.AND UP0, UPT, UR4, 0x5, UPT ;  /* 0x000000050400788c */ /* 0x000fd2000bf05270 */
[----:B------:R-:W-:Y:S05]  /*bf70*/  BRA.U !UP0, `(.L_x_933) ;  /* 0x0000000108147547 */ /* 0x000fea000b800000 */
[----:B------:R-:W-:-:S09]  /*bf80*/  UISETP.NE.AND UP0, UPT, UR4, 0x6, UPT ;  /* 0x000000060400788c */ /* 0x000fd2000bf05270 */
[----:B------:R-:W-:Y:S05]  /*bf90*/  BRA.U UP0, `(.L_x_929) ;  /* 0x0000000900287547 */ /* 0x000fea000b800000 */
[----:B------:R-:W-:-:S05]  /*bfa0*/  HADD2.F32 R3, -RZ, R2.H0_H0 ;  /* 0x20000002ff037230 */ /* 0x000fca0000004100 */
[----:B------:R-:W-:Y:S01]  /*bfb0*/  STG.E desc[UR36][R16.64], R3 ;  /* 0x0000000310007986 */ /* 0x000fe2000c101924 */
[----:B------:R-:W-:Y:S05]  /*bfc0*/  EXIT ;  /* 0x000000000000794d */ /* 0x000fea0003800000 */
.L_x_933:
[----:B------:R-:W-:Y:S01]  /*bfd0*/  STG.E.U16 desc[UR36][R16.64], R2 ;  /* 0x0000000210007986 */ /* 0x000fe2000c101524 */
[----:B------:R-:W-:Y:S05]  /*bfe0*/  EXIT ;  /* 0x000000000000794d */ /* 0x000fea0003800000 */
.L_x_932:
        /* <DEDUP_REMOVED lines=8> */
[----:B------:R-:W-:Y:S01]  /*c070*/  STG.E.64 desc[UR36][R16.64], R2 ;  /* 0x0000000210007986 */ /* 0x000fe2000c101b24 */
[----:B------:R-:W-:Y:S05]  /*c080*/  EXIT ;  /* 0x000000000000794d */ /* 0x000fea0003800000 */
.L_x_935:
[----:B------:R-:W-:-:S05]  /*c090*/  HADD2.F32 R0, -RZ, R2.H0_H0 ;  /* 0x20000002ff007230 */ /* 0x000fca0000004100 */
[----:B------:R-:W-:-:S04]  /*c0a0*/  F2FP.F16.F32.PACK_AB R0, RZ, R0 ;  /* 0x00000000ff00723e */ /* 0x000fc800000000ff */
[----:B------:R-:W-:-:S05]  /*c0b0*/  PRMT R0, R0, 0x5410, RZ ;  /* 0x0000541000007816 */ /* 0x000fca00000000ff */
[----:B------:R-:W-:Y:S01]  /*c0c0*/  STG.E desc[UR36][R16.64], R0 ;  /* 0x0000000010007986 */ /* 0x000fe2000c101924 */
[----:B------:R-:W-:Y:S05]  /*c0d0*/  EXIT ;  /* 0x000000000000794d */ /* 0x000fea0003800000 */
.L_x_934:
[----:B------:R-:W-:-:S05]  /*c0e0*/  HADD2.F32 R2, -RZ, R2.H0_H0 ;  /* 0x20000002ff027230 */ /* 0x000fca0000004100 */
[----:B------:R-:W-:-:S06]  /*c0f0*/  FMUL.FTZ R2, R2, 1 ;  /* 0x3f80000002027820 */ /* 0x000fcc0000410000 */
[----:B------:R-:W0:Y:S02]  /*c100*/  F2F.F64.F32 R2, R2 ;  /* 0x0000000200027310 */ /* 0x000e240000201800 */
[----:B0-----:R-:W-:Y:S01]  /*c110*/  STG.E.64 desc[UR36][R16.64], R2 ;  /* 0x0000000210007986 */ /* 0x001fe2000c101b24 */
[----:B------:R-:W-:Y:S05]  /*c120*/  EXIT ;  /* 0x000000000000794d */ /* 0x000fea0003800000 */
.L_x_925:
        /* <DEDUP_REMOVED lines=12> */
[----:B0-----:R-:W-:Y:S01]  /*c1f0*/  STG.E.U16 desc[UR36][R16.64], R3 ;  /* 0x0000000310007986 */ /* 0x001fe2000c101524 */
[----:B------:R-:W-:Y:S05]  /*c200*/  EXIT ;  /* 0x000000000000794d */ /* 0x000fea0003800000 */
.L_x_939:
[----:B------:R-:W-:Y:S01]  /*c210*/  HADD2.F32 R3, -RZ, R2.H0_H0 ;  /* 0x20000002ff037230 */ /* 0x000fe20000004100 */
[----:B------:R-:W-:Y:S01]  /*c220*/  BSSY.RECONVERGENT B0, `(.L_x_940) ;  /* 0x0000013000007945 */ /* 0x000fe20003800200 */
[----:B------:R-:W-:-:S03]  /*c230*/  HFMA2 R8, -RZ, RZ, 0, 7.62939453125e-06 ;  /* 0x00000080ff087431 */ /* 0x000fc600000001ff */
        /* <DEDUP_REMOVED lines=14> */
.L_x_942:
[----:B------:R-:W-:-:S04]  /*c320*/  SHF.R.U32.HI R3, RZ, 0x18, R3 ;  /* 0x00000018ff037819 */ /* 0x000fc80000011603 */
[----:B------:R-:W-:-:S04]  /*c330*/  LOP3.LUT R0, R0, 0x80, R3, 0xf8, !PT ;  /* 0x0000008000007812 */ /* 0x000fc800078ef803 */
[----:B------:R-:W-:-:S07]  /*c340*/  PRMT R8, R0, 0x7610, R8 ;  /* 0x0000761000087816 */ /* 0x000fce0000000008 */
.L_x_941:
[----:B------:R-:W-:Y:S05]  /*c350*/  BSYNC.RECONVERGENT B0 ;  /* 0x0000000000007941 */ /* 0x000fea0003800200 */
.L_x_940:
[----:B------:R-:W-:Y:S01]  /*c360*/  STG.E.U8 desc[UR36][R16.64], R8 ;  /* 0x0000000810007986 */ /* 0x000fe2000c101124 */
[----:B------:R-:W-:Y:S05]  /*c370*/  EXIT ;  /* 0x000000000000794d */ /* 0x000fea0003800000 */
.L_x_938:
        /* <DEDUP_REMOVED lines=17> */
.L_x_945:
[----:B------:R-:W-:-:S04]  /*c490*/  SHF.R.U32.HI R3, RZ, 0x18, R3 ;  /* 0x00000018ff037819 */ /* 0x000fc80000011603 */
[----:B------:R-:W-:-:S04]  /*c4a0*/  LOP3.LUT R0, R0, 0x80, R3, 0xf8, !PT ;  /* 0x0000008000007812 */ /* 0x000fc800078ef803 */
[----:B------:R-:W-:-:S07]  /*c4b0*/  PRMT R8, R0, 0x7610, R8 ;  /* 0x0000761000087816 */ /* 0x000fce0000000008 */
.L_x_944:
[----:B------:R-:W-:Y:S05]  /*c4c0*/  BSYNC.RECONVERGENT B0 ;  /* 0x0000000000007941 */ /* 0x000fea0003800200 */
.L_x_943:
[----:B------:R-:W-:Y:S01]  /*c4d0*/  STG.E.U8 desc[UR36][R16.64], R8 ;  /* 0x0000000810007986 */ /* 0x000fe2000c101124 */
[----:B------:R-:W-:Y:S05]  /*c4e0*/  EXIT ;  /* 0x000000000000794d */ /* 0x000fea0003800000 */
.L_x_937:
        /* <DEDUP_REMOVED lines=18> */
[----:B------:R-:W-:-:S05]  /*c610*/  @!P0 IADD3 R0, PT, PT, R4, RZ, RZ ;  /* 0x000000ff04008210 */ /* 0x000fca0007ffe0ff */
[----:B------:R-:W-:-:S05]  /*c620*/  @P1 IMAD.MOV.U32 R3, RZ, RZ, R0 ;  /* 0x000000ffff031224 */ /* 0x000fca00078e0000 */
[----:B------:R-:W-:Y:S01]  /*c630*/  STG.E.U8 desc[UR36][R16.64], R3 ;  /* 0x0000000310007986 */ /* 0x000fe2000c101124 */
[----:B------:R-:W-:Y:S05]  /*c640*/  EXIT ;  /* 0x000000000000794d */ /* 0x000fea0003800000 */
.L_x_947:
[----:B------:R-:W-:-:S06]  /*c650*/  HADD2.F32 R2, -RZ, R2.H0_H0 ;  /* 0x20000002ff027230 */ /* 0x000fcc0000004100 */
[----:B------:R-:W0:Y:S02]  /*c660*/  F2I.U64.TRUNC R2, R2 ;  /* 0x0000000200027311 */ /* 0x000e24000020d800 */
[----:B0-----:R-:W-:Y:S01]  /*c670*/  STG.E.64 desc[UR36][R16.64], R2 ;  /* 0x0000000210007986 */ /* 0x001fe2000c101b24 */
[----:B------:R-:W-:Y:S05]  /*c680*/  EXIT ;  /* 0x000000000000794d */ /* 0x000fea0003800000 */
.L_x_946:
[----:B------:R-:W-:-:S04]  /*c690*/  HADD2.F32 R2, -RZ, R2.H0_H0 ;  /* 0x20000002ff027230 */ /* 0x000fc80000004100 */
[----:B------:R-:W0:Y:S02]  /*c6a0*/  F2I.FTZ.U32.TRUNC.NTZ R3, R2 ;  /* 0x0000000200037305 */ /* 0x000e24000021f000 */
[----:B0-----:R-:W-:Y:S01]  /*c6b0*/  STG.E desc[UR36][R16.64], R3 ;  /* 0x0000000310007986 */ /* 0x001fe2000c101924 */
[----:B------:R-:W-:Y:S05]  /*c6c0*/  EXIT ;  /* 0x000000000000794d */ /* 0x000fea0003800000 */
.L_x_936:
        /* <DEDUP_REMOVED lines=9> */
[----:B------:R-:W-:Y:S01]  /*c760*/  STG.E.U8 desc[UR36][R16.64], R3 ;  /* 0x0000000310007986 */ /* 0x000fe2000c101124 */
[----:B------:R-:W-:Y:S05]  /*c770*/  EXIT ;  /* 0x000000000000794d */ /* 0x000fea0003800000 */
.L_x_949:
[----:B------:R-:W-:Y:S01]  /*c780*/  HADD2.F32 R2, -RZ, R2.H0_H0 ;  /* 0x20000002ff027230 */ /* 0x000fe20000004100 */
[----:B------:R-:W-:-:S04]  /*c790*/  CS2R R6, SRZ ;  /* 0x0000000000067805 */ /* 0x000fc8000001ff00 */
[----:B------:R-:W-:-:S04]  /*c7a0*/  FMUL.FTZ R2, R2, 1 ;  /* 0x3f80000002027820 */ /* 0x000fc80000410000 */
[----:B------:R-:W0:Y:S02]  /*c7b0*/  F2F.F64.F32 R4, R2 ;  /* 0x0000000200047310 */ /* 0x000e240000201800 */
[----:B0-----:R-:W-:Y:S01]  /*c7c0*/  STG.E.128 desc[UR36][R16.64], R4 ;  /* 0x0000000410007986 */ /* 0x001fe2000c101d24 */
[----:B------:R-:W-:Y:S05]  /*c7d0*/  EXIT ;  /* 0x000000000000794d */ /* 0x000fea0003800000 */
.L_x_948:
[----:B------:R-:W-:-:S09]  /*c7e0*/  UISETP.NE.AND UP0, UPT, UR4, 0xf, UPT ;  /* 0x0000000f0400788c */ /* 0x000fd2000bf05270 */
[----:B------:R-:W-:Y:S05]  /*c7f0*/  BRA.U !UP0, `(.L_x_950) ;  /* 0x0000000108e87547 */ /* 0x000fea000b800000 */
[----:B------:R-:W-:-:S09]  /*c800*/  UISETP.NE.AND UP0, UPT, UR4, 0x17, UPT ;  /* 0x000000170400788c */ /* 0x000fd2000bf05270 */
[----:B------:R-:W-:Y:S05]  /*c810*/  BRA.U !UP0, `(.L_x_951) ;  /* 0x0000000108907547 */ /* 0x000fea000b800000 */
[----:B------:R-:W-:-:S09]  /*c820*/  UISETP.NE.AND UP0, UPT, UR4, 0x18, UPT ;  /* 0x000000180400788c */ /* 0x000fd2000bf05270 */
[----:B------:R-:W-:Y:S05]  /*c830*/  BRA.U !UP0, `(.L_x_952) ;  /* 0x0000000108447547 */ /* 0x000fea000b800000 */
.L_x_929:
[----:B------:R-:W-:Y:S01]  /*c840*/  MOV R0, 0x0 ;  /* 0x0000000000007802 */ /* 0x000fe20000000f00 */
[----:B------:R-:W0:Y:S01]  /*c850*/  LDCU.64 UR4, c[0x4][0x128] ;  /* 0x01002500ff0477ac */ /* 0x000e220008000a00 */
[----:B------:R-:W-:Y:S02]  /*c860*/  HFMA2 R8, -RZ, RZ, 0, 6.020069122314453125e-06 ;  /* 0x00000065ff087431 */ /* 0x000fe400000001ff */
        /* <DEDUP_REMOVED lines=13> */
.L_x_953:
[----:B------:R-:W-:Y:S05]  /*c940*/  EXIT ;  /* 0x000000000000794d */ /* 0x000fea0003800000 */
.L_x_952:
        /* <DEDUP_REMOVED lines=13> */
.L_x_955:
[----:B------:R-:W-:Y:S05]  /*ca20*/  BSYNC.RECONVERGENT B0 ;  /* 0x0000000000007941 */ /* 0x000fea0003800200 */
.L_x_954:
[----:B------:R-:W-:-:S05]  /*ca30*/  LOP3.LUT R3, R0, 0x80, R3, 0xf8, !PT ;  /* 0x0000008000037812 */ /* 0x000fca00078ef803 */
[----:B------:R-:W-:Y:S01]  /*ca40*/  STG.E.U8 desc[UR36][R16.64], R3 ;  /* 0x0000000310007986 */ /* 0x000fe2000c101124 */
[----:B------:R-:W-:Y:S05]  /*ca50*/  EXIT ;  /* 0x000000000000794d */ /* 0x000fea0003800000 */
.L_x_951:
        /* <DEDUP_REMOVED lines=12> */
.L_x_957:
[----:B------:R-:W-:Y:S01]  /*cb20*/  HFMA2 R0, -RZ, RZ, 0, 7.569789886474609375e-06 ;  /* 0x0000007fff007431 */ /* 0x000fe200000001ff */
[----:B------:R-:W-:-:S04]  /*cb30*/  ISETP.GT.U32.AND P0, PT, R2, 0x7f800000, PT ;  /* 0x7f8000000200780c */ /* 0x000fc80003f04070 */
[----:B------:R-:W-:-:S09]  /*cb40*/  SEL R0, R0, 0x7c, P0 ;  /* 0x0000007c00007807 */ /* 0x000fd20000000000 */
.L_x_958:
[----:B------:R-:W-:Y:S05]  /*cb50*/  BSYNC.RECONVERGENT B0 ;  /* 0x0000000000007941 */ /* 0x000fea0003800200 */
.L_x_956:
[----:B------:R-:W-:-:S04]  /*cb60*/  SHF.R.U32.HI R3, RZ, 0x18, R3 ;  /* 0x00000018ff037819 */ /* 0x000fc80000011603 */
[----:B------:R-:W-:-:S05]  /*cb70*/  LOP3.LUT R3, R0, 0x80, R3, 0xf8, !PT ;  /* 0x0000008000037812 */ /* 0x000fca00078ef803 */
[----:B------:R-:W-:Y:S01]  /*cb80*/  STG.E.U8 desc[UR36][R16.64], R3 ;  /* 0x0000000310007986 */ /* 0x000fe2000c101124 */
[----:B------:R-:W-:Y:S05]  /*cb90*/  EXIT ;  /* 0x000000000000794d */ /* 0x000fea0003800000 */
.L_x_950:
[----:B------:R-:W-:-:S05]  /*cba0*/  HADD2.F32 R0, -RZ, R2.H0_H0 ;  /* 0x20000002ff007230 */ /* 0x000fca0000004100 */
[----:B------:R-:W-:-:S05]  /*cbb0*/  F2FP.BF16.F32.PACK_AB R0, RZ, R0 ;  /* 0x00000000ff00723e */ /* 0x000fca00000010ff */
[----:B------:R-:W-:Y:S01]  /*cbc0*/  STG.E.U16 desc[UR36][R16.64], R0 ;  /* 0x0000000010007986 */ /* 0x000fe2000c101524 */
[----:B------:R-:W-:Y:S05]  /*cbd0*/  EXIT ;  /* 0x000000000000794d */ /* 0x000fea0003800000 */
.L_x_959:
        /* <DEDUP_REMOVED lines=10> */
.L_x_2753:


//--------------------- .text._ZN2at6native27unrolled_elementwise_kernelIZZZNS0_16cosh_kernel_cudaERNS_18TensorIteratorBaseEENKUlvE0_clEvENKUlvE1_clEvEUlN3c104HalfEE_St5arrayIPcLm2EELi4E23TrivialOffsetCalculatorILi1EjESD_NS0_6memory12LoadWithCastILi1EEENSE_13StoreWithCastILi1EEEEEviT_T0_T2_T3_T4_T5_ --------------------------
	.section	.text._ZN2at6native27unrolled_elementwise_kernelIZZZNS0_16cosh_kernel_cudaERNS_18TensorIteratorBaseEENKUlvE0_clEvENKUlvE1_clEvEUlN3c104HalfEE_St5arrayIPcLm2EELi4E23TrivialOffsetCalculatorILi1EjESD_NS0_6memory12LoadWithCastILi1EEENSE_13StoreWithCastILi1EEEEEviT_T0_T2_T3_T4_T5_,"ax",@progbits
	.align	128
        .global         _ZN2at6native27unrolled_elementwise_kernelIZZZNS0_16cosh_kernel_cudaERNS_18TensorIteratorBaseEENKUlvE0_clEvENKUlvE1_clEvEUlN3c104HalfEE_St5arrayIPcLm2EELi4E23TrivialOffsetCalculatorILi1EjESD_NS0_6memory12LoadWithCastILi1EEENSE_13StoreWithCastILi1EEEEEviT_T0_T2_T3_T4_T5_
        .type           _ZN2at6native27unrolled_elementwise_kernelIZZZNS0_16cosh_kernel_cudaERNS_18TensorIteratorBaseEENKUlvE0_clEvENKUlvE1_clEvEUlN3c104HalfEE_St5arrayIPcLm2EELi4E23TrivialOffsetCalculatorILi1EjESD_NS0_6memory12LoadWithCastILi1EEENSE_13StoreWithCastILi1EEEEEviT_T0_T2_T3_T4_T5_,@function
        .size           _ZN2at6native27unrolled_elementwise_kernelIZZZNS0_16cosh_kernel_cudaERNS_18TensorIteratorBaseEENKUlvE0_clEvENKUlvE1_clEvEUlN3c104HalfEE_St5arrayIPcLm2EELi4E23TrivialOffsetCalculatorILi1EjESD_NS0_6memory12LoadWithCastILi1EEENSE_13StoreWithCastILi1EEEEEviT_T0_T2_T3_T4_T5_,(.L_x_2754 - _ZN2at6native27unrolled_elementwise_kernelIZZZNS0_16cosh_kernel_cudaERNS_18TensorIteratorBaseEENKUlvE0_clEvENKUlvE1_clEvEUlN3c104HalfEE_St5arrayIPcLm2EELi4E23TrivialOffsetCalculatorILi1EjESD_NS0_6memory12LoadWithCastILi1EEENSE_13StoreWithCastILi1EEEEEviT_T0_T2_T3_T4_T5_)
        .other          _ZN2at6native27unrolled_elementwise_kernelIZZZNS0_16cosh_kernel_cudaERNS_18TensorIteratorBaseEENKUlvE0_clEvENKUlvE1_clEvEUlN3c104HalfEE_St5arrayIPcLm2EELi4E23TrivialOffsetCalculatorILi1EjESD_NS0_6memory12LoadWithCastILi1EEENSE_13StoreWithCastILi1EEEEEviT_T0_T2_T3_T4_T5_,@"STO_CUDA_ENTRY STV_DEFAULT"
_ZN2at6native27unrolled_elementwise_kernelIZZZNS0_16cosh_kernel_cudaERNS_18TensorIteratorBaseEENKUlvE0_clEvENKUlvE1_clEvEUlN3c104HalfEE_St5arrayIPcLm2EELi4E23TrivialOffsetCalculatorILi1EjESD_NS0_6memory12LoadWithCastILi1EEENSE_13StoreWithCastILi1EEEEEviT_T0_T2_T3_T4_T5_:
.text._ZN2at6native27unrolled_elementwise_kernelIZZZNS0_16cosh_kernel_cudaERNS_18TensorIteratorBaseEENKUlvE0_clEvENKUlvE1_clEvEUlN3c104HalfEE_St5arrayIPcLm2EELi4E23TrivialOffsetCalculatorILi1EjESD_NS0_6memory12LoadWithCastILi1EEENSE_13StoreWithCastILi1EEEEEviT_T0_T2_T3_T4_T5_:
        /* <DEDUP_REMOVED lines=31> */
[----:B0-----:R-:W-:-:S04]  /*01f0*/  F2FP.F16.F32.PACK_AB R0, RZ, R0 ;  /* 0x00000000ff00723e */ /* 0x001fc800000000ff */
[----:B------:R-:W-:Y:S01]  /*0200*/  PRMT R24, R0, 0x7610, R24 ;  /* 0x0000761000187816 */ /* 0x000fe20000000018 */
[----:B------:R-:W-:Y:S06]  /*0210*/  BRA `(.L_x_967) ;  /* 0x0000000c00c87947 */ /* 0x000fec0003800000 */
.L_x_965:
[----:B------:R-:W2:Y:S02]  /*0220*/  LDG.E.U8 R2, desc[UR36][R2.64] ;  /* 0x0000002402027981 */ /* 0x000ea4000c1e1100 */
[----:B--2---:R-:W-:-:S04]  /*0230*/  I2FP.F32.U32 R0, R2 ;  /* 0x0000000200007245 */ /* 0x004fc80000201000 */
[----:B------:R-:W-:-:S04]  /*0240*/  F2FP.F16.F32.PACK_AB R0, RZ, R0 ;  /* 0x00000000ff00723e */ /* 0x000fc800000000ff */
[----:B------:R-:W-:Y:S01]  /*0250*/  PRMT R24, R0, 0x7610, R24 ;  /* 0x0000761000187816 */ /* 0x000fe20000000018 */
[----:B------:R-:W-:Y:S06]  /*0260*/  BRA `(.L_x_967) ;  /* 0x0000000c00b47947 */ /* 0x000fec0003800000 */
.L_x_964:
        /* <DEDUP_REMOVED lines=8> */
[----:B0-----:R-:W-:-:S04]  /*02f0*/  F2FP.F16.F32.PACK_AB R0, RZ, R0 ;  /* 0x00000000ff00723e */ /* 0x001fc800000000ff */
[----:B------:R-:W-:Y:S01]  /*0300*/  PRMT R24, R0, 0x7610, R24 ;  /* 0x0000761000187816 */ /* 0x000fe20000000018 */
[----:B------:R-:W-:Y:S06]  /*0310*/  BRA `(.L_x_967) ;  /* 0x0000000c00887947 */ /* 0x000fec0003800000 */
.L_x_969:
[----:B------:R-:W2:Y:S02]  /*0320*/  LDG.E R2, desc[UR36][R2.64] ;  /* 0x0000002402027981 */ /* 0x000ea4000c1e1900 */
[----:B--2---:R-:W-:-:S04]  /*0330*/  I2FP.F32.S32 R0, R2 ;  /* 0x0000000200007245 */ /* 0x004fc80000201400 */
[----:B------:R-:W-:-:S04]  /*0340*/  F2FP.F16.F32.PACK_AB R0, RZ, R0 ;  /* 0x00000000ff00723e */ /* 0x000fc800000000ff */
[----:B------:R-:W-:Y:S01]  /*0350*/  PRMT R24, R0, 0x7610, R24 ;  /* 0x0000761000187816 */ /* 0x000fe20000000018 */
[----:B------:R-:W-:Y:S06]  /*0360*/  BRA `(.L_x_967) ;  /* 0x0000000c00747947 */ /* 0x000fec0003800000 */
.L_x_968:
[----:B------:R-:W2:Y:S02]  /*0370*/  LDG.E.U16 R2, desc[UR36][R2.64] ;  /* 0x0000002402027981 */ /* 0x000ea4000c1e1500 */
[----:B--2---:R-:W0:Y:S02]  /*0380*/  I2F.S16 R0, R2 ;  /* 0x0000000200007306 */ /* 0x004e240000101400 */
[----:B0-----:R-:W-:-:S04]  /*0390*/  F2FP.F16.F32.PACK_AB R0, RZ, R0 ;  /* 0x00000000ff00723e */ /* 0x001fc800000000ff */
[----:B------:R-:W-:Y:S01]  /*03a0*/  PRMT R24, R0, 0x7610, R24 ;  /* 0x0000761000187816 */ /* 0x000fe20000000018 */
[----:B------:R-:W-:Y:S06]  /*03b0*/  BRA `(.L_x_967) ;  /* 0x0000000c00607947 */ /* 0x000fec0003800000 */
.L_x_963:
        /* <DEDUP_REMOVED lines=9> */
.L_x_971:
[----:B------:R1:W5:Y:S01]  /*0450*/  LDG.E.U16 R24, desc[UR36][R2.64] ;  /* 0x0000002402187981 */ /* 0x000362000c1e1500 */
[----:B------:R-:W-:Y:S05]  /*0460*/  BRA `(.L_x_967) ;  /* 0x0000000c00347947 */ /* 0x000fea0003800000 */
.L_x_970:
        /* <DEDUP_REMOVED lines=9> */
.L_x_973:
[----:B------:R0:W5:Y:S01]  /*0500*/  LDG.E.U16 R24, desc[UR36][R2.64] ;  /* 0x0000002402187981 */ /* 0x000162000c1e1500 */
[----:B------:R-:W-:Y:S05]  /*0510*/  BRA `(.L_x_967) ;  /* 0x0000000c00087947 */ /* 0x000fea0003800000 */
.L_x_972:
[----:B------:R-:W2:Y:S01]  /*0520*/  LDG.E.64 R2, desc[UR36][R2.64] ;  /* 0x0000002402027981 */ /* 0x000ea2000c1e1b00 */
[----:B------:R-:W-:Y:S01]  /*0530*/  UMOV UR4, 0xf0000000 ;  /* 0xf000000000047882 */ /* 0x000fe20000000000 */
[----:B------:R-:W-:Y:S01]  /*0540*/  UMOV UR5, 0x380fffff ;  /* 0x380fffff00057882 */ /* 0x000fe20000000000 */
[----:B--2---:R-:W0:Y:S01]  /*0550*/  F2F.F32.F64 R0, R2 ;  /* 0x0000000200007310 */ /* 0x004e220000301000 */
[----:B------:R-:W-:-:S14]  /*0560*/  DSETP.GEU.AND P0, PT, |R2|, UR4, PT ;  /* 0x0000000402007e2a */ /* 0x000fdc000bf0e200 */
[----:B0-----:R-:W-:-:S05]  /*0570*/  @!P0 FMUL R0, R0, 1.175494350822287508e-38 ;  /* 0x0080000000008820 */ /* 0x001fca0000400000 */
[----:B------:R-:W-:-:S04]  /*0580*/  F2FP.F16.F32.PACK_AB R0, RZ, R0 ;  /* 0x00000000ff00723e */ /* 0x000fc800000000ff */
[----:B------:R-:W-:Y:S01]  /*0590*/  PRMT R24, R0, 0x7610, R24 ;  /* 0x0000761000187816 */ /* 0x000fe20000000018 */
[----:B------:R-:W-:Y:S06]  /*05a0*/  BRA `(.L_x_967) ;  /* 0x0000000800e47947 */ /* 0x000fec0003800000 */
.L_x_962:
        /* <DEDUP_REMOVED lines=11> */
[----:B------:R-:W-:-:S04]  /*0660*/  F2FP.F16.F32.PACK_AB R0, RZ, R0 ;  /* 0x00000000ff00723e */ /* 0x000fc800000000ff */
[----:B------:R-:W-:Y:S01]  /*0670*/  PRMT R24, R0, 0x7610, R24 ;  /* 0x0000761000187816 */ /* 0x000fe20000000018 */
[----:B------:R-:W-:Y:S06]  /*0680*/  BRA `(.L_x_967) ;  /* 0x0000000800ac7947 */ /* 0x000fec0003800000 */
.L_x_976:
        /* <DEDUP_REMOVED lines=9> */
.L_x_975:
        /* <DEDUP_REMOVED lines=27> */
.L_x_978:
        /* <DEDUP_REMOVED lines=11> */
[----:B------:R-:W-:-:S04]  /*0980*/  F2FP.F16.F32.PACK_AB R0, RZ, R0 ;  /* 0x00000000ff00723e */ /* 0x000fc800000000ff */
[----:B------:R-:W-:Y:S01]  /*0990*/  PRMT R24, R0, 0x7610, R24 ;  /* 0x0000761000187816 */ /* 0x000fe20000000018 */
[----:B------:R-:W-:Y:S06]  /*09a0*/  BRA `(.L_x_967) ;  /* 0x0000000400e47947 */ /* 0x000fec0003800000 */
.L_x_977:
[----:B------:R-:W2:Y:S02]  /*09b0*/  LDG.E.U16 R0, desc[UR36][R2.64] ;  /* 0x0000002402007981 */ /* 0x000ea4000c1e1500 */
[----:B--2---:R-:W-:-:S05]  /*09c0*/  IMAD.U32 R0, R0, 0x10000, RZ ;  /* 0x0001000000007824 */ /* 0x004fca00078e00ff */
[----:B------:R-:W-:-:S04]  /*09d0*/  F2FP.F16.F32.PACK_AB R0, RZ, R0 ;  /* 0x00000000ff00723e */ /* 0x000fc800000000ff */
[----:B------:R-:W-:Y:S01]  /*09e0*/  PRMT R24, R0, 0x7610, R24 ;  /* 0x0000761000187816 */ /* 0x000fe20000000018 */
[----:B------:R-:W-:Y:S06]  /*09f0*/  BRA `(.L_x_967) ;  /* 0x0000000400d07947 */ /* 0x000fec0003800000 */
.L_x_974:
        /* <DEDUP_REMOVED lines=10> */
[----:B------:R-:W-:-:S04]  /*0aa0*/  F2FP.F16.F32.PACK_AB R0, RZ, R0 ;  /* 0x00000000ff00723e */ /* 0x000fc800000000ff */
[----:B------:R-:W-:Y:S01]  /*0ab0*/  PRMT R24, R0, 0x7610, R24 ;  /* 0x0000761000187816 */ /* 0x000fe20000000018 */
[----:B------:R-:W-:Y:S06]  /*0ac0*/  BRA `(.L_x_967) ;  /* 0x00000004009c7947 */ /* 0x000fec0003800000 */
.L_x_981:
        /* <DEDUP_REMOVED lines=21> */
.L_x_985:
[----:B------:R-:W-:Y:S05]  /*0c20*/  BSYNC.RECONVERGENT B1 ;  /* 0x0000000000017941 */ /* 0x000fea0003800200 */
.L_x_984:
[----:B------:R-:W-:Y:S01]  /*0c30*/  IMAD.SHL.U32 R0, R0, 0x100000, RZ ;  /* 0x0010000000007824 */ /* 0x000fe200078e00ff */
[----:B------:R-:W-:-:S04]  /*0c40*/  LEA R2, R2, 0x3b800000, 0x17 ;  /* 0x3b80000002027811 */ /* 0x000fc800078eb8ff */
[----:B------:R-:W-:-:S07]  /*0c50*/  LOP3.LUT R0, R2, R0, R7, 0xfe, !PT ;  /* 0x0000000002007212 */ /* 0x000fce00078efe07 */
.L_x_983:
[----:B------:R-:W-:Y:S05]  /*0c60*/  BSYNC.RECONVERGENT B0 ;  /* 0x0000000000007941 */ /* 0x000fea0003800200 */
.L_x_982:
[----:B------:R-:W-:-:S04]  /*0c70*/  F2FP.F16.F32.PACK_AB R0, RZ, R0 ;  /* 0x00000000ff00723e */ /* 0x000fc800000000ff */
[----:B------:R-:W-:Y:S01]  /*0c80*/  PRMT R24, R0, 0x7610, R24 ;  /* 0x0000761000187816 */ /* 0x000fe20000000018 */
[----:B------:R-:W-:Y:S06]  /*0c90*/  BRA `(.L_x_967) ;  /* 0x0000000400287947 */ /* 0x000fec0003800000 */
.L_x_980:
        /* <DEDUP_REMOVED lines=21> */
.L_x_989:
[----:B------:R-:W-:Y:S05]  /*0df0*/  BSYNC.RECONVERGENT B1 ;  /* 0x0000000000017941 */ /* 0x000fea0003800200 */
.L_x_988:
[----:B------:R-:W-:Y:S01]  /*0e00*/  IMAD.SHL.U32 R0, R0, 0x200000, RZ ;  /* 0x0020000000007824 */ /* 0x000fe200078e00ff */
[----:B------:R-:W-:-:S04]  /*0e10*/  LEA R2, R2, 0x37800000, 0x17 ;  /* 0x3780000002027811 */ /* 0x000fc800078eb8ff */
[----:B------:R-:W-:-:S07]  /*0e20*/  LOP3.LUT R0, R2, R0, R7, 0xfe, !PT ;  /* 0x0000000002007212 */ /* 0x000fce00078efe07 */
.L_x_987:
[----:B------:R-:W-:Y:S05]  /*0e30*/  BSYNC.RECONVERGENT B0 ;  /* 0x0000000000007941 */ /* 0x000fea0003800200 */
.L_x_986:
[----:B------:R-:W-:-:S04]  /*0e40*/  F2FP.F16.F32.PACK_AB R0, RZ, R0 ;  /* 0x00000000ff00723e */ /* 0x000fc800000000ff */
[----:B------:R-:W-:Y:S01]  /*0e50*/  PRMT R24, R0, 0x7610, R24 ;  /* 0x0000761000187816 */ /* 0x000fe20000000018 */
[----:B------:R-:W-:Y:S06]  /*0e60*/  BRA `(.L_x_967) ;  /* 0x0000000000b47947 */ /* 0x000fec0003800000 */
.L_x_979:
[----:B------:R-:W-:-:S09]  /*0e70*/  UISETP.NE.AND UP0, UPT, UR4, 0x1c, UPT ;  /* 0x0000001c0400788c */ /* 0x000fd2000bf05270 */
[----:B------:R-:W-:Y:S05]  /*0e80*/  BRA.U !UP0, `(.L_x_990) ;  /* 0x00000001089c7547 */ /* 0x000fea000b800000 */
[----:B------:R-:W-:-:S09]  /*0e90*/  UISETP.NE.AND UP0, UPT, UR4, 0x1d, UPT ;  /* 0x0000001d0400788c */ /* 0x000fd2000bf05270 */
[----:B------:R-:W-:Y:S05]  /*0ea0*/  BRA.U !UP0, `(.L_x_991) ;  /* 0x0000000108807547 */ /* 0x000fea000b800000 */
[----:B------:R-:W-:-:S09]  /*0eb0*/  UISETP.NE.AND UP0, UPT, UR4, 0x2c, UPT ;  /* 0x0000002c0400788c */ /* 0x000fd2000bf05270 */
[----:B------:R-:W-:Y:S05]  /*0ec0*/  BRA.U !UP0, `(.L_x_992) ;  /* 0x0000000108487547 */ /* 0x000fea000b800000 */
.L_x_966:
        /* <DEDUP_REMOVED lines=16> */
.L_x_993:
[----:B------:R-:W-:Y:S01]  /*0fd0*/  PRMT R24, RZ, 0x7610, R24 ;  /* 0x00007610ff187816 */ /* 0x000fe20000000018 */
[----:B------:R-:W-:Y:S06]  /*0fe0*/  BRA `(.L_x_967) ;  /* 0x0000000000547947 */ /* 0x000fec0003800000 */
.L_x_992:
        /* <DEDUP_REMOVED lines=8> */
.L_x_995:
[----:B------:R-:W-:Y:S05]  /*1070*/  BSYNC.RECONVERGENT B0 ;  /* 0x0000000000007941 */ /* 0x000fea0003800200 */
.L_x_994:
[----:B------:R-:W-:-:S04]  /*1080*/  F2FP.F16.F32.PACK_AB R0, RZ, R0 ;  /* 0x00000000ff00723e */ /* 0x000fc800000000ff */
[----:B------:R-:W-:Y:S01]  /*1090*/  PRMT R24, R0, 0x7610, R24 ;  /* 0x0000761000187816 */ /* 0x000fe20000000018 */
[----:B------:R-:W-:Y:S06]  /*10a0*/  BRA `(.L_x_967) ;  /* 0x0000000000247947 */ /* 0x000fec0003800000 */
.L_x_991:
[----:B------:R-:W2:Y:S02]  /*10b0*/  LDG.E.64 R2, desc[UR36][R2.64] ;  /* 0x0000002402027981 */ /* 0x000ea4000c1e1b00 */
[----:B--2---:R-:W0:Y:S02]  /*10c0*/  I2F.U64 R0, R2 ;  /* 0x0000000200007312 */ /* 0x004e240000301000 */
[----:B0-----:R-:W-:-:S04]  /*10d0*/  F2FP.F16.F32.PACK_AB R0, RZ, R0 ;  /* 0x00000000ff00723e */ /* 0x001fc800000000ff */
[----:B------:R-:W-:Y:S01]  /*10e0*/  PRMT R24, R0, 0x7610, R24 ;  /* 0x0000761000187816 */ /* 0x000fe20000000018 */
[----:B------:R-:W-:Y:S06]  /*10f0*/  BRA `(.L_x_967) ;  /* 0x0000000000107947 */ /* 0x000fec0003800000 */
.L_x_990:
[----:B------:R-:W2:Y:S02]  /*1100*/  LDG.E R2, desc[UR36][R2.64] ;  /* 0x0000002402027981 */ /* 0x000ea4000c1e1900 */
[----:B--2---:R-:W-:-:S04]  /*1110*/  I2FP.F32.U32 R0, R2 ;  /* 0x0000000200007245 */ /* 0x004fc80000201000 */
[----:B------:R-:W-:-:S04]  /*1120*/  F2FP.F16.F32.PACK_AB R0, RZ, R0 ;  /* 0x00000000ff00723e */ /* 0x000fc800000000ff */
[----:B------:R-:W-:-:S07]  /*1130*/  PRMT R24, R0, 0x7610, R24 ;  /* 0x0000761000187816 */ /* 0x000fce0000000018 */
.L_x_967:
[----:B------:R-:W-:-:S07]  /*1140*/  VIADD R16, R19, 0x80 ;  /* 0x0000008013107836 */ /* 0x000fce0000000000 */
.L_x_961:
[----:B------:R-:W-:Y:S05]  /*1150*/  BSYNC.RECONVERGENT B6 ;  /* 0x0000000000067941 */ /* 0x000fea0003800200 */
.L_x_960:
[----:B------:R-:W-:Y:S01]  /*1160*/  ISETP.GE.AND P0, PT, R16, R17, PT ;  /* 0x000000111000720c */ /* 0x000fe20003f06270 */
[----:B------:R-:W-:Y:S01]  /*1170*/  BSSY.RECONVERGENT B6, `(.L_x_996) ;  /* 0x000010c000067945 */ /* 0x000fe20003800200 */
[----:B------:R-:W-:-:S11]  /*1180*/  PRMT R23, RZ, 0x7610, R23 ;  /* 0x00007610ff177816 */ /* 0x000fd60000000017 */
[----:B------:R-:W-:Y:S05]  /*1190*/  @P0 BRA `(.L_x_997) ;  /* 0x0000001000240947 */ /* 0x000fea0003800000 */
[----:B01----:R-:W0:Y:S01]  /*11a0*/  LDC.64 R2, c[0x0][0x390] ;  /* 0x0000e400ff027b82 */ /* 0x003e220000000a00 */
        /* <DEDUP_REMOVED lines=21> */
.L_x_1001:
[----:B------:R-:W2:Y:S02]  /*1300*/  LDG.E.U8 R2, desc[UR36][R2.64] ;  /* 0x0000002402027981 */ /* 0x000ea4000c1e1100 */
[----:B--2---:R-:W-:-:S04]  /*1310*/  I2FP.F32.U32 R0, R2 ;  /* 0x0000000200007245 */ /* 0x004fc80000201000 */
[----:B------:R-:W-:-:S04]  /*1320*/  F2FP.F16.F32.PACK_AB R0, RZ, R0 ;  /* 0x00000000ff00723e */ /* 0x000fc800000000ff */
[----:B------:R-:W-:Y:S01]  /*1330*/  PRMT R23, R0, 0x7610, R23 ;  /* 0x0000761000177816 */ /* 0x000fe20000000017 */
[----:B------:R-:W-:Y:S06]  /*1340*/  BRA `(.L_x_1003) ;  /* 0x0000000c00b47947 */ /* 0x000fec0003800000 */
.L_x_1000:
        /* <DEDUP_REMOVED lines=11> */
.L_x_1005:
[----:B------:R-:W2:Y:S02]  /*1400*/  LDG.E R2, desc[UR36][R2.64] ;  /* 0x0000002402027981 */ /* 0x000ea4000c1e1900 */
[----:B--2---:R-:W-:-:S04]  /*1410*/  I2FP.F32.S32 R0, R2 ;  /* 0x0000000200007245 */ /* 0x004fc80000201400 */
[----:B------:R-:W-:-:S04]  /*1420*/  F2FP.F16.F32.PACK_AB R0, RZ, R0 ;  /* 0x00000000ff00723e */ /* 0x000fc800000000ff */
[----:B------:R-:W-:Y:S01]  /*1430*/  PRMT R23, R0, 0x7610, R23 ;  /* 0x0000761000177816 */ /* 0x000fe20000000017 */
[----:B------:R-:W-:Y:S06]  /*1440*/  BRA `(.L_x_1003) ;  /* 0x0000000c00747947 */ /* 0x000fec0003800000 */
.L_x_1004:
[----:B------:R-:W2:Y:S02]  /*1450*/  LDG.E.U16 R2, desc[UR36][R2.64] ;  /* 0x0000002402027981 */ /* 0x000ea4000c1e1500 */
[----:B--2---:R-:W0:Y:S02]  /*1460*/  I2F.S16 R0, R2 ;  /* 0x0000000200007306 */ /* 0x004e240000101400 */
[----:B0-----:R-:W-:-:S04]  /*1470*/  F2FP.F16.F32.PACK_AB R0, RZ, R0 ;  /* 0x00000000ff00723e */ /* 0x001fc800000000ff */
[----:B------:R-:W-:Y:S01]  /*1480*/  PRMT R23, R0, 0x7610, R23 ;  /* 0x0000761000177816 */ /* 0x000fe20000000017 */
[----:B------:R-:W-:Y:S06]  /*1490*/  BRA `(.L_x_1003) ;  /* 0x0000000c00607947 */ /* 0x000fec0003800000 */
.L_x_999:
        /* <DEDUP_REMOVED lines=9> */
.L_x_1007:
[----:B------:R0:W5:Y:S01]  /*1530*/  LDG.E.U16 R23, desc[UR36][R2.64] ;  /* 0x0000002402177981 */ /* 0x000162000c1e1500 */
[----:B------:R-:W-:Y:S05]  /*1540*/  BRA `(.L_x_1003) ;  /* 0x0000000c00347947 */ /* 0x000fea0003800000 */
.L_x_1006:
        /* <DEDUP_REMOVED lines=9> */
.L_x_1009:
[----:B------:R1:W5:Y:S01]  /*15e0*/  LDG.E.U16 R23, desc[UR36][R2.64] ;  /* 0x0000002402177981 */ /* 0x000362000c1e1500 */
[----:B------:R-:W-:Y:S05]  /*15f0*/  BRA `(.L_x_1003) ;  /* 0x0000000c00087947 */ /* 0x000fea0003800000 */
.L_x_1008:
        /* <DEDUP_REMOVED lines=9> */
.L_x_998:
        /* <DEDUP_REMOVED lines=14> */
.L_x_1012:
        /* <DEDUP_REMOVED lines=9> */
.L_x_1011:
        /* <DEDUP_REMOVED lines=27> */
.L_x_1014:
        /* <DEDUP_REMOVED lines=11> */
[----:B------:R-:W-:-:S04]  /*1a60*/  F2FP.F16.F32.PACK_AB R0, RZ, R0 ;  /* 0x00000000ff00723e */ /* 0x000fc800000000ff */
[----:B------:R-:W-:Y:S01]  /*1a70*/  PRMT R23, R0, 0x7610, R23 ;  /* 0x0000761000177816 */ /* 0x000fe20000000017 */
[----:B------:R-:W-:Y:S06]  /*1a80*/  BRA `(.L_x_1003) ;  /* 0x0000000400e47947 */ /* 0x000fec0003800000 */
.L_x_1013:
[----:B------:R-:W2:Y:S02]  /*1a90*/  LDG.E.U16 R0, desc[UR36][R2.64] ;  /* 0x0000002402007981 */ /* 0x000ea4000c1e1500 */
[----:B--2---:R-:W-:-:S05]  /*1aa0*/  IMAD.U32 R0, R0, 0x10000, RZ ;  /* 0x0001000000007824 */ /* 0x004fca00078e00ff */
[----:B------:R-:W-:-:S04]  /*1ab0*/  F2FP.F16.F32.PACK_AB R0, RZ, R0 ;  /* 0x00000000ff00723e */ /* 0x000fc800000000ff */
[----:B------:R-:W-:Y:S01]  /*1ac0*/  PRMT R23, R0, 0x7610, R23 ;  /* 0x0000761000177816 */ /* 0x000fe20000000017 */
[----:B------:R-:W-:Y:S06]  /*1ad0*/  BRA `(.L_x_1003) ;  /* 0x0000000400d07947 */ /* 0x000fec0003800000 */
.L_x_1010:
        /* <DEDUP_REMOVED lines=13> */
.L_x_1017:
        /* <DEDUP_REMOVED lines=21> */
.L_x_1021:
[----:B------:R-:W-:Y:S05]  /*1d00*/  BSYNC.RECONVERGENT B1 ;  /* 0x0000000000017941 */ /* 0x000fea0003800200 */
.L_x_1020:
[----:B------:R-:W-:Y:S01]  /*1d10*/  IMAD.SHL.U32 R0, R0, 0x100000, RZ ;  /* 0x0010000000007824 */ /* 0x000fe200078e00ff */
[----:B------:R-:W-:-:S04]  /*1d20*/  LEA R2, R2, 0x3b800000, 0x17 ;  /* 0x3b80000002027811 */ /* 0x000fc800078eb8ff */
[----:B------:R-:W-:-:S07]  /*1d30*/  LOP3.LUT R0, R2, R0, R7, 0xfe, !PT ;  /* 0x0000000002007212 */ /* 0x000fce00078efe07 */
.L_x_1019:
[----:B------:R-:W-:Y:S05]  /*1d40*/  BSYNC.RECONVERGENT B0 ;  /* 0x0000000000007941 */ /* 0x000fea0003800200 */
.L_x_1018:
[----:B------:R-:W-:-:S04]  /*1d50*/  F2FP.F16.F32.PACK_AB R0, RZ, R0 ;  /* 0x00000000ff00723e */ /* 0x000fc800000000ff */
[----:B------:R-:W-:Y:S01]  /*1d60*/  PRMT R23, R0, 0x7610, R23 ;  /* 0x0000761000177816 */ /* 0x000fe20000000017 */
[----:B------:R-:W-:Y:S06]  /*1d70*/  BRA `(.L_x_1003) ;  /* 0x0000000400287947 */ /* 0x000fec0003800000 */
.L_x_1016:
        /* <DEDUP_REMOVED lines=21> */
.L_x_1025:
[----:B------:R-:W-:Y:S05]  /*1ed0*/  BSYNC.RECONVERGENT B1 ;  /* 0x0000000000017941 */ /* 0x000fea0003800200 */
.L_x_1024:
[----:B------:R-:W-:Y:S01]  /*1ee0*/  IMAD.SHL.U32 R0, R0, 0x200000, RZ ;  /* 0x0020000000007824 */ /* 0x000fe200078e00ff */
[----:B------:R-:W-:-:S04]  /*1ef0*/  LEA R2, R2, 0x37800000, 0x17 ;  /* 0x3780000002027811 */ /* 0x000fc800078eb8ff */
[----:B------:R-:W-:-:S07]  /*1f00*/  LOP3.LUT R0, R2, R0, R7, 0xfe, !PT ;  /* 0x0000000002007212 */ /* 0x000fce00078efe07 */
.L_x_1023:
[----:B------:R-:W-:Y:S05]  /*1f10*/  BSYNC.RECONVERGENT B0 ;  /* 0x0000000000007941 */ /* 0x000fea0003800200 */
.L_x_1022:
[----:B------:R-:W-:-:S04]  /*1f20*/  F2FP.F16.F32.PACK_AB R0, RZ, R0 ;  /* 0x00000000ff00723e */ /* 0x000fc800000000ff */
[----:B------:R-:W-:Y:S01]  /*1f30*/  PRMT R23, R0, 0x7610, R23 ;  /* 0x0000761000177816 */ /* 0x000fe20000000017 */
[----:B------:R-:W-:Y:S06]  /*1f40*/  BRA `(.L_x_1003) ;  /* 0x0000000000b47947 */ /* 0x000fec0003800000 */
.L_x_1015:
        /* <DEDUP_REMOVED lines=14> */
.L_x_1029:
[----:B------:R-:W-:Y:S05]  /*2030*/  BSYNC.RECONVERGENT B0 ;  /* 0x0000000000007941 */ /* 0x000fea0003800200 */
.L_x_1028:
[----:B------:R-:W-:-:S04]  /*2040*/  F2FP.F16.F32.PACK_AB R0, RZ, R0 ;  /* 0x00000000ff00723e */ /* 0x000fc800000000ff */
[----:B------:R-:W-:Y:S01]  /*2050*/  PRMT R23, R0, 0x7610, R23 ;  /* 0x0000761000177816 */ /* 0x000fe20000000017 */
[----:B------:R-:W-:Y:S06]  /*2060*/  BRA `(.L_x_1003) ;  /* 0x00000000006c7947 */ /* 0x000fec0003800000 */
.L_x_1002:
        /* <DEDUP_REMOVED lines=16> */
.L_x_1030:
[----:B------:R-:W-:Y:S01]  /*2170*/  PRMT R23, RZ, 0x7610, R23 ;  /* 0x00007610ff177816 */ /* 0x000fe20000000017 */
[----:B------:R-:W-:Y:S06]  /*2180*/  BRA `(.L_x_1003) ;  /* 0x0000000000247947 */ /* 0x000fec0003800000 */
.L_x_1027:
[----:B------:R-:W2:Y:S02]  /*2190*/  LDG.E.64 R2, desc[UR36][R2.64] ;  /* 0x0000002402027981 */ /* 0x000ea4000c1e1b00 */
[----:B--2---:R-:W0:Y:S02]  /*21a0*/  I2F.U64 R0, R2 ;  /* 0x0000000200007312 */ /* 0x004e240000301000 */
[----:B0-----:R-:W-:-:S04]  /*21b0*/  F2FP.F16.F32.PACK_AB R0, RZ, R0 ;  /* 0x00000000ff00723e */ /* 0x001fc800000000ff */
[----:B------:R-:W-:Y:S01]  /*21c0*/  PRMT R23, R0, 0x7610, R23 ;  /* 0x0000761000177816 */ /* 0x000fe20000000017 */
[----:B------:R-:W-:Y:S06]  /*21d0*/  BRA `(.L_x_1003) ;  /* 0x0000000000107947 */ /* 0x000fec0003800000 */
.L_x_1026:
[----:B------:R-:W2:Y:S02]  /*21e0*/  LDG.E R2, desc[UR36][R2.64] ;  /* 0x0000002402027981 */ /* 0x000ea4000c1e1900 */
[----:B--2---:R-:W-:-:S04]  /*21f0*/  I2FP.F32.U32 R0, R2 ;  /* 0x0000000200007245 */ /* 0x004fc80000201000 */
[----:B------:R-:W-:-:S04]  /*2200*/  F2FP.F16.F32.PACK_AB R0, RZ, R0 ;  /* 0x00000000ff00723e */ /* 0x000fc800000000ff */
[----:B------:R-:W-:-:S07]  /*2210*/  PRMT R23, R0, 0x7610, R23 ;  /* 0x0000761000177816 */ /* 0x000fce0000000017 */
.L_x_1003:
[----:B------:R-:W-:-:S07]  /*2220*/  VIADD R16, R16, 0x80 ;  /* 0x0000008010107836 */ /* 0x000fce0000000000 */
.L_x_997:
[----:B------:R-:W-:Y:S05]  /*2230*/  BSYNC.RECONVERGENT B6 ;  /* 0x0000000000067941 */ /* 0x000fea0003800200 */
.L_x_996:
        /* <DEDUP_REMOVED lines=26> */
.L_x_1036:
[----:B------:R-:W2:Y:S02]  /*23e0*/  LDG.E.U8 R2, desc[UR36][R2.64] ;  /* 0x0000002402027981 */ /* 0x000ea4000c1e1100 */
[----:B--2---:R-:W-:-:S04]  /*23f0*/  I2FP.F32.U32 R0, R2 ;  /* 0x0000000200007245 */ /* 0x004fc80000201000 */
[----:B------:R-:W-:-:S04]  /*2400*/  F2FP.F16.F32.PACK_AB R0, RZ, R0 ;  /* 0x00000000ff00723e */ /* 0x000fc800000000ff */
[----:B------:R-:W-:Y:S01]  /*2410*/  PRMT R25, R0, 0x7610, R25 ;  /* 0x0000761000197816 */ /* 0x000fe20000000019 */
[----:B------:R-:W-:Y:S06]  /*2420*/  BRA `(.L_x_1038) ;  /* 0x0000000c00b47947 */ /* 0x000fec0003800000 */
.L_x_1035:
        /* <DEDUP_REMOVED lines=11> */
.L_x_1040:
[----:B------:R-:W2:Y:S02]  /*24e0*/  LDG.E R2, desc[UR36][R2.64] ;  /* 0x0000002402027981 */ /* 0x000ea4000c1e1900 */
[----:B--2---:R-:W-:-:S04]  /*24f0*/  I2FP.F32.S32 R0, R2 ;  /* 0x0000000200007245 */ /* 0x004fc80000201400 */
[----:B------:R-:W-:-:S04]  /*2500*/  F2FP.F16.F32.PACK_AB R0, RZ, R0 ;  /* 0x00000000ff00723e */ /* 0x000fc800000000ff */
[----:B------:R-:W-:Y:S01]  /*2510*/  PRMT R25, R0, 0x7610, R25 ;  /* 0x0000761000197816 */ /* 0x000fe20000000019 */
[----:B------:R-:W-:Y:S06]  /*2520*/  BRA `(.L_x_1038) ;  /* 0x0000000c00747947 */ /* 0x000fec0003800000 */
.L_x_1039:
[----:B------:R-:W2:Y:S02]  /*2530*/  LDG.E.U16 R2, desc[UR36][R2.64] ;  /* 0x0000002402027981 */ /* 0x000ea4000c1e1500 */
[----:B--2---:R-:W0:Y:S02]  /*2540*/  I2F.S16 R0, R2 ;  /* 0x0000000200007306 */ /* 0x004e240000101400 */
[----:B0-----:R-:W-:-:S04]  /*2550*/  F2FP.F16.F32.PACK_AB R0, RZ, R0 ;  /* 0x00000000ff00723e */ /* 0x001fc800000000ff */
[----:B------:R-:W-:Y:S01]  /*2560*/  PRMT R25, R0, 0x7610, R25 ;  /* 0x0000761000197816 */ /* 0x000fe20000000019 */
[----:B------:R-:W-:Y:S06]  /*2570*/  BRA `(.L_x_1038) ;  /* 0x0000000c00607947 */ /* 0x000fec0003800000 */
.L_x_1034:
        /* <DEDUP_REMOVED lines=9> */
.L_x_1042:
[----:B------:R0:W5:Y:S01]  /*2610*/  LDG.E.U16 R25, desc[UR36][R2.64] ;  /* 0x0000002402197981 */ /* 0x000162000c1e1500 */
[----:B------:R-:W-:Y:S05]  /*2620*/  BRA `(.L_x_1038) ;  /* 0x0000000c00347947 */ /* 0x000fea0003800000 */
.L_x_1041:
        /* <DEDUP_REMOVED lines=9> */
.L_x_1044:
[----:B------:R1:W5:Y:S01]  /*26c0*/  LDG.E.U16 R25, desc[UR36][R2.64] ;  /* 0x0000002402197981 */ /* 0x000362000c1e1500 */
[----:B------:R-:W-:Y:S05]  /*26d0*/  BRA `(.L_x_1038) ;  /* 0x0000000c00087947 */ /* 0x000fea0003800000 */
.L_x_1043:
        /* <DEDUP_REMOVED lines=9> */
.L_x_1033:
        /* <DEDUP_REMOVED lines=14> */
.L_x_1047:
        /* <DEDUP_REMOVED lines=9> */
.L_x_1046:
        /* <DEDUP_REMOVED lines=27> */
.L_x_1049:
        /* <DEDUP_REMOVED lines=14> */
.L_x_1048:
[----:B------:R-:W2:Y:S02]  /*2b70*/  LDG.E.U16 R0, desc[UR36][R2.64] ;  /* 0x0000002402007981 */ /* 0x000ea4000c1e1500 */
[----:B--2---:R-:W-:-:S05]  /*2b80*/  IMAD.U32 R0, R0, 0x10000, RZ ;  /* 0x0001000000007824 */ /* 0x004fca00078e00ff */
[----:B------:R-:W-:-:S04]  /*2b90*/  F2FP.F16.F32.PACK_AB R0, RZ, R0 ;  /* 0x00000000ff00723e */ /* 0x000fc800000000ff */
[----:B------:R-:W-:Y:S01]  /*2ba0*/  PRMT R25, R0, 0x7610, R25 ;  /* 0x0000761000197816 */ /* 0x000fe20000000019 */
[----:B------:R-:W-:Y:S06]  /*2bb0*/  BRA `(.L_x_1038) ;  /* 0x0000000400d07947 */ /* 0x000fec0003800000 */
.L_x_1045:
        /* <DEDUP_REMOVED lines=13> */
.L_x_1052:
        /* <DEDUP_REMOVED lines=21> */
.L_x_1056:
[----:B------:R-:W-:Y:S05]  /*2de0*/  BSYNC.RECONVERGENT B1 ;  /* 0x0000000000017941 */ /* 0x000fea0003800200 */
.L_x_1055:
[----:B------:R-:W-:Y:S01]  /*2df0*/  IMAD.SHL.U32 R0, R0, 0x100000, RZ ;  /* 0x0010000000007824 */ /* 0x000fe200078e00ff */
[----:B------:R-:W-:-:S04]  /*2e00*/  LEA R2, R2, 0x3b800000, 0x17 ;  /* 0x3b80000002027811 */ /* 0x000fc800078eb8ff */
[----:B------:R-:W-:-:S07]  /*2e10*/  LOP3.LUT R0, R2, R0, R7, 0xfe, !PT ;  /* 0x0000000002007212 */ /* 0x000fce00078efe07 */
.L_x_1054:
[----:B------:R-:W-:Y:S05]  /*2e20*/  BSYNC.RECONVERGENT B0 ;  /* 0x0000000000007941 */ /* 0x000fea0003800200 */
.L_x_1053:
[----:B------:R-:W-:-:S04]  /*2e30*/  F2FP.F16.F32.PACK_AB R0, RZ, R0 ;  /* 0x00000000ff00723e */ /* 0x000fc800000000ff */
[----:B------:R-:W-:Y:S01]  /*2e40*/  PRMT R25, R0, 0x7610, R25 ;  /* 0x0000761000197816 */ /* 0x000fe20000000019 */
[----:B------:R-:W-:Y:S06]  /*2e50*/  BRA `(.L_x_1038) ;  /* 0x0000000400287947 */ /* 0x000fec0003800000 */
.L_x_1051:
        /* <DEDUP_REMOVED lines=21> */
.L_x_1060:
[----:B------:R-:W-:Y:S05]  /*2fb0*/  BSYNC.RECONVERGENT B1 ;  /* 0x0000000000017941 */ /* 0x000fea0003800200 */
.L_x_1059:
[----:B------:R-:W-:Y:S01]  /*2fc0*/  IMAD.SHL.U32 R0, R0, 0x200000, RZ ;  /* 0x0020000000007824 */ /* 0x000fe200078e00ff */
[----:B------:R-:W-:-:S04]  /*2fd0*/  LEA R2, R2, 0x37800000, 0x17 ;  /* 0x3780000002027811 */ /* 0x000fc800078eb8ff */
[----:B------:R-:W-:-:S07]  /*2fe0*/  LOP3.LUT R0, R2, R0, R7, 0xfe, !PT ;  /* 0x0000000002007212 */ /* 0x000fce00078efe07 */
.L_x_1058:
[----:B------:R-:W-:Y:S05]  /*2ff0*/  BSYNC.RECONVERGENT B0 ;  /* 0x0000000000007941 */ /* 0x000fea0003800200 */
.L_x_1057:
[----:B------:R-:W-:-:S04]  /*3000*/  F2FP.F16.F32.PACK_AB R0, RZ, R0 ;  /* 0x00000000ff00723e */ /* 0x000fc800000000ff */
[----:B------:R-:W-:Y:S01]  /*3010*/  PRMT R25, R0, 0x7610, R25 ;  /* 0x0000761000197816 */ /* 0x000fe20000000019 */
[----:B------:R-:W-:Y:S06]  /*3020*/  BRA `(.L_x_1038) ;  /* 0x0000000000b47947 */ /* 0x000fec0003800000 */
.L_x_1050:
        /* <DEDUP_REMOVED lines=14> */
.L_x_1064:
[----:B------:R-:W-:Y:S05]  /*3110*/  BSYNC.RECONVERGENT B0 ;  /* 0x0000000000007941 */ /* 0x000fea0003800200 */
.L_x_1063:
[----:B------:R-:W-:-:S04]  /*3120*/  F2FP.F16.F32.PACK_AB R0, RZ, R0 ;  /* 0x00000000ff00723e */ /* 0x000fc800000000ff */
[----:B------:R-:W-:Y:S01]  /*3130*/  PRMT R25, R0, 0x7610, R25 ;  /* 0x0000761000197816 */ /* 0x000fe20000000019 */
[----:B------:R-:W-:Y:S06]  /*3140*/  BRA `(.L_x_1038) ;  /* 0x00000000006c7947 */ /* 0x000fec0003800000 */
.L_x_1037:
        /* <DEDUP_REMOVED lines=16> */
.L_x_1065:
[----:B------:R-:W-:Y:S01]  /*3250*/  PRMT R25, RZ, 0x7610, R25 ;  /* 0x00007610ff197816 */ /* 0x000fe20000000019 */
[----:B------:R-:W-:Y:S06]  /*3260*/  BRA `(.L_x_1038) ;  /* 0x0000000000247947 */ /* 0x000fec0003800000 */
.L_x_1062:
[----:B------:R-:W2:Y:S02]  /*3270*/  LDG.E.64 R2, desc[UR36][R2.64] ;  /* 0x0000002402027981 */ /* 0x000ea4000c1e1b00 */
[----:B--2---:R-:W0:Y:S02]  /*3280*/  I2F.U64 R0, R2 ;  /* 0x0000000200007312 */ /* 0x004e240000301000 */
[----:B0-----:R-:W-:-:S04]  /*3290*/  F2FP.F16.F32.PACK_AB R0, RZ, R0 ;  /* 0x00000000ff00723e */ /* 0x001fc800000000ff */
[----:B------:R-:W-:Y:S01]  /*32a0*/  PRMT R25, R0, 0x7610, R25 ;  /* 0x0000761000197816 */ /* 0x000fe20000000019 */
[----:B------:R-:W-:Y:S06]  /*32b0*/  BRA `(.L_x_1038) ;  /* 0x0000000000107947 */ /* 0x000fec0003800000 */
.L_x_1061:
[----:B------:R-:W2:Y:S02]  /*32c0*/  LDG.E R2, desc[UR36][R2.64] ;  /* 0x0000002402027981 */ /* 0x000ea4000c1e1900 */
[----:B--2---:R-:W-:-:S04]  /*32d0*/  I2FP.F32.U32 R0, R2 ;  /* 0x0000000200007245 */ /* 0x004fc80000201000 */
[----:B------:R-:W-:-:S04]  /*32e0*/  F2FP.F16.F32.PACK_AB R0, RZ, R0 ;  /* 0x00000000ff00723e */ /* 0x000fc800000000ff */
[----:B------:R-:W-:-:S07]  /*32f0*/  PRMT R25, R0, 0x7610, R25 ;  /* 0x0000761000197816 */ /* 0x000fce0000000019 */
.L_x_1038:
[----:B------:R-:W-:-:S07]  /*3300*/  VIADD R16, R16, 0x80 ;  /* 0x0000008010107836 */ /* 0x000fce0000000000 */
.L_x_1032:
[----:B------:R-:W-:Y:S05]  /*3310*/  BSYNC.RECONVERGENT B6 ;  /* 0x0000000000067941 */ /* 0x000fea0003800200 */
.L_x_1031:
        /* <DEDUP_REMOVED lines=25> */
.L_x_1071:
[----:B------:R-:W2:Y:S02]  /*34b0*/  LDG.E.U8 R2, desc[UR36][R2.64] ;  /* 0x0000002402027981 */ /* 0x000ea4000c1e1100 */
[----:B--2---:R-:W-:-:S04]  /*34c0*/  I2FP.F32.U32 R0, R2 ;  /* 0x0000000200007245 */ /* 0x004fc80000201000 */
[----:B------:R-:W-:Y:S01]  /*34d0*/  F2FP.F16.F32.PACK_AB R0, RZ, R0 ;  /* 0x00000000ff00723e */ /* 0x000fe200000000ff */
[----:B------:R-:W-:Y:S06]  /*34e0*/  BRA `(.L_x_1067) ;  /* 0x0000000c007c7947 */ /* 0x000fec0003800000 */
.L_x_1070:
        /* <DEDUP_REMOVED lines=10> */
.L_x_1074:
[----:B------:R-:W2:Y:S02]  /*3590*/  LDG.E R2, desc[UR36][R2.64] ;  /* 0x0000002402027981 */ /* 0x000ea4000c1e1900 */
[----:B--2---:R-:W-:-:S04]  /*35a0*/  I2FP.F32.S32 R0, R2 ;  /* 0x0000000200007245 */ /* 0x004fc80000201400 */
[----:B------:R-:W-:Y:S01]  /*35b0*/  F2FP.F16.F32.PACK_AB R0, RZ, R0 ;  /* 0x00000000ff00723e */ /* 0x000fe200000000ff */
[----:B------:R-:W-:Y:S06]  /*35c0*/  BRA `(.L_x_1067) ;  /* 0x0000000c00447947 */ /* 0x000fec0003800000 */
.L_x_1073:
[----:B------:R-:W2:Y:S02]  /*35d0*/  LDG.E.U16 R2, desc[UR36][R2.64] ;  /* 0x0000002402027981 */ /* 0x000ea4000c1e1500 */
[----:B--2---:R-:W0:Y:S02]  /*35e0*/  I2F.S16 R0, R2 ;  /* 0x0000000200007306 */ /* 0x004e240000101400 */
[----:B0-----:R-:W-:Y:S01]  /*35f0*/  F2FP.F16.F32.PACK_AB R0, RZ, R0 ;  /* 0x00000000ff00723e */ /* 0x001fe200000000ff */
[----:B------:R-:W-:Y:S06]  /*3600*/  BRA `(.L_x_1067) ;  /* 0x0000000c00347947 */ /* 0x000fec0003800000 */
.L_x_1069:
        /* <DEDUP_REMOVED lines=9> */
.L_x_1076:
[----:B------:R2:W5:Y:S01]  /*36a0*/  LDG.E.U16 R0, desc[UR36][R2.64] ;  /* 0x0000002402007981 */ /* 0x000562000c1e1500 */
[----:B------:R-:W-:Y:S05]  /*36b0*/  BRA `(.L_x_1067) ;  /* 0x0000000c00087947 */ /* 0x000fea0003800000 */
.L_x_1075:
        /* <DEDUP_REMOVED lines=9> */
.L_x_1078:
[----:B------:R3:W5:Y:S01]  /*3750*/  LDG.E.U16 R0, desc[UR36][R2.64] ;  /* 0x0000002402007981 */ /* 0x000762000c1e1500 */
[----:B------:R-:W-:Y:S05]  /*3760*/  BRA `(.L_x_1067) ;  /* 0x0000000800dc7947 */ /* 0x000fea0003800000 */
.L_x_1077:
        /* <DEDUP_REMOVED lines=8> */
.L_x_1068:
        /* <DEDUP_REMOVED lines=13> */
.L_x_1081:
        /* <DEDUP_REMOVED lines=8> */
.L_x_1080:
        /* <DEDUP_REMOVED lines=27> */
.L_x_1083:
        /* <DEDUP_REMOVED lines=13> */
.L_x_1082:
[----:B------:R-:W2:Y:S02]  /*3bc0*/  LDG.E.U16 R0, desc[UR36][R2.64] ;  /* 0x0000002402007981 */ /* 0x000ea4000c1e1500 */
[----:B--2---:R-:W-:-:S05]  /*3bd0*/  IMAD.U32 R0, R0, 0x10000, RZ ;  /* 0x0001000000007824 */ /* 0x004fca00078e00ff */
[----:B------:R-:W-:Y:S01]  /*3be0*/  F2FP.F16.F32.PACK_AB R0, RZ, R0 ;  /* 0x00000000ff00723e */ /* 0x000fe200000000ff */
[----:B------:R-:W-:Y:S06]  /*3bf0*/  BRA `(.L_x_1067) ;  /* 0x0000000400b87947 */ /* 0x000fec0003800000 */
.L_x_1079:
        /* <DEDUP_REMOVED lines=12> */
.L_x_1086:
        /* <DEDUP_REMOVED lines=21> */
.L_x_1090:
[----:B------:R-:W-:Y:S05]  /*3e10*/  BSYNC.RECONVERGENT B1 ;  /* 0x0000000000017941 */ /* 0x000fea0003800200 */
.L_x_1089:
[----:B------:R-:W-:Y:S01]  /*3e20*/  IMAD.SHL.U32 R0, R0, 0x100000, RZ ;  /* 0x0010000000007824 */ /* 0x000fe200078e00ff */
[----:B------:R-:W-:-:S04]  /*3e30*/  LEA R2, R2, 0x3b800000, 0x17 ;  /* 0x3b80000002027811 */ /* 0x000fc800078eb8ff */
[----:B------:R-:W-:-:S07]  /*3e40*/  LOP3.LUT R0, R2, R0, R7, 0xfe, !PT ;  /* 0x0000000002007212 */ /* 0x000fce00078efe07 */
.L_x_1088:
[----:B------:R-:W-:Y:S05]  /*3e50*/  BSYNC.RECONVERGENT B0 ;  /* 0x0000000000007941 */ /* 0x000fea0003800200 */
.L_x_1087:
[----:B------:R-:W-:Y:S01]  /*3e60*/  F2FP.F16.F32.PACK_AB R0, RZ, R0 ;  /* 0x00000000ff00723e */ /* 0x000fe200000000ff */
[----:B------:R-:W-:Y:S06]  /*3e70*/  BRA `(.L_x_1067) ;  /* 0x0000000400187947 */ /* 0x000fec0003800000 */
.L_x_1085:
        /* <DEDUP_REMOVED lines=21> */
.L_x_1094:
[----:B------:R-:W-:Y:S05]  /*3fd0*/  BSYNC.RECONVERGENT B1 ;  /* 0x0000000000017941 */ /* 0x000fea0003800200 */
.L_x_1093:
[----:B------:R-:W-:Y:S01]  /*3fe0*/  IMAD.SHL.U32 R0, R0, 0x200000, RZ ;  /* 0x0020000000007824 */ /* 0x000fe200078e00ff */
[----:B------:R-:W-:-:S04]  /*3ff0*/  LEA R2, R2, 0x37800000, 0x17 ;  /* 0x3780000002027811 */ /* 0x000fc800078eb8ff */
[----:B------:R-:W-:-:S07]  /*4000*/  LOP3.LUT R0, R2, R0, R7, 0xfe, !PT ;  /* 0x0000000002007212 */ /* 0x000fce00078efe07 */
.L_x_1092:
[----:B------:R-:W-:Y:S05]  /*4010*/  BSYNC.RECONVERGENT B0 ;  /* 0x0000000000007941 */ /* 0x000fea0003800200 */
.L_x_1091:
[----:B------:R-:W-:Y:S01]  /*4020*/  F2FP.F16.F32.PACK_AB R0, RZ, R0 ;  /* 0x00000000ff00723e */ /* 0x000fe200000000ff */
[----:B------:R-:W-:Y:S06]  /*4030*/  BRA `(.L_x_1067) ;  /* 0x0000000000a87947 */ /* 0x000fec0003800000 */
.L_x_1084:
        /* <DEDUP_REMOVED lines=14> */
.L_x_1098:
[----:B------:R-:W-:Y:S05]  /*4120*/  BSYNC.RECONVERGENT B0 ;  /* 0x0000000000007941 */ /* 0x000fea0003800200 */
.L_x_1097:
[----:B------:R-:W-:Y:S01]  /*4130*/  F2FP.F16.F32.PACK_AB R0, RZ, R0 ;  /* 0x00000000ff00723e */ /* 0x000fe200000000ff */
[----:B------:R-:W-:Y:S06]  /*4140*/  BRA `(.L_x_1067) ;  /* 0x0000000000647947 */ /* 0x000fec0003800000 */
.L_x_1072:
        /* <DEDUP_REMOVED lines=16> */
.L_x_1099:
[----:B------:R-:W-:Y:S01]  /*4250*/  PRMT R0, RZ, 0x7610, R0 ;  /* 0x00007610ff007816 */ /* 0x000fe20000000000 */
[----:B------:R-:W-:Y:S06]  /*4260*/  BRA `(.L_x_1067) ;  /* 0x00000000001c7947 */ /* 0x000fec0003800000 */
.L_x_1096:
[----:B------:R-:W2:Y:S02]  /*4270*/  LDG.E.64 R2, desc[UR36][R2.64] ;  /* 0x0000002402027981 */ /* 0x000ea4000c1e1b00 */
[----:B--2---:R-:W0:Y:S02]  /*4280*/  I2F.U64 R0, R2 ;  /* 0x0000000200007312 */ /* 0x004e240000301000 */
[----:B0-----:R-:W-:Y:S01]  /*4290*/  F2FP.F16.F32.PACK_AB R0, RZ, R0 ;  /* 0x00000000ff00723e */ /* 0x001fe200000000ff */
[----:B------:R-:W-:Y:S06]  /*42a0*/  BRA `(.L_x_1067) ;  /* 0x00000000000c7947 */ /* 0x000fec0003800000 */
.L_x_1095:
[----:B------:R-:W2:Y:S02]  /*42b0*/  LDG.E R2, desc[UR36][R2.64] ;  /* 0x0000002402027981 */ /* 0x000ea4000c1e1900 */
[----:B--2---:R-:W-:-:S04]  /*42c0*/  I2FP.F32.U32 R0, R2 ;  /* 0x0000000200007245 */ /* 0x004fc80000201000 */
[----:B------:R-:W-:-:S07]  /*42d0*/  F2FP.F16.F32.PACK_AB R0, RZ, R0 ;  /* 0x00000000ff00723e */ /* 0x000fce00000000ff */
.L_x_1067:
[----:B------:R-:W-:Y:S05]  /*42e0*/  BSYNC.RECONVERGENT B6 ;  /* 0x0000000000067941 */ /* 0x000fea0003800200 */
.L_x_1066:
[----:B------:R-:W4:Y:S01]  /*42f0*/  LDC.U8 R16, c[0x0][0x3a4] ;  /* 0x0000e900ff107b82 */ /* 0x000f220000000000 */
[CC--:B------:R-:W-:Y:S01]  /*4300*/  ISETP.GE.AND P1, PT, R19.reuse, R17.reuse, PT ;  /* 0x000000111300720c */ /* 0x0c0fe20003f26270 */
[C---:B0123--:R-:W-:Y:S01]  /*4310*/  VIADD R2, R19.reuse, 0x100 ;  /* 0x0000010013027836 */ /* 0x04ffe20000000000 */
[----:B------:R-:W-:Y:S01]  /*4320*/  BSSY.RECONVERGENT B0, `(.L_x_1100) ;  /* 0x0000019000007945 */ /* 0x000fe20003800200 */
[C---:B------:R-:W-:Y:S02]  /*4330*/  VIADD R4, R19.reuse, 0x180 ;  /* 0x0000018013047836 */ /* 0x040fe40000000000 */
[----:B------:R-:W-:Y:S01]  /*4340*/  VIADD R22, R19, 0x80 ;  /* 0x0000008013167836 */ /* 0x000fe20000000000 */
[-C--:B------:R-:W-:Y:S02]  /*4350*/  ISETP.GE.AND P2, PT, R2, R17.reuse, PT ;  /* 0x000000110200720c */ /* 0x080fe40003f46270 */
[-C--:B------:R-:W-:Y:S02]  /*4360*/  ISETP.GE.AND P0, PT, R4, R17.reuse, PT ;  /* 0x000000110400720c */ /* 0x080fe40003f06270 */
[----:B------:R-:W-:-:S03]  /*4370*/  ISETP.GE.AND P4, PT, R22, R17, PT ;  /* 0x000000111600720c */ /* 0x000fc60003f86270 */
[----:B------:R-:W-:Y:S10]  /*4380*/  @P1 BRA `(.L_x_1101) ;  /* 0x0000000000481947 */ /* 0x000ff40003800000 */
[----:B-----5:R-:W-:Y:S02]  /*4390*/  HADD2.F32 R24, -RZ, R24.H0_H0 ;  /* 0x20000018ff187230 */ /* 0x020fe40000004100 */
[----:B------:R-:W-:-:S03]  /*43a0*/  IMAD.MOV.U32 R3, RZ, RZ, 0x42fc0000 ;  /* 0x42fc0000ff037424 */ /* 0x000fc600078e00ff */
        /* <DEDUP_REMOVED lines=15> */
[----:B------:R-:W-:-:S07]  /*44a0*/  F2FP.F16.F32.PACK_AB R4, RZ, R4 ;  /* 0x00000004ff04723e */ /* 0x000fce00000000ff */
.L_x_1101:
[----:B------:R-:W-:Y:S05]  /*44b0*/  BSYNC.RECONVERGENT B0 ;  /* 0x0000000000007941 */ /* 0x000fea0003800200 */
.L_x_1100:
[----:B------:R-:W-:Y:S04]  /*44c0*/  BSSY.RECONVERGENT B0, `(.L_x_1102) ;  /* 0x0000014000007945 */ /* 0x000fe80003800200 */
[----:B------:R-:W-:Y:S05]  /*44d0*/  @P4 BRA `(.L_x_1103) ;  /* 0x0000000000484947 */ /* 0x000fea0003800000 */
        /* <DEDUP_REMOVED lines=18> */
.L_x_1103:
[----:B------:R-:W-:Y:S05]  /*4600*/  BSYNC.RECONVERGENT B0 ;  /* 0x0000000000007941 */ /* 0x000fea0003800200 */
.L_x_1102:
        /* <DEDUP_REMOVED lines=20> */
.L_x_1105:
[----:B------:R-:W-:Y:S05]  /*4750*/  BSYNC.RECONVERGENT B0 ;  /* 0x0000000000007941 */ /* 0x000fea0003800200 */
.L_x_1104:
        /* <DEDUP_REMOVED lines=20> */
.L_x_1107:
[----:B------:R-:W-:Y:S05]  /*48a0*/  BSYNC.RECONVERGENT B0 ;  /* 0x0000000000007941 */ /* 0x000fea0003800200 */
.L_x_1106:
[----:B------:R-:W-:Y:S04]  /*48b0*/  BSSY.RECONVERGENT B6, `(.L_x_1108) ;  /* 0x000010e000067945 */ /* 0x000fe80003800200 */
[----:B------:R-:W-:Y:S05]  /*48c0*/  @P1 BRA `(.L_x_1109) ;  /* 0x0000001000301947 */ /* 0x000fea0003800000 */
[----:B------:R-:W0:Y:S01]  /*48d0*/  LDCU UR4, c[0x0][0x3a8] ;  /* 0x00007500ff0477ac */ /* 0x000e220008000800 */
[----:B------:R-:W1:Y:S01]  /*48e0*/  LDC.64 R2, c[0x0][0x388] ;  /* 0x0000e200ff027b82 */ /* 0x000e620000000a00 */
[----:B-----5:R-:W-:Y:S01]  /*48f0*/  IMAD R0, R18, 0x200, R19 ;  /* 0x0000020012007824 */ /* 0x020fe200078e0213 */
[----:B----4-:R-:W-:-:S03]  /*4900*/  PRMT R6, R16, 0x9910, RZ ;  /* 0x0000991010067816 */ /* 0x010fc600000000ff */
[----:B0-----:R-:W-:Y:S02]  /*4910*/  IMAD R5, R0, UR4, RZ ;  /* 0x0000000400057c24 */ /* 0x001fe4000f8e02ff */
[----:B------:R-:W-:-:S05]  /*4920*/  IMAD.MOV.U32 R0, RZ, RZ, R6 ;  /* 0x000000ffff007224 */ /* 0x000fca00078e0006 */
[----:B------:R-:W-:Y:S02]  /*4930*/  ISETP.GT.AND P0, PT, R0, 0x9, PT ;  /* 0x000000090000780c */ /* 0x000fe40003f04270 */
[----:B-1----:R-:W-:-:S05]  /*4940*/  IADD3 R2, P1, PT, R5, R2, RZ ;  /* 0x0000000205027210 */ /* 0x002fca0007f3e0ff */
        /* <DEDUP_REMOVED lines=10> */
[----:B------:R-:W-:Y:S02]  /*49f0*/  HADD2.F32 R4, -RZ, R4.H0_H0 ;  /* 0x20000004ff047230 */ /* 0x000fe40000004100 */
[----:B------:R-:W-:Y:S02]  /*4a00*/  IMAD.MOV.U32 R19, RZ, RZ, R22 ;  /* 0x000000ffff137224 */ /* 0x000fe400078e0016 */
[----:B------:R-:W0:Y:S02]  /*4a10*/  F2I.FTZ.TRUNC.NTZ R5, R4 ;  /* 0x0000000400057305 */ /* 0x000e24000021f100 */
[----:B0-----:R3:W-:Y:S01]  /*4a20*/  STG.E.U8 desc[UR36][R2.64], R5 ;  /* 0x0000000502007986 */ /* 0x0017e2000c101124 */
[----:B------:R-:W-:Y:S05]  /*4a30*/  BRA `(.L_x_1109) ;  /* 0x0000000c00d47947 */ /* 0x000fea0003800000 */
.L_x_1113:
[----:B------:R-:W-:Y:S02]  /*4a40*/  HADD2.F32 R5, -RZ, R4.H0_H0 ;  /* 0x20000004ff057230 */ /* 0x000fe40000004100 */
[----:B------:R-:W-:-:S04]  /*4a50*/  IMAD.MOV.U32 R19, RZ, RZ, R22 ;  /* 0x000000ffff137224 */ /* 0x000fc800078e0016 */
[----:B------:R-:W0:Y:S02]  /*4a60*/  F2I.S64.TRUNC R4, R5 ;  /* 0x0000000500047311 */ /* 0x000e24000020d900 */
[----:B0-----:R0:W-:Y:S01]  /*4a70*/  STG.E.U8 desc[UR36][R2.64], R4 ;  /* 0x0000000402007986 */ /* 0x0011e2000c101124 */
[----:B------:R-:W-:Y:S05]  /*4a80*/  BRA `(.L_x_1109) ;  /* 0x0000000c00c07947 */ /* 0x000fea0003800000 */
.L_x_1112:
[----:B------:R-:W-:-:S13]  /*4a90*/  ISETP.NE.AND P0, PT, R0, 0x2, PT ;  /* 0x000000020000780c */ /* 0x000fda0003f05270 */
[----:B------:R-:W-:Y:S05]  /*4aa0*/  @!P0 BRA `(.L_x_1115) ;  /* 0x0000000000388947 */ /* 0x000fea0003800000 */
[----:B------:R-:W-:-:S13]  /*4ab0*/  ISETP.NE.AND P0, PT, R0, 0x3, PT ;  /* 0x000000030000780c */ /* 0x000fda0003f05270 */
[----:B------:R-:W-:Y:S05]  /*4ac0*/  @!P0 BRA `(.L_x_1116) ;  /* 0x00000000001c8947 */ /* 0x000fea0003800000 */
[----:B------:R-:W-:-:S13]  /*4ad0*/  ISETP.NE.AND P0, PT, R0, 0x4, PT ;  /* 0x000000040000780c */ /* 0x000fda0003f05270 */
[----:B------:R-:W-:Y:S05]  /*4ae0*/  @P0 BRA `(.L_x_1114) ;  /* 0x0000000800f80947 */ /* 0x000fea0003800000 */
[----:B------:R-:W-:Y:S02]  /*4af0*/  HADD2.F32 R4, -RZ, R4.H0_H0 ;  /* 0x20000004ff047230 */ /* 0x000fe40000004100 */
[----:B------:R-:W-:-:S04]  /*4b00*/  IMAD.MOV.U32 R19, RZ, RZ, R22 ;  /* 0x000000ffff137224 */ /* 0x000fc800078e0016 */
[----:B------:R-:W0:Y:S02]  /*4b10*/  F2I.S64.TRUNC R4, R4 ;  /* 0x0000000400047311 */ /* 0x000e24000020d900 */
[----:B0-----:R1:W-:Y:S01]  /*4b20*/  STG.E.64 desc[UR36][R2.64], R4 ;  /* 0x0000000402007986 */ /* 0x0013e2000c101b24 */
[----:B------:R-:W-:Y:S05]  /*4b30*/  BRA `(.L_x_1109) ;  /* 0x0000000c00947947 */ /* 0x000fea0003800000 */
.L_x_1116:
[----:B------:R-:W-:Y:S02]  /*4b40*/  HADD2.F32 R4, -RZ, R4.H0_H0 ;  /* 0x20000004ff047230 */ /* 0x000fe40000004100 */
[----:B------:R-:W-:Y:S02]  /*4b50*/  IMAD.MOV.U32 R19, RZ, RZ, R22 ;  /* 0x000000ffff137224 */ /* 0x000fe400078e0016 */
[----:B------:R-:W0:Y:S02]  /*4b60*/  F2I.FTZ.TRUNC.NTZ R5, R4 ;  /* 0x0000000400057305 */ /* 0x000e24000021f100 */
[----:B0-----:R2:W-:Y:S01]  /*4b70*/  STG.E desc[UR36][R2.64], R5 ;  /* 0x0000000502007986 */ /* 0x0015e2000c101924 */
[----:B------:R-:W-:Y:S05]  /*4b80*/  BRA `(.L_x_1109) ;  /* 0x0000000c00807947 */ /* 0x000fea0003800000 */
.L_x_1115:
[----:B------:R-:W-:Y:S02]  /*4b90*/  HADD2.F32 R4, -RZ, R4.H0_H0 ;  /* 0x20000004ff047230 */ /* 0x000fe40000004100 */
[----:B------:R-:W-:Y:S02]  /*4ba0*/  IMAD.MOV.U32 R19, RZ, RZ, R22 ;  /* 0x000000ffff137224 */ /* 0x000fe400078e0016 */
[----:B------:R-:W0:Y:S02]  /*4bb0*/  F2I.FTZ.TRUNC.NTZ R5, R4 ;  /* 0x0000000400057305 */ /* 0x000e24000021f100 */
[----:B0-----:R0:W-:Y:S01]  /*4bc0*/  STG.E.U16 desc[UR36][R2.64], R5 ;  /* 0x0000000502007986 */ /* 0x0011e2000c101524 */
[----:B------:R-:W-:Y:S05]  /*4bd0*/  BRA `(.L_x_1109) ;  /* 0x0000000c006c7947 */ /* 0x000fea0003800000 */
.L_x_1111:
[----:B------:R-:W-:-:S13]  /*4be0*/  ISETP.GT.AND P0, PT, R0, 0x6, PT ;  /* 0x000000060000780c */ /* 0x000fda0003f04270 */
[----:B------:R-:W-:Y:S05]  /*4bf0*/  @P0 BRA `(.L_x_1117) ;  /* 0x00000000002c0947 */ /* 0x000fea0003800000 */
[----:B------:R-:W-:-:S13]  /*4c00*/  ISETP.NE.AND P0, PT, R0, 0x5, PT ;  /* 0x000000050000780c */ /* 0x000fda0003f05270 */
[----:B------:R-:W-:Y:S05]  /*4c10*/  @!P0 BRA `(.L_x_1118) ;  /* 0x0000000000188947 */ /* 0x000fea0003800000 */
[----:B------:R-:W-:-:S13]  /*4c20*/  ISETP.NE.AND P0, PT, R0, 0x6, PT ;  /* 0x000000060000780c */ /* 0x000fda0003f05270 */
[----:B------:R-:W-:Y:S05]  /*4c30*/  @P0 BRA `(.L_x_1114) ;  /* 0x0000000800a40947 */ /* 0x000fea0003800000 */
[----:B------:R-:W-:Y:S02]  /*4c40*/  HADD2.F32 R5, -RZ, R4.H0_H0 ;  /* 0x20000004ff057230 */ /* 0x000fe40000004100 */
[----:B------:R-:W-:-:S03]  /*4c50*/  IMAD.MOV.U32 R19, RZ, RZ, R22 ;  /* 0x000000ffff137224 */ /* 0x000fc600078e0016 */
[----:B------:R0:W-:Y:S01]  /*4c60*/  STG.E desc[UR36][R2.64], R5 ;  /* 0x0000000502007986 */ /* 0x0001e2000c101924 */
[----:B------:R-:W-:Y:S05]  /*4c70*/  BRA `(.L_x_1109) ;  /* 0x0000000c00447947 */ /* 0x000fea0003800000 */
.L_x_1118:
[----:B------:R0:W-:Y:S01]  /*4c80*/  STG.E.U16 desc[UR36][R2.64], R4 ;  /* 0x0000000402007986 */ /* 0x0001e2000c101524 */
[----:B------:R-:W-:Y:S01]  /*4c90*/  IMAD.MOV.U32 R19, RZ, RZ, R22 ;  /* 0x000000ffff137224 */ /* 0x000fe200078e0016 */
[----:B------:R-:W-:Y:S06]  /*4ca0*/  BRA `(.L_x_1109) ;  /* 0x0000000c00387947 */ /* 0x000fec0003800000 */
.L_x_1117:
[----:B------:R-:W-:-:S13]  /*4cb0*/  ISETP.NE.AND P0, PT, R0, 0x7, PT ;  /* 0x000000070000780c */ /* 0x000fda0003f05270 */
[----:B------:R-:W-:Y:S05]  /*4cc0*/  @!P0 BRA `(.L_x_1119) ;  /* 0x00000000003c8947 */ /* 0x000fea0003800000 */
[----:B------:R-:W-:-:S13]  /*4cd0*/  ISETP.NE.AND P0, PT, R0, 0x8, PT ;  /* 0x000000080000780c */ /* 0x000fda0003f05270 */
[----:B------:R-:W-:Y:S05]  /*4ce0*/  @!P0 BRA `(.L_x_1120) ;  /* 0x00000000001c8947 */ /* 0x000fea0003800000 */
[----:B------:R-:W-:-:S13]  /*4cf0*/  ISETP.NE.AND P0, PT, R0, 0x9, PT ;  /* 0x000000090000780c */ /* 0x000fda0003f05270 */
[----:B------:R-:W-:Y:S05]  /*4d00*/  @P0 BRA `(.L_x_1114) ;  /* 0x0000000800700947 */ /* 0x000fea0003800000 */
[----:B------:R-:W-:Y:S02]  /*4d10*/  HADD2.F32 R4, -RZ, R4.H0_H0 ;  /* 0x20000004ff047230 */ /* 0x000fe40000004100 */
[----:B------:R-:W-:Y:S02]  /*4d20*/  IMAD.MOV.U32 R5, RZ, RZ, RZ ;  /* 0x000000ffff057224 */ /* 0x000fe400078e00ff */
[----:B------:R-:W-:-:S03]  /*4d30*/  IMAD.MOV.U32 R19, RZ, RZ, R22 ;  /* 0x000000ffff137224 */ /* 0x000fc600078e0016 */
[----:B------:R0:W-:Y:S01]  /*4d40*/  STG.E.64 desc[UR36][R2.64], R4 ;  /* 0x0000000402007986 */ /* 0x0001e2000c101b24 */
[----:B------:R-:W-:Y:S05]  /*4d50*/  BRA `(.L_x_1109) ;  /* 0x0000000c000c7947 */ /* 0x000fea0003800000 */
.L_x_1120:
[----:B------:R-:W-:Y:S02]  /*4d60*/  HADD2.F32 R0, -RZ, R4.H0_H0 ;  /* 0x20000004ff007230 */ /* 0x000fe40000004100 */
[----:B------:R-:W-:-:S03]  /*4d70*/  IMAD.MOV.U32 R19, RZ, RZ, R22 ;  /* 0x000000ffff137224 */ /* 0x000fc600078e0016 */
[----:B------:R-:W-:-:S04]  /*4d80*/  F2FP.F16.F32.PACK_AB R0, RZ, R0 ;  /* 0x00000000ff00723e */ /* 0x000fc800000000ff */
[----:B------:R-:W-:-:S05]  /*4d90*/  PRMT R0, R0, 0x5410, RZ ;  /* 0x0000541000007816 */ /* 0x000fca00000000ff */
[----:B------:R0:W-:Y:S01]  /*4da0*/  STG.E desc[UR36][R2.64], R0 ;  /* 0x0000000002007986 */ /* 0x0001e2000c101924 */
[----:B------:R-:W-:Y:S05]  /*4db0*/  BRA `(.L_x_1109) ;  /* 0x0000000800f47947 */ /* 0x000fea0003800000 */
.L_x_1119:
[----:B------:R-:W-:Y:S02]  /*4dc0*/  HADD2.F32 R4, -RZ, R4.H0_H0 ;  /* 0x20000004ff047230 */ /* 0x000fe40000004100 */
[----:B------:R-:W-:-:S03]  /*4dd0*/  IMAD.MOV.U32 R19, RZ, RZ, R22 ;  /* 0x000000ffff137224 */ /* 0x000fc600078e0016 */
[----:B------:R-:W-:-:S06]  /*4de0*/  FMUL.FTZ R4, R4, 1 ;  /* 0x3f80000004047820 */ /* 0x000fcc0000410000 */
[----:B------:R-:W0:Y:S02]  /*4df0*/  F2F.F64.F32 R4, R4 ;  /* 0x0000000400047310 */ /* 0x000e240000201800 */
[----:B0-----:R0:W-:Y:S01]  /*4e00*/  STG.E.64 desc[UR36][R2.64], R4 ;  /* 0x0000000402007986 */ /* 0x0011e2000c101b24 */
[----:B------:R-:W-:Y:S05]  /*4e10*/  BRA `(.L_x_1109) ;  /* 0x0000000800dc7947 */ /* 0x000fea0003800000 */
.L_x_1110:
        /* <DEDUP_REMOVED lines=10> */
[----:B------:R-:W-:-:S04]  /*4ec0*/  FSETP.NEU.FTZ.AND P0, PT, R4, RZ, PT ;  /* 0x000000ff0400720b */ /* 0x000fc80003f1d000 */
[----:B------:R-:W-:-:S05]  /*4ed0*/  SEL R5, RZ, 0x1, !P0 ;  /* 0x00000001ff057807 */ /* 0x000fca0004000000 */
[----:B------:R0:W-:Y:S01]  /*4ee0*/  STG.E.U8 desc[UR36][R2.64], R5 ;  /* 0x0000000502007986 */ /* 0x0001e2000c101124 */
[----:B------:R-:W-:Y:S05]  /*4ef0*/  BRA `(.L_x_1109) ;  /* 0x0000000800a47947 */ /* 0x000fea0003800000 */
.L_x_1123:
[----:B------:R-:W-:Y:S01]  /*4f00*/  HADD2.F32 R4, -RZ, R4.H0_H0 ;  /* 0x20000004ff047230 */ /* 0x000fe20000004100 */
[----:B------:R-:W-:Y:S01]  /*4f10*/  CS2R R6, SRZ ;  /* 0x0000000000067805 */ /* 0x000fe2000001ff00 */
[----:B------:R-:W-:-:S03]  /*4f20*/  IMAD.MOV.U32 R19, RZ, RZ, R22 ;  /* 0x000000ffff137224 */ /* 0x000fc600078e0016 */
[----:B------:R-:W-:-:S06]  /*4f30*/  FMUL.FTZ R4, R4, 1 ;  /* 0x3f80000004047820 */ /* 0x000fcc0000410000 */
[----:B------:R-:W0:Y:S02]  /*4f40*/  F2F.F64.F32 R4, R4 ;  /* 0x0000000400047310 */ /* 0x000e240000201800 */
[----:B0-----:R0:W-:Y:S01]  /*4f50*/  STG.E.128 desc[UR36][R2.64], R4 ;  /* 0x0000000402007986 */ /* 0x0011e2000c101d24 */
[----:B------:R-:W-:Y:S05]  /*4f60*/  BRA `(.L_x_1109) ;  /* 0x0000000800887947 */ /* 0x000fea0003800000 */
.L_x_1122:
[----:B------:R-:W-:-:S13]  /*4f70*/  ISETP.NE.AND P0, PT, R0, 0xf, PT ;  /* 0x0000000f0000780c */ /* 0x000fda0003f05270 */
[----:B------:R-:W-:Y:S05]  /*4f80*/  @!P0 BRA `(.L_x_1124) ;  /* 0x0000000000a88947 */ /* 0x000fea0003800000 */
[----:B------:R-:W-:-:S13]  /*4f90*/  ISETP.NE.AND P0, PT, R0, 0x17, PT ;  /* 0x000000170000780c */ /* 0x000fda0003f05270 */
[----:B------:R-:W-:Y:S05]  /*4fa0*/  @!P0 BRA `(.L_x_1125) ;  /* 0x0000000000508947 */ /* 0x000fea0003800000 */
[----:B------:R-:W-:-:S13]  /*4fb0*/  ISETP.NE.AND P0, PT, R0, 0x18, PT ;  /* 0x000000180000780c */ /* 0x000fda0003f05270 */
[----:B------:R-:W-:Y:S05]  /*4fc0*/  @P0 BRA `(.L_x_1114) ;  /* 0x0000000400c00947 */ /* 0x000fea0003800000 */
[----:B------:R-:W-:Y:S01]  /*4fd0*/  HADD2.F32 R7, -RZ, R4.H0_H0 ;  /* 0x20000004ff077230 */ /* 0x000fe20000004100 */
        /* <DEDUP_REMOVED lines=12> */
.L_x_1127:
[----:B------:R-:W-:Y:S05]  /*50a0*/  BSYNC.RECONVERGENT B0 ;  /* 0x0000000000007941 */ /* 0x000fea0003800200 */
.L_x_1126:
[----:B------:R-:W-:Y:S01]  /*50b0*/  LOP3.LUT R5, R0, 0x80, R5, 0xf8, !PT ;  /* 0x0000008000057812 */ /* 0x000fe200078ef805 */
[----:B------:R-:W-:-:S04]  /*50c0*/  IMAD.MOV.U32 R19, RZ, RZ, R22 ;  /* 0x000000ffff137224 */ /* 0x000fc800078e0016 */
[----:B------:R0:W-:Y:S01]  /*50d0*/  STG.E.U8 desc[UR36][R2.64], R5 ;  /* 0x0000000502007986 */ /* 0x0001e2000c101124 */
[----:B------:R-:W-:Y:S05]  /*50e0*/  BRA `(.L_x_1109) ;  /* 0x0000000800287947 */ /* 0x000fea0003800000 */
.L_x_1125:
        /* <DEDUP_REMOVED lines=15> */
.L_x_1129:
[----:B------:R-:W-:Y:S05]  /*51e0*/  BSYNC.RECONVERGENT B0 ;  /* 0x0000000000007941 */ /* 0x000fea0003800200 */
.L_x_1128:
[----:B------:R-:W-:Y:S01]  /*51f0*/  LOP3.LUT R5, R0, 0x80, R5, 0xf8, !PT ;  /* 0x0000008000057812 */ /* 0x000fe200078ef805 */
[----:B------:R-:W-:-:S04]  /*5200*/  IMAD.MOV.U32 R19, RZ, RZ, R22 ;  /* 0x000000ffff137224 */ /* 0x000fc800078e0016 */
[----:B------:R0:W-:Y:S01]  /*5210*/  STG.E.U8 desc[UR36][R2.64], R5 ;  /* 0x0000000502007986 */ /* 0x0001e2000c101124 */
[----:B------:R-:W-:Y:S05]  /*5220*/  BRA `(.L_x_1109) ;  /* 0x0000000400d87947 */ /* 0x000fea0003800000 */
.L_x_1124:
[----:B------:R-:W-:Y:S02]  /*5230*/  HADD2.F32 R0, -RZ, R4.H0_H0 ;  /* 0x20000004ff007230 */ /* 0x000fe40000004100 */
[----:B------:R-:W-:-:S03]  /*5240*/  IMAD.MOV.U32 R19, RZ, RZ, R22 ;  /* 0x000000ffff137224 */ /* 0x000fc600078e0016 */
[----:B------:R-:W-:-:S05]  /*5250*/  F2FP.BF16.F32.PACK_AB R0, RZ, R0 ;  /* 0x00000000ff00723e */ /* 0x000fca00000010ff */
[----:B------:R0:W-:Y:S01]  /*5260*/  STG.E.U16 desc[UR36][R2.64], R0 ;  /* 0x0000000002007986 */ /* 0x0001e2000c101524 */
[----:B------:R-:W-:Y:S05]  /*5270*/  BRA `(.L_x_1109) ;  /* 0x0000000400c47947 */ /* 0x000fea0003800000 */
.L_x_1121:
        /* <DEDUP_REMOVED lines=10> */
[----:B------:R-:W0:Y:S02]  /*5320*/  F2I.FTZ.U32.TRUNC.NTZ R5, R5 ;  /* 0x0000000500057305 */ /* 0x000e24000021f000 */
[----:B0-----:R0:W-:Y:S01]  /*5330*/  STG.E.U16 desc[UR36][R2.64], R5 ;  /* 0x0000000502007986 */ /* 0x0011e2000c101524 */
[----:B------:R-:W-:Y:S05]  /*5340*/  BRA `(.L_x_1109) ;  /* 0x0000000400907947 */ /* 0x000fea0003800000 */
.L_x_1132:
        /* <DEDUP_REMOVED lines=13> */
.L_x_1135:
[----:B------:R-:W-:-:S04]  /*5420*/  SHF.R.U32.HI R0, RZ, 0x14, R5 ;  /* 0x00000014ff007819 */ /* 0x000fc80000011605 */
[----:B------:R-:W-:-:S04]  /*5430*/  LOP3.LUT R0, R0, 0x1, RZ, 0xc0, !PT ;  /* 0x0000000100007812 */ /* 0x000fc800078ec0ff */
[----:B------:R-:W-:-:S04]  /*5440*/  IADD3 R0, PT, PT, R5, 0x487ffff, R0 ;  /* 0x0487ffff05007810 */ /* 0x000fc80007ffe000 */
[----:B------:R-:W-:-:S04]  /*5450*/  SHF.R.U32.HI R0, RZ, 0x14, R0 ;  /* 0x00000014ff007819 */ /* 0x000fc80000011600 */
[----:B------:R-:W-:-:S07]  /*5460*/  LOP3.LUT R4, R0, 0xff, RZ, 0xc0, !PT ;  /* 0x000000ff00047812 */ /* 0x000fce00078ec0ff */
.L_x_1136:
[----:B------:R-:W-:-:S04]  /*5470*/  SHF.R.U32.HI R5, RZ, 0x18, R5 ;  /* 0x00000018ff057819 */ /* 0x000fc80000011605 */
[----:B------:R-:W-:-:S04]  /*5480*/  LOP3.LUT R4, R4, 0x80, R5, 0xf8, !PT ;  /* 0x0000008004047812 */ /* 0x000fc800078ef805 */
[----:B------:R-:W-:-:S07]  /*5490*/  PRMT R0, R4, 0x7610, R0 ;  /* 0x0000761004007816 */ /* 0x000fce0000000000 */
.L_x_1134:
[----:B------:R-:W-:Y:S05]  /*54a0*/  BSYNC.RECONVERGENT B0 ;  /* 0x0000000000007941 */ /* 0x000fea0003800200 */
.L_x_1133:
[----:B------:R0:W-:Y:S01]  /*54b0*/  STG.E.U8 desc[UR36][R2.64], R0 ;  /* 0x0000000002007986 */ /* 0x0001e2000c101124 */
[----:B------:R-:W-:Y:S01]  /*54c0*/  IMAD.MOV.U32 R19, RZ, RZ, R22 ;  /* 0x000000ffff137224 */ /* 0x000fe200078e0016 */
[----:B------:R-:W-:Y:S06]  /*54d0*/  BRA `(.L_x_1109) ;  /* 0x00000004002c7947 */ /* 0x000fec0003800000 */
.L_x_1131:
        /* <DEDUP_REMOVED lines=13> */
.L_x_1139:
[----:B------:R-:W-:-:S04]  /*55b0*/  SHF.R.U32.HI R0, RZ, 0x15, R5 ;  /* 0x00000015ff007819 */ /* 0x000fc80000011605 */
[----:B------:R-:W-:-:S04]  /*55c0*/  LOP3.LUT R0, R0, 0x1, RZ, 0xc0, !PT ;  /* 0x0000000100007812 */ /* 0x000fc800078ec0ff */
[----:B------:R-:W-:-:S04]  /*55d0*/  IADD3 R0, PT, PT, R5, 0x88fffff, R0 ;  /* 0x088fffff05007810 */ /* 0x000fc80007ffe000 */
[----:B------:R-:W-:-:S04]  /*55e0*/  SHF.R.U32.HI R0, RZ, 0x15, R0 ;  /* 0x00000015ff007819 */ /* 0x000fc80000011600 */
[----:B------:R-:W-:-:S07]  /*55f0*/  LOP3.LUT R4, R0, 0xff, RZ, 0xc0, !PT ;  /* 0x000000ff00047812 */ /* 0x000fce00078ec0ff */
.L_x_1140:
[----:B------:R-:W-:-:S04]  /*5600*/  SHF.R.U32.HI R5, RZ, 0x18, R5 ;  /* 0x00000018ff057819 */ /* 0x000fc80000011605 */
[----:B------:R-:W-:-:S04]  /*5610*/  LOP3.LUT R4, R4, 0x80, R5, 0xf8, !PT ;  /* 0x0000008004047812 */ /* 0x000fc800078ef805 */
[----:B------:R-:W-:-:S07]  /*5620*/  PRMT R0, R4, 0x7610, R0 ;  /* 0x0000761004007816 */ /* 0x000fce0000000000 */
.L_x_1138:
[----:B------:R-:W-:Y:S05]  /*5630*/  BSYNC.RECONVERGENT B0 ;  /* 0x0000000000007941 */ /* 0x000fea0003800200 */
.L_x_1137:
[----:B------:R0:W-:Y:S01]  /*5640*/  STG.E.U8 desc[UR36][R2.64], R0 ;  /* 0x0000000002007986 */ /* 0x0001e2000c101124 */
[----:B------:R-:W-:Y:S01]  /*5650*/  IMAD.MOV.U32 R19, RZ, RZ, R22 ;  /* 0x000000ffff137224 */ /* 0x000fe200078e0016 */
[----:B------:R-:W-:Y:S06]  /*5660*/  BRA `(.L_x_1109) ;  /* 0x0000000000c87947 */ /* 0x000fec0003800000 */
.L_x_1130:
[----:B------:R-:W-:-:S13]  /*5670*/  ISETP.NE.AND P0, PT, R0, 0x1c, PT ;  /* 0x0000001c0000780c */ /* 0x000fda0003f05270 */
[----:B------:R-:W-:Y:S05]  /*5680*/  @!P0 BRA `(.L_x_1141) ;  /* 0x0000000000b08947 */ /* 0x000fea0003800000 */
[----:B------:R-:W-:-:S13]  /*5690*/  ISETP.NE.AND P0, PT, R0, 0x1d, PT ;  /* 0x0000001d0000780c */ /* 0x000fda0003f05270 */
[----:B------:R-:W-:Y:S05]  /*56a0*/  @!P0 BRA `(.L_x_1142) ;  /* 0x0000000000948947 */ /* 0x000fea0003800000 */
[----:B------:R-:W-:-:S13]  /*56b0*/  ISETP.NE.AND P0, PT, R0, 0x2c, PT ;  /* 0x0000002c0000780c */ /* 0x000fda0003f05270 */
[----:B------:R-:W-:Y:S05]  /*56c0*/  @!P0 BRA `(.L_x_1143) ;  /* 0x0000000000488947 */ /* 0x000fea0003800000 */
.L_x_1114:
        /* <DEDUP_REMOVED lines=16> */
.L_x_1144:
[----:B------:R-:W-:Y:S01]  /*57d0*/  IMAD.MOV.U32 R19, RZ, RZ, R22 ;  /* 0x000000ffff137224 */ /* 0x000fe200078e0016 */
[----:B------:R-:W-:Y:S06]  /*57e0*/  BRA `(.L_x_1109) ;  /* 0x0000000000687947 */ /* 0x000fec0003800000 */
.L_x_1143:
[----:B------:R-:W-:Y:S02]  /*57f0*/  HADD2.F32 R5, -RZ, R4.H0_H0 ;  /* 0x20000004ff057230 */ /* 0x000fe40000004100 */
        /* <DEDUP_REMOVED lines=16> */
.L_x_1142:
[----:B------:R-:W-:Y:S02]  /*5900*/  HADD2.F32 R4, -RZ, R4.H0_H0 ;  /* 0x20000004ff047230 */ /* 0x000fe40000004100 */
[----:B------:R-:W-:-:S04]  /*5910*/  IMAD.MOV.U32 R19, RZ, RZ, R22 ;  /* 0x000000ffff137224 */ /* 0x000fc800078e0016 */
[----:B------:R-:W0:Y:S02]  /*5920*/  F2I.U64.TRUNC R4, R4 ;  /* 0x0000000400047311 */ /* 0x000e24000020d800 */
[----:B0-----:R0:W-:Y:S01]  /*5930*/  STG.E.64 desc[UR36][R2.64], R4 ;  /* 0x0000000402007986 */ /* 0x0011e2000c101b24 */
[----:B------:R-:W-:Y:S05]  /*5940*/  BRA `(.L_x_1109) ;  /* 0x0000000000107947 */ /* 0x000fea0003800000 */
.L_x_1141:
[----:B------:R-:W-:Y:S02]  /*5950*/  HADD2.F32 R4, -RZ, R4.H0_H0 ;  /* 0x20000004ff047230 */ /* 0x000fe40000004100 */
[----:B------:R-:W-:Y:S02]  /*5960*/  IMAD.MOV.U32 R19, RZ, RZ, R22 ;  /* 0x000000ffff137224 */ /* 0x000fe400078e0016 */
[----:B------:R-:W0:Y:S02]  /*5970*/  F2I.FTZ.U32.TRUNC.NTZ R5, R4 ;  /* 0x0000000400057305 */ /* 0x000e24000021f000 */
[----:B0-----:R0:W-:Y:S03]  /*5980*/  STG.E desc[UR36][R2.64], R5 ;  /* 0x0000000502007986 */ /* 0x0011e6000c101924 */
.L_x_1109:
[----:B------:R-:W-:Y:S05]  /*5990*/  BSYNC.RECONVERGENT B6 ;  /* 0x0000000000067941 */ /* 0x000fea0003800200 */
.L_x_1108:
[----:B------:R-:W-:Y:S01]  /*59a0*/  ISETP.GE.AND P0, PT, R19, R17, PT ;  /* 0x000000111300720c */ /* 0x000fe20003f06270 */
[----:B------:R-:W-:-:S12]  /*59b0*/  BSSY.RECONVERGENT B6, `(.L_x_1145) ;  /* 0x00001f0000067945 */ /* 0x000fd80003800200 */
[----:B------:R-:W-:Y:S05]  /*59c0*/  @P0 BRA `(.L_x_1146) ;  /* 0x0000001c00b80947 */ /* 0x000fea0003800000 */
[----:B------:R-:W4:Y:S01]  /*59d0*/  LDCU UR4, c[0x0][0x3a8] ;  /* 0x00007500ff0477ac */ /* 0x000f220008000800 */
[----:B0123--:R-:W0:Y:S01]  /*59e0*/  LDC.64 R2, c[0x0][0x388] ;  /* 0x0000e200ff027b82 */ /* 0x00fe220000000a00 */
[----:B-----5:R-:W-:Y:S01]  /*59f0*/  IMAD R0, R18, 0x200, R19 ;  /* 0x0000020012007824 */ /* 0x020fe200078e0213 */
[----:B----4-:R-:W-:-:S03]  /*5a00*/  PRMT R4, R16, 0x9910, RZ ;  /* 0x0000991010047816 */ /* 0x010fc600000000ff */
[----:B------:R-:W-:Y:S02]  /*5a10*/  IMAD R5, R0, UR4, RZ ;  /* 0x0000000400057c24 */ /* 0x000fe4000f8e02ff */
        /* <DEDUP_REMOVED lines=13> */
[----:B------:R-:W-:-:S04]  /*5af0*/  HADD2.F32 R26, -RZ, R26.H0_H0 ;  /* 0x2000001aff1a7230 */ /* 0x000fc80000004100 */
[----:B------:R-:W0:Y:S02]  /*5b00*/  F2I.FTZ.TRUNC.NTZ R5, R26 ;  /* 0x0000001a00057305 */ /* 0x000e24000021f100 */
[----:B0-----:R4:W-:Y:S01]  /*5b10*/  STG.E.U8 desc[UR36][R2.64], R5 ;  /* 0x0000000502007986 */ /* 0x0019e2000c101124 */
[----:B------:R-:W-:Y:S05]  /*5b20*/  BRA `(.L_x_1152) ;  /* 0x0000000c007c7947 */ /* 0x000fea0003800000 */
.L_x_1150:
[----:B------:R-:W-:-:S06]  /*5b30*/  HADD2.F32 R5, -RZ, R26.H0_H0 ;  /* 0x2000001aff057230 */ /* 0x000fcc0000004100 */
[----:B------:R-:W0:Y:S02]  /*5b40*/  F2I.S64.TRUNC R4, R5 ;  /* 0x0000000500047311 */ /* 0x000e24000020d900 */
[----:B0-----:R3:W-:Y:S01]  /*5b50*/  STG.E.U8 desc[UR36][R2.64], R4 ;  /* 0x0000000402007986 */ /* 0x0017e2000c101124 */
[----:B------:R-:W-:Y:S05]  /*5b60*/  BRA `(.L_x_1152) ;  /* 0x0000000c006c7947 */ /* 0x000fea0003800000 */
.L_x_1149:
[----:B------:R-:W-:-:S13]  /*5b70*/  ISETP.NE.AND P0, PT, R0, 0x2, PT ;  /* 0x000000020000780c */ /* 0x000fda0003f05270 */
[----:B------:R-:W-:Y:S05]  /*5b80*/  @!P0 BRA `(.L_x_1153) ;  /* 0x0000000000308947 */ /* 0x000fea0003800000 */
[----:B------:R-:W-:-:S13]  /*5b90*/  ISETP.NE.AND P0, PT, R0, 0x3, PT ;  /* 0x000000030000780c */ /* 0x000fda0003f05270 */
[----:B------:R-:W-:Y:S05]  /*5ba0*/  @!P0 BRA `(.L_x_1154) ;  /* 0x0000000000188947 */ /* 0x000fea0003800000 */
[----:B------:R-:W-:-:S13]  /*5bb0*/  ISETP.NE.AND P0, PT, R0, 0x4, PT ;  /* 0x000000040000780c */ /* 0x000fda0003f05270 */
[----:B------:R-:W-:Y:S05]  /*5bc0*/  @P0 BRA `(.L_x_1151) ;  /* 0x0000000800700947 */ /* 0x000fea0003800000 */
[----:B------:R-:W-:-:S06]  /*5bd0*/  HADD2.F32 R4, -RZ, R26.H0_H0 ;  /* 0x2000001aff047230 */ /* 0x000fcc0000004100 */
[----:B------:R-:W0:Y:S02]  /*5be0*/  F2I.S64.TRUNC R4, R4 ;  /* 0x0000000400047311 */ /* 0x000e24000020d900 */
[----:B0-----:R1:W-:Y:S01]  /*5bf0*/  STG.E.64 desc[UR36][R2.64], R4 ;  /* 0x0000000402007986 */ /* 0x0013e2000c101b24 */
[----:B------:R-:W-:Y:S05]  /*5c00*/  BRA `(.L_x_1152) ;  /* 0x0000000c00447947 */ /* 0x000fea0003800000 */
.L_x_1154:
[----:B------:R-:W-:-:S04]  /*5c10*/  HADD2.F32 R26, -RZ, R26.H0_H0 ;  /* 0x2000001aff1a7230 */ /* 0x000fc80000004100 */
[----:B------:R-:W0:Y:S02]  /*5c20*/  F2I.FTZ.TRUNC.NTZ R5, R26 ;  /* 0x0000001a00057305 */ /* 0x000e24000021f100 */
[----:B0-----:R2:W-:Y:S01]  /*5c30*/  STG.E desc[UR36][R2.64], R5 ;  /* 0x0000000502007986 */ /* 0x0015e2000c101924 */
[----:B------:R-:W-:Y:S05]  /*5c40*/  BRA `(.L_x_1152) ;  /* 0x0000000c00347947 */ /* 0x000fea0003800000 */
.L_x_1153:
[----:B------:R-:W-:-:S04]  /*5c50*/  HADD2.F32 R26, -RZ, R26.H0_H0 ;  /* 0x2000001aff1a7230 */ /* 0x000fc80000004100 */
[----:B------:R-:W0:Y:S02]  /*5c60*/  F2I.FTZ.TRUNC.NTZ R5, R26 ;  /* 0x0000001a00057305 */ /* 0x000e24000021f100 */
[----:B0-----:R0:W-:Y:S01]  /*5c70*/  STG.E.U16 desc[UR36][R2.64], R5 ;  /* 0x0000000502007986 */ /* 0x0011e2000c101524 */
[----:B------:R-:W-:Y:S05]  /*5c80*/  BRA `(.L_x_1152) ;  /* 0x0000000c00247947 */ /* 0x000fea0003800000 */
.L_x_1148:
[----:B------:R-:W-:-:S13]  /*5c90*/  ISETP.GT.AND P0, PT, R0, 0x6, PT ;  /* 0x000000060000780c */ /* 0x000fda0003f04270 */
[----:B------:R-:W-:Y:S05]  /*5ca0*/  @P0 BRA `(.L_x_1155) ;  /* 0x0000000000240947 */ /* 0x000fea0003800000 */
[----:B------:R-:W-:-:S13]  /*5cb0*/  ISETP.NE.AND P0, PT, R0, 0x5, PT ;  /* 0x000000050000780c */ /* 0x000fda0003f05270 */
[----:B------:R-:W-:Y:S05]  /*5cc0*/  @!P0 BRA `(.L_x_1156) ;  /* 0x0000000000148947 */ /* 0x000fea0003800000 */
[----:B------:R-:W-:-:S13]  /*5cd0*/  ISETP.NE.AND P0, PT, R0, 0x6, PT ;  /* 0x000000060000780c */ /* 0x000fda0003f05270 */
[----:B------:R-:W-:Y:S05]  /*5ce0*/  @P0 BRA `(.L_x_1151) ;  /* 0x0000000800280947 */ /* 0x000fea0003800000 */
[----:B------:R-:W-:-:S05]  /*5cf0*/  HADD2.F32 R5, -RZ, R26.H0_H0 ;  /* 0x2000001aff057230 */ /* 0x000fca0000004100 */
[----:B------:R0:W-:Y:S01]  /*5d00*/  STG.E desc[UR36][R2.64], R5 ;  /* 0x0000000502007986 */ /* 0x0001e2000c101924 */
[----:B------:R-:W-:Y:S05]  /*5d10*/  BRA `(.L_x_1152) ;  /* 0x0000000c00007947 */ /* 0x000fea0003800000 */
.L_x_1156:
[----:B------:R0:W-:Y:S01]  /*5d20*/  STG.E.U16 desc[UR36][R2.64], R26 ;  /* 0x0000001a02007986 */ /* 0x0001e2000c101524 */
[----:B------:R-:W-:Y:S05]  /*5d30*/  BRA `(.L_x_1152) ;  /* 0x0000000800f87947 */ /* 0x000fea0003800000 */
.L_x_1155:
[----:B------:R-:W-:-:S13]  /*5d40*/  ISETP.NE.AND P0, PT, R0, 0x7, PT ;  /* 0x000000070000780c */ /* 0x000fda0003f05270 */
[----:B------:R-:W-:Y:S05]  /*5d50*/  @!P0 BRA `(.L_x_1157) ;  /* 0x0000000000348947 */ /* 0x000fea0003800000 */
[----:B------:R-:W-:-:S13]  /*5d60*/  ISETP.NE.AND P0, PT, R0, 0x8, PT ;  /* 0x000000080000780c */ /* 0x000fda0003f05270 */
[----:B------:R-:W-:Y:S05]  /*5d70*/  @!P0 BRA `(.L_x_1158) ;  /* 0x0000000000188947 */ /* 0x000fea0003800000 */
[----:B------:R-:W-:-:S13]  /*5d80*/  ISETP.NE.AND P0, PT, R0, 0x9, PT ;  /* 0x000000090000780c */ /* 0x000fda0003f05270 */
[----:B------:R-:W-:Y:S05]  /*5d90*/  @P0 BRA `(.L_x_1151) ;  /* 0x0000000400fc0947 */ /* 0x000fea0003800000 */
[----:B------:R-:W-:Y:S02]  /*5da0*/  HADD2.F32 R26, -RZ, R26.H0_H0 ;  /* 0x2000001aff1a7230 */ /* 0x000fe40000004100 */
[----:B------:R-:W-:-:S05]  /*5db0*/  IMAD.MOV.U32 R27, RZ, RZ, RZ ;  /* 0x000000ffff1b7224 */ /* 0x000fca00078e00ff */
[----:B------:R0:W-:Y:S01]  /*5dc0*/  STG.E.64 desc[UR36][R2.64], R26 ;  /* 0x0000001a02007986 */ /* 0x0001e2000c101b24 */
[----:B------:R-:W-:Y:S05]  /*5dd0*/  BRA `(.L_x_1152) ;  /* 0x0000000800d07947 */ /* 0x000fea0003800000 */
.L_x_1158:
[----:B------:R-:W-:-:S05]  /*5de0*/  HADD2.F32 R0, -RZ, R26.H0_H0 ;  /* 0x2000001aff007230 */ /* 0x000fca0000004100 */
[----:B------:R-:W-:-:S04]  /*5df0*/  F2FP.F16.F32.PACK_AB R0, RZ, R0 ;  /* 0x00000000ff00723e */ /* 0x000fc800000000ff */
[----:B------:R-:W-:-:S05]  /*5e00*/  PRMT R0, R0, 0x5410, RZ ;  /* 0x0000541000007816 */ /* 0x000fca00000000ff */
[----:B------:R0:W-:Y:S01]  /*5e10*/  STG.E desc[UR36][R2.64], R0 ;  /* 0x0000000002007986 */ /* 0x0001e2000c101924 */
[----:B------:R-:W-:Y:S05]  /*5e20*/  BRA `(.L_x_1152) ;  /* 0x0000000800bc7947 */ /* 0x000fea0003800000 */
.L_x_1157:
[----:B------:R-:W-:-:S05]  /*5e30*/  HADD2.F32 R4, -RZ, R26.H0_H0 ;  /* 0x2000001aff047230 */ /* 0x000fca0000004100 */
[----:B------:R-:W-:-:S06]  /*5e40*/  FMUL.FTZ R4, R4, 1 ;  /* 0x3f80000004047820 */ /* 0x000fcc0000410000 */
[----:B------:R-:W0:Y:S02]  /*5e50*/  F2F.F64.F32 R4, R4 ;  /* 0x0000000400047310 */ /* 0x000e240000201800 */
[----:B0-----:R0:W-:Y:S01]  /*5e60*/  STG.E.64 desc[UR36][R2.64], R4 ;  /* 0x0000000402007986 */ /* 0x0011e2000c101b24 */
[----:B------:R-:W-:Y:S05]  /*5e70*/  BRA `(.L_x_1152) ;  /* 0x0000000800a87947 */ /* 0x000fea0003800000 */
.L_x_1147:
        /* <DEDUP_REMOVED lines=10> */
[----:B------:R-:W-:-:S06]  /*5f20*/  HADD2.F32 R5, -RZ, R26.H0_H0 ;  /* 0x2000001aff057230 */ /* 0x000fcc0000004100 */
[----:B------:R-:W0:Y:S02]  /*5f30*/  F2I.FTZ.U32.TRUNC.NTZ R5, R5 ;  /* 0x0000000500057305 */ /* 0x000e24000021f000 */
[----:B0-----:R0:W-:Y:S01]  /*5f40*/  STG.E.U16 desc[UR36][R2.64], R5 ;  /* 0x0000000502007986 */ /* 0x0011e2000c101524 */
[----:B------:R-:W-:Y:S05]  /*5f50*/  BRA `(.L_x_1152) ;  /* 0x0000000800707947 */ /* 0x000fea0003800000 */
.L_x_1162:
        /* <DEDUP_REMOVED lines=18> */
.L_x_1165:
[----:B------:R-:W-:-:S04]  /*6080*/  SHF.R.U32.HI R5, RZ, 0x18, R5 ;  /* 0x00000018ff057819 */ /* 0x000fc80000011605 */
[----:B------:R-:W-:-:S07]  /*6090*/  LOP3.LUT R0, R0, 0x80, R5, 0xf8, !PT ;  /* 0x0000008000007812 */ /* 0x000fce00078ef805 */
.L_x_1164:
[----:B------:R-:W-:Y:S05]  /*60a0*/  BSYNC.RECONVERGENT B0 ;  /* 0x0000000000007941 */ /* 0x000fea0003800200 */
.L_x_1163:
[----:B------:R0:W-:Y:S01]  /*60b0*/  STG.E.U8 desc[UR36][R2.64], R0 ;  /* 0x0000000002007986 */ /* 0x0001e2000c101124 */
[----:B------:R-:W-:Y:S05]  /*60c0*/  BRA `(.L_x_1152) ;  /* 0x0000000800147947 */ /* 0x000fea0003800000 */
.L_x_1161:
        /* <DEDUP_REMOVED lines=18> */
.L_x_1168:
[----:B------:R-:W-:-:S04]  /*61f0*/  SHF.R.U32.HI R5, RZ, 0x18, R5 ;  /* 0x00000018ff057819 */ /* 0x000fc80000011605 */
[----:B------:R-:W-:-:S07]  /*6200*/  LOP3.LUT R0, R0, 0x80, R5, 0xf8, !PT ;  /* 0x0000008000007812 */ /* 0x000fce00078ef805 */
.L_x_1167:
[----:B------:R-:W-:Y:S05]  /*6210*/  BSYNC.RECONVERGENT B0 ;  /* 0x0000000000007941 */ /* 0x000fea0003800200 */
.L_x_1166:
[----:B------:R0:W-:Y:S01]  /*6220*/  STG.E.U8 desc[UR36][R2.64], R0 ;  /* 0x0000000002007986 */ /* 0x0001e2000c101124 */
[----:B------:R-:W-:Y:S05]  /*6230*/  BRA `(.L_x_1152) ;  /* 0x0000000400b87947 */ /* 0x000fea0003800000 */
.L_x_1160:
[----:B------:R-:W-:-:S13]  /*6240*/  ISETP.NE.AND P0, PT, R0, 0x1c, PT ;  /* 0x0000001c0000780c */ /* 0x000fda0003f05270 */
[----:B------:R-:W-:Y:S05]  /*6250*/  @!P0 BRA `(.L_x_1169) ;  /* 0x0000000000608947 */ /* 0x000fea0003800000 */
[----:B------:R-:W-:-:S13]  /*6260*/  ISETP.NE.AND P0, PT, R0, 0x1d, PT ;  /* 0x0000001d0000780c */ /* 0x000fda0003f05270 */
[----:B------:R-:W-:Y:S05]  /*6270*/  @!P0 BRA `(.L_x_1170) ;  /* 0x0000000000488947 */ /* 0x000fea0003800000 */
[----:B------:R-:W-:-:S13]  /*6280*/  ISETP.NE.AND P0, PT, R0, 0x2c, PT ;  /* 0x0000002c0000780c */ /* 0x000fda0003f05270 */
[----:B------:R-:W-:Y:S05]  /*6290*/  @P0 BRA `(.L_x_1151) ;  /* 0x0000000000bc0947 */ /* 0x000fea0003800000 */
        /* <DEDUP_REMOVED lines=16> */
.L_x_1170:
[----:B------:R-:W-:-:S06]  /*63a0*/  HADD2.F32 R4, -RZ, R26.H0_H0 ;  /* 0x2000001aff047230 */ /* 0x000fcc0000004100 */
[----:B------:R-:W0:Y:S02]  /*63b0*/  F2I.U64.TRUNC R4, R4 ;  /* 0x0000000400047311 */ /* 0x000e24000020d800 */
[----:B0-----:R0:W-:Y:S01]  /*63c0*/  STG.E.64 desc[UR36][R2.64], R4 ;  /* 0x0000000402007986 */ /* 0x0011e2000c101b24 */
[----:B------:R-:W-:Y:S05]  /*63d0*/  BRA `(.L_x_1152) ;  /* 0x0000000400507947 */ /* 0x000fea0003800000 */
.L_x_1169:
[----:B------:R-:W-:-:S04]  /*63e0*/  HADD2.F32 R26, -RZ, R26.H0_H0 ;  /* 0x2000001aff1a7230 */ /* 0x000fc80000004100 */
[----:B------:R-:W0:Y:S02]  /*63f0*/  F2I.FTZ.U32.TRUNC.NTZ R5, R26 ;  /* 0x0000001a00057305 */ /* 0x000e24000021f000 */
[----:B0-----:R0:W-:Y:S01]  /*6400*/  STG.E desc[UR36][R2.64], R5 ;  /* 0x0000000502007986 */ /* 0x0011e2000c101924 */
[----:B------:R-:W-:Y:S05]  /*6410*/  BRA `(.L_x_1152) ;  /* 0x0000000400407947 */ /* 0x000fea0003800000 */
.L_x_1159:
[----:B------:R-:W-:-:S13]  /*6420*/  ISETP.GT.AND P0, PT, R0, 0xe, PT ;  /* 0x0000000e0000780c */ /* 0x000fda0003f04270 */
[----:B------:R-:W-:Y:S05]  /*6430*/  @P0 BRA `(.L_x_1171) ;  /* 0x00000000003c0947 */ /* 0x000fea0003800000 */
[----:B------:R-:W-:-:S13]  /*6440*/  ISETP.NE.AND P0, PT, R0, 0xa, PT ;  /* 0x0000000a0000780c */ /* 0x000fda0003f05270 */
[----:B------:R-:W-:Y:S05]  /*6450*/  @!P0 BRA `(.L_x_1172) ;  /* 0x00000000001c8947 */ /* 0x000fea0003800000 */
[----:B------:R-:W-:-:S13]  /*6460*/  ISETP.NE.AND P0, PT, R0, 0xb, PT ;  /* 0x0000000b0000780c */ /* 0x000fda0003f05270 */
[----:B------:R-:W-:Y:S05]  /*6470*/  @P0 BRA `(.L_x_1151) ;  /* 0x0000000000440947 */ /* 0x000fea0003800000 */
[----:B------:R-:W-:-:S05]  /*6480*/  HADD2.F32 R26, -RZ, R26.H0_H0 ;  /* 0x2000001aff1a7230 */ /* 0x000fca0000004100 */
[----:B------:R-:W-:-:S04]  /*6490*/  FSETP.NEU.FTZ.AND P0, PT, R26, RZ, PT ;  /* 0x000000ff1a00720b */ /* 0x000fc80003f1d000 */
[----:B------:R-:W-:-:S05]  /*64a0*/  SEL R5, RZ, 0x1, !P0 ;  /* 0x00000001ff057807 */ /* 0x000fca0004000000 */
[----:B------:R0:W-:Y:S01]  /*64b0*/  STG.E.U8 desc[UR36][R2.64], R5 ;  /* 0x0000000502007986 */ /* 0x0001e2000c101124 */
[----:B------:R-:W-:Y:S05]  /*64c0*/  BRA `(.L_x_1152) ;  /* 0x0000000400147947 */ /* 0x000fea0003800000 */
.L_x_1172:
[----:B------:R-:W-:Y:S01]  /*64d0*/  HADD2.F32 R26, -RZ, R26.H0_H0 ;  /* 0x2000001aff1a7230 */ /* 0x000fe20000004100 */
[----:B------:R-:W-:-:S04]  /*64e0*/  CS2R R6, SRZ ;  /* 0x0000000000067805 */ /* 0x000fc8000001ff00 */
[----:B------:R-:W-:-:S06]  /*64f0*/  FMUL.FTZ R4, R26, 1 ;  /* 0x3f8000001a047820 */ /* 0x000fcc0000410000 */
[----:B------:R-:W0:Y:S02]  /*6500*/  F2F.F64.F32 R4, R4 ;  /* 0x0000000400047310 */ /* 0x000e240000201800 */
[----:B0-----:R0:W-:Y:S01]  /*6510*/  STG.E.128 desc[UR36][R2.64], R4 ;  /* 0x0000000402007986 */ /* 0x0011e2000c101d24 */
[----:B------:R-:W-:Y:S05]  /*6520*/  BRA `(.L_x_1152) ;  /* 0x0000000000fc7947 */ /* 0x000fea0003800000 */
.L_x_1171:
[----:B------:R-:W-:-:S13]  /*6530*/  ISETP.NE.AND P0, PT, R0, 0xf, PT ;  /* 0x0000000f0000780c */ /* 0x000fda0003f05270 */
[----:B------:R-:W-:Y:S05]  /*6540*/  @!P0 BRA `(.L_x_1173) ;  /* 0x0000000000e88947 */ /* 0x000fea0003800000 */
[----:B------:R-:W-:-:S13]  /*6550*/  ISETP.NE.AND P0, PT, R0, 0x17, PT ;  /* 0x000000170000780c */ /* 0x000fda0003f05270 */
[----:B------:R-:W-:Y:S05]  /*6560*/  @!P0 BRA `(.L_x_1174) ;  /* 0x0000000000908947 */ /* 0x000fea0003800000 */
[----:B------:R-:W-:-:S13]  /*6570*/  ISETP.NE.AND P0, PT, R0, 0x18, PT ;  /* 0x000000180000780c */ /* 0x000fda0003f05270 */
[----:B------:R-:W-:Y:S05]  /*6580*/  @!P0 BRA `(.L_x_1175) ;  /* 0x0000000000448947 */ /* 0x000fea0003800000 */
.L_x_1151:
        /* <DEDUP_REMOVED lines=16> */
.L_x_1176:
[----:B------:R-:W-:Y:S05]  /*6690*/  BRA `(.L_x_1152) ;  /* 0x0000000000a07947 */ /* 0x000fea0003800000 */
.L_x_1175:
        /* <DEDUP_REMOVED lines=13> */
.L_x_1178:
[----:B------:R-:W-:Y:S05]  /*6770*/  BSYNC.RECONVERGENT B0 ;  /* 0x0000000000007941 */ /* 0x000fea0003800200 */
.L_x_1177:
[----:B------:R-:W-:-:S05]  /*6780*/  LOP3.LUT R5, R0, 0x80, R5, 0xf8, !PT ;  /* 0x0000008000057812 */ /* 0x000fca00078ef805 */
[----:B------:R0:W-:Y:S01]  /*6790*/  STG.E.U8 desc[UR36][R2.64], R5 ;  /* 0x0000000502007986 */ /* 0x0001e2000c101124 */
[----:B------:R-:W-:Y:S05]  /*67a0*/  BRA `(.L_x_1152) ;  /* 0x00000000005c7947 */ /* 0x000fea0003800000 */
.L_x_1174:
        /* <DEDUP_REMOVED lines=12> */
.L_x_1180:
[----:B------:R-:W-:Y:S01]  /*6870*/  IMAD.MOV.U32 R0, RZ, RZ, 0x7f ;  /* 0x0000007fff007424 */ /* 0x000fe200078e00ff */
[----:B------:R-:W-:-:S04]  /*6880*/  ISETP.GT.U32.AND P0, PT, R4, 0x7f800000, PT ;  /* 0x7f8000000400780c */ /* 0x000fc80003f04070 */
[----:B------:R-:W-:-:S09]  /*6890*/  SEL R0, R0, 0x7c, P0 ;  /* 0x0000007c00007807 */ /* 0x000fd20000000000 */
.L_x_1181:
[----:B------:R-:W-:Y:S05]  /*68a0*/  BSYNC.RECONVERGENT B0 ;  /* 0x0000000000007941 */ /* 0x000fea0003800200 */
.L_x_1179:
[----:B------:R-:W-:-:S04]  /*68b0*/  SHF.R.U32.HI R5, RZ, 0x18, R5 ;  /* 0x00000018ff057819 */ /* 0x000fc80000011605 */
[----:B------:R-:W-:-:S05]  /*68c0*/  LOP3.LUT R5, R0, 0x80, R5, 0xf8, !PT ;  /* 0x0000008000057812 */ /* 0x000fca00078ef805 */
[----:B------:R0:W-:Y:S01]  /*68d0*/  STG.E.U8 desc[UR36][R2.64], R5 ;  /* 0x0000000502007986 */ /* 0x0001e2000c101124 */
[----:B------:R-:W-:Y:S05]  /*68e0*/  BRA `(.L_x_1152) ;  /* 0x00000000000c7947 */ /* 0x000fea0003800000 */
.L_x_1173:
[----:B------:R-:W-:-:S05]  /*68f0*/  HADD2.F32 R0, -RZ, R26.H0_H0 ;  /* 0x2000001aff007230 */ /* 0x000fca0000004100 */
[----:B------:R-:W-:-:S05]  /*6900*/  F2FP.BF16.F32.PACK_AB R0, RZ, R0 ;  /* 0x00000000ff00723e */ /* 0x000fca00000010ff */
[----:B------:R0:W-:Y:S02]  /*6910*/  STG.E.U16 desc[UR36][R2.64], R0 ;  /* 0x0000000002007986 */ /* 0x0001e4000c101524 */
.L_x_1152:
        /* <DEDUP_REMOVED lines=25> */
.L_x_1185:
[----:B------:R-:W-:-:S06]  /*6ab0*/  HADD2.F32 R5, -RZ, R24.H0_H0 ;  /* 0x20000018ff057230 */ /* 0x000fcc0000004100 */
[----:B------:R-:W0:Y:S02]  /*6ac0*/  F2I.S64.TRUNC R4, R5 ;  /* 0x0000000500047311 */ /* 0x000e24000020d900 */
[----:B0-----:R0:W-:Y:S01]  /*6ad0*/  STG.E.U8 desc[UR36][R2.64], R4 ;  /* 0x0000000402007986 */ /* 0x0011e2000c101124 */
[----:B------:R-:W-:Y:S05]  /*6ae0*/  BRA `(.L_x_1187) ;  /* 0x0000000c006c7947 */ /* 0x000fea0003800000 */
.L_x_1184:
        /* <DEDUP_REMOVED lines=10> */
.L_x_1189:
[----:B------:R-:W-:-:S04]  /*6b90*/  HADD2.F32 R24, -RZ, R24.H0_H0 ;  /* 0x20000018ff187230 */ /* 0x000fc80000004100 */
[----:B------:R-:W0:Y:S02]  /*6ba0*/  F2I.FTZ.TRUNC.NTZ R5, R24 ;  /* 0x0000001800057305 */ /* 0x000e24000021f100 */
[----:B0-----:R0:W-:Y:S01]  /*6bb0*/  STG.E desc[UR36][R2.64], R5 ;  /* 0x0000000502007986 */ /* 0x0011e2000c101924 */
[----:B------:R-:W-:Y:S05]  /*6bc0*/  BRA `(.L_x_1187) ;  /* 0x0000000c00347947 */ /* 0x000fea0003800000 */
.L_x_1188:
[----:B------:R-:W-:-:S04]  /*6bd0*/  HADD2.F32 R24, -RZ, R24.H0_H0 ;  /* 0x20000018ff187230 */ /* 0x000fc80000004100 */
[----:B------:R-:W0:Y:S02]  /*6be0*/  F2I.FTZ.TRUNC.NTZ R5, R24 ;  /* 0x0000001800057305 */ /* 0x000e24000021f100 */
[----:B0-----:R0:W-:Y:S01]  /*6bf0*/  STG.E.U16 desc[UR36][R2.64], R5 ;  /* 0x0000000502007986 */ /* 0x0011e2000c101524 */
[----:B------:R-:W-:Y:S05]  /*6c00*/  BRA `(.L_x_1187) ;  /* 0x0000000c00247947 */ /* 0x000fea0003800000 */
.L_x_1183:
        /* <DEDUP_REMOVED lines=9> */
.L_x_1191:
[----:B------:R0:W-:Y:S01]  /*6ca0*/  STG.E.U16 desc[UR36][R2.64], R24 ;  /* 0x0000001802007986 */ /* 0x0001e2000c101524 */
[----:B------:R-:W-:Y:S05]  /*6cb0*/  BRA `(.L_x_1187) ;  /* 0x0000000800f87947 */ /* 0x000fea0003800000 */
.L_x_1190:
        /* <DEDUP_REMOVED lines=10> */
.L_x_1193:
[----:B------:R-:W-:-:S05]  /*6d60*/  HADD2.F32 R0, -RZ, R24.H0_H0 ;  /* 0x20000018ff007230 */ /* 0x000fca0000004100 */
[----:B------:R-:W-:-:S04]  /*6d70*/  F2FP.F16.F32.PACK_AB R0, RZ, R0 ;  /* 0x00000000ff00723e */ /* 0x000fc800000000ff */
[----:B------:R-:W-:-:S05]  /*6d80*/  PRMT R0, R0, 0x5410, RZ ;  /* 0x0000541000007816 */ /* 0x000fca00000000ff */
[----:B------:R0:W-:Y:S01]  /*6d90*/  STG.E desc[UR36][R2.64], R0 ;  /* 0x0000000002007986 */ /* 0x0001e2000c101924 */
[----:B------:R-:W-:Y:S05]  /*6da0*/  BRA `(.L_x_1187) ;  /* 0x0000000800bc7947 */ /* 0x000fea0003800000 */
.L_x_1192:
[----:B------:R-:W-:-:S05]  /*6db0*/  HADD2.F32 R4, -RZ, R24.H0_H0 ;  /* 0x20000018ff047230 */ /* 0x000fca0000004100 */
[----:B------:R-:W-:-:S06]  /*6dc0*/  FMUL.FTZ R4, R4, 1 ;  /* 0x3f80000004047820 */ /* 0x000fcc0000410000 */
[----:B------:R-:W0:Y:S02]  /*6dd0*/  F2F.F64.F32 R4, R4 ;  /* 0x0000000400047310 */ /* 0x000e240000201800 */
[----:B0-----:R0:W-:Y:S01]  /*6de0*/  STG.E.64 desc[UR36][R2.64], R4 ;  /* 0x0000000402007986 */ /* 0x0011e2000c101b24 */
[----:B------:R-:W-:Y:S05]  /*6df0*/  BRA `(.L_x_1187) ;  /* 0x0000000800a87947 */ /* 0x000fea0003800000 */
.L_x_1182:
        /* <DEDUP_REMOVED lines=14> */
.L_x_1197:
        /* <DEDUP_REMOVED lines=18> */
.L_x_1200:
[----:B------:R-:W-:-:S04]  /*7000*/  SHF.R.U32.HI R5, RZ, 0x18, R5 ;  /* 0x00000018ff057819 */ /* 0x000fc80000011605 */
[----:B------:R-:W-:-:S07]  /*7010*/  LOP3.LUT R0, R0, 0x80, R5, 0xf8, !PT ;  /* 0x0000008000007812 */ /* 0x000fce00078ef805 */
.L_x_1199:
[----:B------:R-:W-:Y:S05]  /*7020*/  BSYNC.RECONVERGENT B0 ;  /* 0x0000000000007941 */ /* 0x000fea0003800200 */
.L_x_1198:
[----:B------:R4:W-:Y:S01]  /*7030*/  STG.E.U8 desc[UR36][R2.64], R0 ;  /* 0x0000000002007986 */ /* 0x0009e2000c101124 */
[----:B------:R-:W-:Y:S05]  /*7040*/  BRA `(.L_x_1187) ;  /* 0x0000000800147947 */ /* 0x000fea0003800000 */
.L_x_1196:
        /* <DEDUP_REMOVED lines=18> */
.L_x_1203:
[----:B------:R-:W-:-:S04]  /*7170*/  SHF.R.U32.HI R5, RZ, 0x18, R5 ;  /* 0x00000018ff057819 */ /* 0x000fc80000011605 */
[----:B------:R-:W-:-:S07]  /*7180*/  LOP3.LUT R0, R0, 0x80, R5, 0xf8, !PT ;  /* 0x0000008000007812 */ /* 0x000fce00078ef805 */
.L_x_1202:
[----:B------:R-:W-:Y:S05]  /*7190*/  BSYNC.RECONVERGENT B0 ;  /* 0x0000000000007941 */ /* 0x000fea0003800200 */
.L_x_1201:
[----:B------:R3:W-:Y:S01]  /*71a0*/  STG.E.U8 desc[UR36][R2.64], R0 ;  /* 0x0000000002007986 */ /* 0x0007e2000c101124 */
[----:B------:R-:W-:Y:S05]  /*71b0*/  BRA `(.L_x_1187) ;  /* 0x0000000400b87947 */ /* 0x000fea0003800000 */
.L_x_1195:
        /* <DEDUP_REMOVED lines=22> */
.L_x_1205:
[----:B------:R-:W-:-:S06]  /*7320*/  HADD2.F32 R4, -RZ, R24.H0_H0 ;  /* 0x20000018ff047230 */ /* 0x000fcc0000004100 */
[----:B------:R-:W0:Y:S02]  /*7330*/  F2I.U64.TRUNC R4, R4 ;  /* 0x0000000400047311 */ /* 0x000e24000020d800 */
[----:B0-----:R0:W-:Y:S01]  /*7340*/  STG.E.64 desc[UR36][R2.64], R4 ;  /* 0x0000000402007986 */ /* 0x0011e2000c101b24 */
[----:B------:R-:W-:Y:S05]  /*7350*/  BRA `(.L_x_1187) ;  /* 0x0000000400507947 */ /* 0x000fea0003800000 */
.L_x_1204:
[----:B------:R-:W-:-:S04]  /*7360*/  HADD2.F32 R24, -RZ, R24.H0_H0 ;  /* 0x20000018ff187230 */ /* 0x000fc80000004100 */
[----:B------:R-:W0:Y:S02]  /*7370*/  F2I.FTZ.U32.TRUNC.NTZ R5, R24 ;  /* 0x0000001800057305 */ /* 0x000e24000021f000 */
[----:B0-----:R2:W-:Y:S01]  /*7380*/  STG.E desc[UR36][R2.64], R5 ;  /* 0x0000000502007986 */ /* 0x0015e2000c101924 */
[----:B------:R-:W-:Y:S05]  /*7390*/  BRA `(.L_x_1187) ;  /* 0x0000000400407947 */ /* 0x000fea0003800000 */
.L_x_1194:
        /* <DEDUP_REMOVED lines=11> */
.L_x_1207:
[----:B------:R-:W-:Y:S01]  /*7450*/  HADD2.F32 R24, -RZ, R24.H0_H0 ;  /* 0x20000018ff187230 */ /* 0x000fe20000004100 */
[----:B------:R-:W-:-:S04]  /*7460*/  CS2R R6, SRZ ;  /* 0x0000000000067805 */ /* 0x000fc8000001ff00 */
[----:B------:R-:W-:-:S06]  /*7470*/  FMUL.FTZ R4, R24, 1 ;  /* 0x3f80000018047820 */ /* 0x000fcc0000410000 */
[----:B------:R-:W0:Y:S02]  /*7480*/  F2F.F64.F32 R4, R4 ;  /* 0x0000000400047310 */ /* 0x000e240000201800 */
[----:B0-----:R0:W-:Y:S01]  /*7490*/  STG.E.128 desc[UR36][R2.64], R4 ;  /* 0x0000000402007986 */ /* 0x0011e2000c101d24 */
[----:B------:R-:W-:Y:S05]  /*74a0*/  BRA `(.L_x_1187) ;  /* 0x0000000000fc7947 */ /* 0x000fea0003800000 */
.L_x_1206:
[----:B------:R-:W-:-:S13]  /*74b0*/  ISETP.NE.AND P0, PT, R0, 0xf, PT ;  /* 0x0000000f0000780c */ /* 0x000fda0003f05270 */
[----:B------:R-:W-:Y:S05]  /*74c0*/  @!P0 BRA `(.L_x_1208) ;  /* 0x0000000000e88947 */ /* 0x000fea0003800000 */
[----:B------:R-:W-:-:S13]  /*74d0*/  ISETP.NE.AND P0, PT, R0, 0x17, PT ;  /* 0x000000170000780c */ /* 0x000fda0003f05270 */
[----:B------:R-:W-:Y:S05]  /*74e0*/  @!P0 BRA `(.L_x_1209) ;  /* 0x0000000000908947 */ /* 0x000fea0003800000 */
[----:B------:R-:W-:-:S13]  /*74f0*/  ISETP.NE.AND P0, PT, R0, 0x18, PT ;  /* 0x000000180000780c */ /* 0x000fda0003f05270 */
[----:B------:R-:W-:Y:S05]  /*7500*/  @!P0 BRA `(.L_x_1210) ;  /* 0x0000000000448947 */ /* 0x000fea0003800000 */
.L_x_1186:
        /* <DEDUP_REMOVED lines=16> */
.L_x_1211:
[----:B------:R-:W-:Y:S05]  /*7610*/  BRA `(.L_x_1187) ;  /* 0x0000000000a07947 */ /* 0x000fea0003800000 */
.L_x_1210:
        /* <DEDUP_REMOVED lines=13> */
.L_x_1213:
[----:B------:R-:W-:Y:S05]  /*76f0*/  BSYNC.RECONVERGENT B0 ;  /* 0x0000000000007941 */ /* 0x000fea0003800200 */
.L_x_1212:
[----:B------:R-:W-:-:S05]  /*7700*/  LOP3.LUT R5, R0, 0x80, R5, 0xf8, !PT ;  /* 0x0000008000057812 */ /* 0x000fca00078ef805 */
[----:B------:R0:W-:Y:S01]  /*7710*/  STG.E.U8 desc[UR36][R2.64], R5 ;  /* 0x0000000502007986 */ /* 0x0001e2000c101124 */
[----:B------:R-:W-:Y:S05]  /*7720*/  BRA `(.L_x_1187) ;  /* 0x00000000005c7947 */ /* 0x000fea0003800000 */
.L_x_1209:
        /* <DEDUP_REMOVED lines=12> */
.L_x_1215:
[----:B------:R-:W-:Y:S01]  /*77f0*/  IMAD.MOV.U32 R0, RZ, RZ, 0x7f ;  /* 0x0000007fff007424 */ /* 0x000fe200078e00ff */
[----:B------:R-:W-:-:S04]  /*7800*/  ISETP.GT.U32.AND P0, PT, R4, 0x7f800000, PT ;  /* 0x7f8000000400780c */ /* 0x000fc80003f04070 */
[----:B------:R-:W-:-:S09]  /*7810*/  SEL R0, R0, 0x7c, P0 ;  /* 0x0000007c00007807 */ /* 0x000fd20000000000 */
.L_x_1216:
[----:B------:R-:W-:Y:S05]  /*7820*/  BSYNC.RECONVERGENT B0 ;  /* 0x0000000000007941 */ /* 0x000fea0003800200 */
.L_x_1214:
[----:B------:R-:W-:-:S04]  /*7830*/  SHF.R.U32.HI R5, RZ, 0x18, R5 ;  /* 0x00000018ff057819 */ /* 0x000fc80000011605 */
[----:B------:R-:W-:-:S05]  /*7840*/  LOP3.LUT R5, R0, 0x80, R5, 0xf8, !PT ;  /* 0x0000008000057812 */ /* 0x000fca00078ef805 */
[----:B------:R0:W-:Y:S01]  /*7850*/  STG.E.U8 desc[UR36][R2.64], R5 ;  /* 0x0000000502007986 */ /* 0x0001e2000c101124 */
[----:B------:R-:W-:Y:S05]  /*7860*/  BRA `(.L_x_1187) ;  /* 0x00000000000c7947 */ /* 0x000fea0003800000 */
.L_x_1208:
[----:B------:R-:W-:-:S05]  /*7870*/  HADD2.F32 R0, -RZ, R24.H0_H0 ;  /* 0x20000018ff007230 */ /* 0x000fca0000004100 */
[----:B------:R-:W-:-:S05]  /*7880*/  F2FP.BF16.F32.PACK_AB R0, RZ, R0 ;  /* 0x00000000ff00723e */ /* 0x000fca00000010ff */
[----:B------:R0:W-:Y:S02]  /*7890*/  STG.E.U16 desc[UR36][R2.64], R0 ;  /* 0x0000000002007986 */ /* 0x0001e4000c101524 */
.L_x_1187:
[----:B------:R-:W-:-:S07]  /*78a0*/  VIADD R19, R19, 0x80 ;  /* 0x0000008013137836 */ /* 0x000fce0000000000 */
.L_x_1146:
[----:B------:R-:W-:Y:S05]  /*78b0*/  BSYNC.RECONVERGENT B6 ;  /* 0x0000000000067941 */ /* 0x000fea0003800200 */
.L_x_1145:
[----:B------:R-:W-:-:S13]  /*78c0*/  ISETP.GE.AND P0, PT, R19, R17, PT ;  /* 0x000000111300720c */ /* 0x000fda0003f06270 */
[----:B------:R-:W-:Y:S05]  /*78d0*/  @P0 EXIT ;  /* 0x000000000000094d */ /* 0x000fea0003800000 */
[----:B01234-:R-:W0:Y:S01]  /*78e0*/  LDC.64 R2, c[0x0][0x388] ;  /* 0x0000e200ff027b82 */ /* 0x01fe220000000a00 */
[----:B------:R-:W1:Y:S01]  /*78f0*/  LDCU UR4, c[0x0][0x3a8] ;  /* 0x00007500ff0477ac */ /* 0x000e620008000800 */
[----:B-----5:R-:W-:Y:S01]  /*7900*/  PRMT R0, R16, 0x9910, RZ ;  /* 0x0000991010007816 */ /* 0x020fe200000000ff */
        /* <DEDUP_REMOVED lines=14> */
[----:B------:R-:W-:-:S06]  /*79f0*/  HADD2.F32 R23, -RZ, R23.H0_H0 ;  /* 0x20000017ff177230 */ /* 0x000fcc0000004100 */
[----:B------:R-:W0:Y:S02]  /*7a00*/  F2I.FTZ.TRUNC.NTZ R23, R23 ;  /* 0x0000001700177305 */ /* 0x000e24000021f100 */
[----:B0-----:R-:W-:Y:S01]  /*7a10*/  STG.E.U8 desc[UR36][R2.64], R23 ;  /* 0x0000001702007986 */ /* 0x001fe2000c101124 */
[----:B------:R-:W-:Y:S05]  /*7a20*/  EXIT ;  /* 0x000000000000794d */ /* 0x000fea0003800000 */
.L_x_1220:
[----:B------:R-:W-:-:S06]  /*7a30*/  HADD2.F32 R5, -RZ, R23.H0_H0 ;  /* 0x20000017ff057230 */ /* 0x000fcc0000004100 */
[----:B------:R-:W0:Y:S02]  /*7a40*/  F2I.S64.TRUNC R4, R5 ;  /* 0x0000000500047311 */ /* 0x000e24000020d900 */
[----:B0-----:R-:W-:Y:S01]  /*7a50*/  STG.E.U8 desc[UR36][R2.64], R4 ;  /* 0x0000000402007986 */ /* 0x001fe2000c101124 */
[----:B------:R-:W-:Y:S05]  /*7a60*/  EXIT ;  /* 0x000000000000794d */ /* 0x000fea0003800000 */
.L_x_1219:
        /* <DEDUP_REMOVED lines=8> */
[----:B0-----:R-:W-:Y:S01]  /*7af0*/  STG.E.64 desc[UR36][R2.64], R4 ;  /* 0x0000000402007986 */ /* 0x001fe2000c101b24 */
[----:B------:R-:W-:Y:S05]  /*7b00*/  EXIT ;  /* 0x000000000000794d */ /* 0x000fea0003800000 */
.L_x_1223:
[----:B------:R-:W-:-:S06]  /*7b10*/  HADD2.F32 R23, -RZ, R23.H0_H0 ;  /* 0x20000017ff177230 */ /* 0x000fcc0000004100 */
[----:B------:R-:W0:Y:S02]  /*7b20*/  F2I.FTZ.TRUNC.NTZ R23, R23 ;  /* 0x0000001700177305 */ /* 0x000e24000021f100 */
[----:B0-----:R-:W-:Y:S01]  /*7b30*/  STG.E desc[UR36][R2.64], R23 ;  /* 0x0000001702007986 */ /* 0x001fe2000c101924 */
[----:B------:R-:W-:Y:S05]  /*7b40*/  EXIT ;  /* 0x000000000000794d */ /* 0x000fea0003800000 */
.L_x_1222:
[----:B------:R-:W-:-:S06]  /*7b50*/  HADD2.F32 R23, -RZ, R23.H0_H0 ;  /* 0x20000017ff177230 */ /* 0x000fcc0000004100 */
[----:B------:R-:W0:Y:S02]  /*7b60*/  F2I.FTZ.TRUNC.NTZ R23, R23 ;  /* 0x0000001700177305 */ /* 0x000e24000021f100 */
[----:B0-----:R-:W-:Y:S01]  /*7b70*/  STG.E.U16 desc[UR36][R2.64], R23 ;  /* 0x0000001702007986 */ /* 0x001fe2000c101524 */
[----:B------:R-:W-:Y:S05]  /*7b80*/  EXIT ;  /* 0x000000000000794d */ /* 0x000fea0003800000 */
.L_x_1218:
[----:B------:R-:W-:-:S13]  /*7b90*/  ISETP.GT.AND P0, PT, R0, 0x6, PT ;  /* 0x000000060000780c */ /* 0x000fda0003f04270 */
[----:B------:R-:W-:Y:S05]  /*7ba0*/  @P0 BRA `(.L_x_1224) ;  /* 0x0000000000240947 */ /* 0x000fea0003800000 */
[----:B------:R-:W-:-:S13]  /*7bb0*/  ISETP.NE.AND P0, PT, R0, 0x5, PT ;  /* 0x000000050000780c */ /* 0x000fda0003f05270 */
[----:B------:R-:W-:Y:S05]  /*7bc0*/  @!P0 BRA `(.L_x_1225) ;  /* 0x0000000000148947 */ /* 0x000fea0003800000 */
[----:B------:R-:W-:-:S13]  /*7bd0*/  ISETP.NE.AND P0, PT, R0, 0x6, PT ;  /* 0x000000060000780c */ /* 0x000fda0003f05270 */
[----:B------:R-:W-:Y:S05]  /*7be0*/  @P0 BRA `(.L_x_1221) ;  /* 0x0000000800280947 */ /* 0x000fea0003800000 */
[----:B------:R-:W-:-:S05]  /*7bf0*/  HADD2.F32 R23, -RZ, R23.H0_H0 ;  /* 0x20000017ff177230 */ /* 0x000fca0000004100 */
[----:B------:R-:W-:Y:S01]  /*7c00*/  STG.E desc[UR36][R2.64], R23 ;  /* 0x0000001702007986 */ /* 0x000fe2000c101924 */
[----:B------:R-:W-:Y:S05]  /*7c10*/  EXIT ;  /* 0x000000000000794d */ /* 0x000fea0003800000 */
.L_x_1225:
[----:B------:R-:W-:Y:S01]  /*7c20*/  STG.E.U16 desc[UR36][R2.64], R23 ;  /* 0x0000001702007986 */ /* 0x000fe2000c101524 */
[----:B------:R-:W-:Y:S05]  /*7c30*/  EXIT ;  /* 0x000000000000794d */ /* 0x000fea0003800000 */
.L_x_1224:
        /* <DEDUP_REMOVED lines=8> */
[----:B------:R-:W-:Y:S01]  /*7cc0*/  STG.E.64 desc[UR36][R2.64], R4 ;  /* 0x0000000402007986 */ /* 0x000fe2000c101b24 */
[----:B------:R-:W-:Y:S05]  /*7cd0*/  EXIT ;  /* 0x000000000000794d */ /* 0x000fea0003800000 */
.L_x_1227:
[----:B------:R-:W-:-:S05]  /*7ce0*/  HADD2.F32 R0, -RZ, R23.H0_H0 ;  /* 0x20000017ff007230 */ /* 0x000fca0000004100 */
[----:B------:R-:W-:-:S04]  /*7cf0*/  F2FP.F16.F32.PACK_AB R0, RZ, R0 ;  /* 0x00000000ff00723e */ /* 0x000fc800000000ff */
[----:B------:R-:W-:-:S05]  /*7d00*/  PRMT R0, R0, 0x5410, RZ ;  /* 0x0000541000007816 */ /* 0x000fca00000000ff */
[----:B------:R-:W-:Y:S01]  /*7d10*/  STG.E desc[UR36][R2.64], R0 ;  /* 0x0000000002007986 */ /* 0x000fe2000c101924 */
[----:B------:R-:W-:Y:S05]  /*7d20*/  EXIT ;  /* 0x000000000000794d */ /* 0x000fea0003800000 */
.L_x_1226:
[----:B------:R-:W-:-:S05]  /*7d30*/  HADD2.F32 R4, -RZ, R23.H0_H0 ;  /* 0x20000017ff047230 */ /* 0x000fca0000004100 */
[----:B------:R-:W-:-:S06]  /*7d40*/  FMUL.FTZ R4, R4, 1 ;  /* 0x3f80000004047820 */ /* 0x000fcc0000410000 */
[----:B------:R-:W0:Y:S02]  /*7d50*/  F2F.F64.F32 R4, R4 ;  /* 0x0000000400047310 */ /* 0x000e240000201800 */
[----:B0-----:R-:W-:Y:S01]  /*7d60*/  STG.E.64 desc[UR36][R2.64], R4 ;  /* 0x0000000402007986 */ /* 0x001fe2000c101b24 */
[----:B------:R-:W-:Y:S05]  /*7d70*/  EXIT ;  /* 0x000000000000794d */ /* 0x000fea0003800000 */
.L_x_1217:
        /* <DEDUP_REMOVED lines=12> */
[----:B0-----:R-:W-:Y:S01]  /*7e40*/  STG.E.U16 desc[UR36][R2.64], R5 ;  /* 0x0000000502007986 */ /* 0x001fe2000c101524 */
[----:B------:R-:W-:Y:S05]  /*7e50*/  EXIT ;  /* 0x000000000000794d */ /* 0x000fea0003800000 */
.L_x_1231:
        /* <DEDUP_REMOVED lines=18> */
.L_x_1234:
[----:B------:R-:W-:-:S04]  /*7f80*/  SHF.R.U32.HI R5, RZ, 0x18, R5 ;  /* 0x00000018ff057819 */ /* 0x000fc80000011605 */
[----:B------:R-:W-:-:S07]  /*7f90*/  LOP3.LUT R0, R0, 0x80, R5, 0xf8, !PT ;  /* 0x0000008000007812 */ /* 0x000fce00078ef805 */
.L_x_1233:
[----:B------:R-:W-:Y:S05]  /*7fa0*/  BSYNC.RECONVERGENT B0 ;  /* 0x0000000000007941 */ /* 0x000fea0003800200 */
.L_x_1232:
[----:B------:R-:W-:Y:S01]  /*7fb0*/  STG.E.U8 desc[UR36][R2.64], R0 ;  /* 0x0000000002007986 */ /* 0x000fe2000c101124 */
[----:B------:R-:W-:Y:S05]  /*7fc0*/  EXIT ;  /* 0x000000000000794d */ /* 0x000fea0003800000 */
.L_x_1230:
        /* <DEDUP_REMOVED lines=18> */
.L_x_1237:
[----:B------:R-:W-:-:S04]  /*80f0*/  SHF.R.U32.HI R5, RZ, 0x18, R5 ;  /* 0x00000018ff057819 */ /* 0x000fc80000011605 */
[----:B------:R-:W-:-:S07]  /*8100*/  LOP3.LUT R0, R0, 0x80, R5, 0xf8, !PT ;  /* 0x0000008000007812 */ /* 0x000fce00078ef805 */
.L_x_1236:
[----:B------:R-:W-:Y:S05]  /*8110*/  BSYNC.RECONVERGENT B0 ;  /* 0x0000000000007941 */ /* 0x000fea0003800200 */
.L_x_1235:
[----:B------:R-:W-:Y:S01]  /*8120*/  STG.E.U8 desc[UR36][R2.64], R0 ;  /* 0x0000000002007986 */ /* 0x000fe2000c101124 */
[----:B------:R-:W-:Y:S05]  /*8130*/  EXIT ;  /* 0x000000000000794d */ /* 0x000fea0003800000 */
.L_x_1229:
[----:B------:R-:W-:-:S13]  /*8140*/  ISETP.NE.AND P0, PT, R0, 0x1c, PT ;  /* 0x0000001c0000780c */ /* 0x000fda0003f05270 */
[----:B------:R-:W-:Y:S05]  /*8150*/  @!P0 BRA `(.L_x_1238) ;  /* 0x0000000000608947 */ /* 0x000fea0003800000 */
[----:B------:R-:W-:-:S13]  /*8160*/  ISETP.NE.AND P0, PT, R0, 0x1d, PT ;  /* 0x0000001d0000780c */ /* 0x000fda0003f05270 */
[----:B------:R-:W-:Y:S05]  /*8170*/  @!P0 BRA `(.L_x_1239) ;  /* 0x0000000000488947 */ /* 0x000fea0003800000 */
[----:B------:R-:W-:-:S13]  /*8180*/  ISETP.NE.AND P0, PT, R0, 0x2c, PT ;  /* 0x0000002c0000780c */ /* 0x000fda0003f05270 */
[----:B------:R-:W-:Y:S05]  /*8190*/  @P0 BRA `(.L_x_1221) ;  /* 0x0000000000bc0947 */ /* 0x000fea0003800000 */
[----:B------:R-:W-:Y:S02]  /*81a0*/  HADD2.F32 R23, -RZ, R23.H0_H0 ;  /* 0x20000017ff177230 */ /* 0x000fe40000004100 */
        /* <DEDUP_REMOVED lines=15> */
.L_x_1239:
[----:B------:R-:W-:-:S06]  /*82a0*/  HADD2.F32 R4, -RZ, R23.H0_H0 ;  /* 0x20000017ff047230 */ /* 0x000fcc0000004100 */
[----:B------:R-:W0:Y:S02]  /*82b0*/  F2I.U64.TRUNC R4, R4 ;  /* 0x0000000400047311 */ /* 0x000e24000020d800 */
[----:B0-----:R-:W-:Y:S01]  /*82c0*/  STG.E.64 desc[UR36][R2.64], R4 ;  /* 0x0000000402007986 */ /* 0x001fe2000c101b24 */
[----:B------:R-:W-:Y:S05]  /*82d0*/  EXIT ;  /* 0x000000000000794d */ /* 0x000fea0003800000 */
.L_x_1238:
[----:B------:R-:W-:-:S06]  /*82e0*/  HADD2.F32 R23, -RZ, R23.H0_H0 ;  /* 0x20000017ff177230 */ /* 0x000fcc0000004100 */
[----:B------:R-:W0:Y:S02]  /*82f0*/  F2I.FTZ.U32.TRUNC.NTZ R23, R23 ;  /* 0x0000001700177305 */ /* 0x000e24000021f000 */
[----:B0-----:R-:W-:Y:S01]  /*8300*/  STG.E desc[UR36][R2.64], R23 ;  /* 0x0000001702007986 */ /* 0x001fe2000c101924 */
[----:B------:R-:W-:Y:S05]  /*8310*/  EXIT ;  /* 0x000000000000794d */ /* 0x000fea0003800000 */
.L_x_1228:
        /* <DEDUP_REMOVED lines=9> */
[----:B------:R-:W-:Y:S01]  /*83b0*/  STG.E.U8 desc[UR36][R2.64], R5 ;  /* 0x0000000502007986 */ /* 0x000fe2000c101124 */
[----:B------:R-:W-:Y:S05]  /*83c0*/  EXIT ;  /* 0x000000000000794d */ /* 0x000fea0003800000 */
.L_x_1241:
[----:B------:R-:W-:Y:S01]  /*83d0*/  HADD2.F32 R23, -RZ, R23.H0_H0 ;  /* 0x20000017ff177230 */ /* 0x000fe20000004100 */
[----:B------:R-:W-:-:S04]  /*83e0*/  CS2R R6, SRZ ;  /* 0x0000000000067805 */ /* 0x000fc8000001ff00 */
[----:B------:R-:W-:-:S06]  /*83f0*/  FMUL.FTZ R4, R23, 1 ;  /* 0x3f80000017047820 */ /* 0x000fcc0000410000 */
[----:B------:R-:W0:Y:S02]  /*8400*/  F2F.F64.F32 R4, R4 ;  /* 0x0000000400047310 */ /* 0x000e240000201800 */
[----:B0-----:R-:W-:Y:S01]  /*8410*/  STG.E.128 desc[UR36][R2.64], R4 ;  /* 0x0000000402007986 */ /* 0x001fe2000c101d24 */
[----:B------:R-:W-:Y:S05]  /*8420*/  EXIT ;  /* 0x000000000000794d */ /* 0x000fea0003800000 */
.L_x_1240:
[----:B------:R-:W-:-:S13]  /*8430*/  ISETP.NE.AND P0, PT, R0, 0xf, PT ;  /* 0x0000000f0000780c */ /* 0x000fda0003f05270 */
[----:B------:R-:W-:Y:S05]  /*8440*/  @!P0 BRA `(.L_x_1242) ;  /* 0x0000000000e88947 */ /* 0x000fea0003800000 */
[----:B------:R-:W-:-:S13]  /*8450*/  ISETP.NE.AND P0, PT, R0, 0x17, PT ;  /* 0x000000170000780c */ /* 0x000fda0003f05270 */
[----:B------:R-:W-:Y:S05]  /*8460*/  @!P0 BRA `(.L_x_1243) ;  /* 0x0000000000908947 */ /* 0x000fea0003800000 */
[----:B------:R-:W-:-:S13]  /*8470*/  ISETP.NE.AND P0, PT, R0, 0x18, PT ;  /* 0x000000180000780c */ /* 0x000fda0003f05270 */
[----:B------:R-:W-:Y:S05]  /*8480*/  @!P0 BRA `(.L_x_1244) ;  /* 0x0000000000448947 */ /* 0x000fea0003800000 */
.L_x_1221:
        /* <DEDUP_REMOVED lines=16> */
.L_x_1245:
[----:B------:R-:W-:Y:S05]  /*8590*/  EXIT ;  /* 0x000000000000794d */ /* 0x000fea0003800000 */
.L_x_1244:
        /* <DEDUP_REMOVED lines=13> */
.L_x_1247:
[----:B------:R-:W-:Y:S05]  /*8670*/  BSYNC.RECONVERGENT B0 ;  /* 0x0000000000007941 */ /* 0x000fea0003800200 */
.L_x_1246:
[----:B------:R-:W-:-:S05]  /*8680*/  LOP3.LUT R5, R0, 0x80, R5, 0xf8, !PT ;  /* 0x0000008000057812 */ /* 0x000fca00078ef805 */
[----:B------:R-:W-:Y:S01]  /*8690*/  STG.E.U8 desc[UR36][R2.64], R5 ;  /* 0x0000000502007986 */ /* 0x000fe2000c101124 */
[----:B------:R-:W-:Y:S05]  /*86a0*/  EXIT ;  /* 0x000000000000794d */ /* 0x000fea0003800000 */
.L_x_1243:
        /* <DEDUP_REMOVED lines=12> */
.L_x_1249:
[----:B------:R-:W-:Y:S01]  /*8770*/  IMAD.MOV.U32 R0, RZ, RZ, 0x7f ;  /* 0x0000007fff007424 */ /* 0x000fe200078e00ff */
[----:B------:R-:W-:-:S04]  /*8780*/  ISETP.GT.U32.AND P0, PT, R4, 0x7f800000, PT ;  /* 0x7f8000000400780c */ /* 0x000fc80003f04070 */
[----:B------:R-:W-:-:S09]  /*8790*/  SEL R0, R0, 0x7c, P0 ;  /* 0x0000007c00007807 */ /* 0x000fd20000000000 */
.L_x_1250:
[----:B------:R-:W-:Y:S05]  /*87a0*/  BSYNC.RECONVERGENT B0 ;  /* 0x0000000000007941 */ /* 0x000fea0003800200 */
.L_x_1248:
[----:B------:R-:W-:-:S04]  /*87b0*/  SHF.R.U32.HI R5, RZ, 0x18, R5 ;  /* 0x00000018ff057819 */ /* 0x000fc80000011605 */
[----:B------:R-:W-:-:S05]  /*87c0*/  LOP3.LUT R5, R0, 0x80, R5, 0xf8, !PT ;  /* 0x0000008000057812 */ /* 0x000fca00078ef805 */
[----:B------:R-:W-:Y:S01]  /*87d0*/  STG.E.U8 desc[UR36][R2.64], R5 ;  /* 0x0000000502007986 */ /* 0x000fe2000c101124 */
[----:B------:R-:W-:Y:S05]  /*87e0*/  EXIT ;  /* 0x000000000000794d */ /* 0x000fea0003800000 */
.L_x_1242:
[----:B------:R-:W-:-:S05]  /*87f0*/  HADD2.F32 R0, -RZ, R23.H0_H0 ;  /* 0x20000017ff007230 */ /* 0x000fca0000004100 */
[----:B------:R-:W-:-:S05]  /*8800*/  F2FP.BF16.F32.PACK_AB R0, RZ, R0 ;  /* 0x00000000ff00723e */ /* 0x000fca00000010ff */
[----:B------:R-:W-:Y:S01]  /*8810*/  STG.E.U16 desc[UR36][R2.64], R0 ;  /* 0x0000000002007986 */ /* 0x000fe2000c101524 */
[----:B------:R-:W-:Y:S05]  /*8820*/  EXIT ;  /* 0x000000000000794d */ /* 0x000fea0003800000 */
.L_x_1251:
        /* <DEDUP_REMOVED lines=13> */
.L_x_2754:


//--------------------- .text._ZN2at6native18elementwise_kernelILi128ELi4EZNS0_22gpu_kernel_impl_nocastIZZZNS0_16cosh_kernel_cudaERNS_18TensorIteratorBaseEENKUlvE0_clEvENKUlvE1_clEvEUlN3c104HalfEE_EEvS4_RKT_EUliE_EEviT1_ --------------------------
	.section	.text._ZN2at6native18elementwise_kernelILi128ELi4EZNS0_22gpu_kernel_impl_nocastIZZZNS0_16cosh_kernel_cudaERNS_18TensorIteratorBaseEENKUlvE0_clEvENKUlvE1_clEvEUlN3c104HalfEE_EEvS4_RKT_EUliE_EEviT1_,"ax",@progbits
	.align	128
        .global         _ZN2at6native18elementwise_kernelILi128ELi4EZNS0_22gpu_kernel_impl_nocastIZZZNS0_16cosh_kernel_cudaERNS_18TensorIteratorBaseEENKUlvE0_clEvENKUlvE1_clEvEUlN3c104HalfEE_EEvS4_RKT_EUliE_EEviT1_
        .type           _ZN2at6native18elementwise_kernelILi128ELi4EZNS0_22gpu_kernel_impl_nocastIZZZNS0_16cosh_kernel_cudaERNS_18TensorIteratorBaseEENKUlvE0_clEvENKUlvE1_clEvEUlN3c104HalfEE_EEvS4_RKT_EUliE_EEviT1_,@function
        .size           _ZN2at6native18elementwise_kernelILi128ELi4EZNS0_22gpu_kernel_impl_nocastIZZZNS0_16cosh_kernel_cudaERNS_18TensorIteratorBaseEENKUlvE0_clEvENKUlvE1_clEvEUlN3c104HalfEE_EEvS4_RKT_EUliE_EEviT1_,(.L_x_2755 - _ZN2at6native18elementwise_kernelILi128ELi4EZNS0_22gpu_kernel_impl_nocastIZZZNS0_16cosh_kernel_cudaERNS_18TensorIteratorBaseEENKUlvE0_clEvENKUlvE1_clEvEUlN3c104HalfEE_EEvS4_RKT_EUliE_EEviT1_)
        .other          _ZN2at6native18elementwise_kernelILi128ELi4EZNS0_22gpu_kernel_impl_nocastIZZZNS0_16cosh_kernel_cudaERNS_18TensorIteratorBaseEENKUlvE0_clEvENKUlvE1_clEvEUlN3c104HalfEE_EEvS4_RKT_EUliE_EEviT1_,@"STO_CUDA_ENTRY STV_DEFAULT"
_ZN2at6native18elementwise_kernelILi128ELi4EZNS0_22gpu_kernel_impl_nocastIZZZNS0_16cosh_kernel_cudaERNS_18TensorIteratorBaseEENKUlvE0_clEvENKUlvE1_clEvEUlN3c104HalfEE_EEvS4_RKT_EUliE_EEviT1_:
.text._ZN2at6native18elementwise_kernelILi128ELi4EZNS0_22gpu_kernel_impl_nocastIZZZNS0_16cosh_kernel_cudaERNS_18TensorIteratorBaseEENKUlvE0_clEvENKUlvE1_clEvEUlN3c104HalfEE_EEvS4_RKT_EUliE_EEviT1_:
        /* <DEDUP_REMOVED lines=17> */
[----:B------:R-:W-:Y:S01]  /*0110*/  IADD3 R3, PT, PT, R3, 0x80, RZ ;  /* 0x0000008003037810 */ /* 0x000fe20007ffe0ff */
[----:B--2---:R-:W-:-:S03]  /*0120*/  HADD2.F32 R0, -RZ, R4.H0_H0 ;  /* 0x20000004ff007230 */ /* 0x004fc60000004100 */
[----:B------:R-:W0:Y:S02]  /*0130*/  LDC.64 R4, c[0x0][0x580] ;  /* 0x00016000ff047b82 */ /* 0x000e240000000a00 */
        /* <DEDUP_REMOVED lines=17> */
[----:B------:R-:W-:-:S05]  /*0250*/  F2FP.F16.F32.PACK_AB R2, RZ, R2 ;  /* 0x00000002ff02723e */ /* 0x000fca00000000ff */
[----:B0-----:R0:W-:Y:S01]  /*0260*/  STG.E.U16 desc[UR6][R4.64], R2 ;  /* 0x0000000204007986 */ /* 0x0011e2000c101506 */
[----:B------:R-:W-:Y:S05]  /*0270*/  @P0 BRA `(.L_x_1256) ;  /* 0x0000000000c80947 */ /* 0x000fea0003800000 */
[----:B0-----:R-:W0:Y:S02]  /*0280*/  LDC.64 R4, c[0x0][0x588] ;  /* 0x00016200ff047b82 */ /* 0x001e240000000a00 */
[----:B0-----:R-:W2:Y:S01]  /*0290*/  LDG.E.U16 R4, desc[UR6][R4.64] ;  /* 0x0000000604047981 */ /* 0x001ea2000c1e1500 */
[----:B------:R-:W-:Y:S02]  /*02a0*/  MOV R7, 0x42fc0000 ;  /* 0x42fc000000077802 */ /* 0x000fe40000000f00 */
[----:B------:R-:W-:Y:S01]  /*02b0*/  IADD3 R3, PT, PT, R3, 0x80, RZ ;  /* 0x0000008003037810 */ /* 0x000fe20007ffe0ff */
[----:B--2---:R-:W-:Y:S02]  /*02c0*/  HADD2.F32 R0, -RZ, R4.H0_H0 ;  /* 0x20000004ff007230 */ /* 0x004fe40000004100 */
        /* <DEDUP_REMOVED lines=16> */
[----:B------:R-:W-:-:S05]  /*03d0*/  F2FP.F16.F32.PACK_AB R2, RZ, R2 ;  /* 0x00000002ff02723e */ /* 0x000fca00000000ff */
[----:B0-----:R0:W-:Y:S02]  /*03e0*/  STG.E.U16 desc[UR6][R4.64], R2 ;  /* 0x0000000204007986 */ /* 0x0011e4000c101506 */
.L_x_1255:
[----:B------:R-:W-:-:S13]  /*03f0*/  ISETP.GE.AND P0, PT, R3, UR4, PT ;  /* 0x0000000403007c0c */ /* 0x000fda000bf06270 */
[----:B------:R-:W-:Y:S05]  /*0400*/  @P0 BREAK.RELIABLE B1 ;  /* 0x0000000000010942 */ /* 0x000fea0003800100 */
[----:B------:R-:W-:Y:S05]  /*0410*/  @P0 BRA `(.L_x_1256) ;  /* 0x0000000000600947 */ /* 0x000fea0003800000 */
[----:B------:R-:W-:Y:S05]  /*0420*/  BSYNC.RELIABLE B1 ;  /* 0x0000000000017941 */ /* 0x000fea0003800100 */
.L_x_1254:
[----:B0-----:R-:W0:Y:S02]  /*0430*/  LDC.64 R4, c[0x0][0x588] ;  /* 0x00016200ff047b82 */ /* 0x001e240000000a00 */
        /* <DEDUP_REMOVED lines=22> */
.L_x_1256:
[----:B------:R-:W-:Y:S05]  /*05a0*/  BSYNC.RECONVERGENT B0 ;  /* 0x0000000000007941 */ /* 0x000fea0003800200 */
.L_x_1253:
[----:B------:R-:W-:Y:S05]  /*05b0*/  WARPSYNC.ALL ;  /* 0x0000000000007948 */ /* 0x000fea0003800000 */
[----:B------:R-:W-:-:S13]  /*05c0*/  ISETP.GE.AND P0, PT, R3, UR4, PT ;  /* 0x0000000403007c0c */ /* 0x000fda000bf06270 */
[----:B------:R-:W-:Y:S05]  /*05d0*/  @P0 EXIT ;  /* 0x000000000000094d */ /* 0x000fea0003800000 */
[----:B01----:R-:W0:Y:S02]  /*05e0*/  LDC.64 R2, c[0x0][0x588] ;  /* 0x00016200ff027b82 */ /* 0x003e240000000a00 */
[----:B0-----:R-:W2:Y:S01]  /*05f0*/  LDG.E.U16 R2, desc[UR6][R2.64] ;  /* 0x0000000602027981 */ /* 0x001ea2000c1e1500 */
[----:B------:R-:W-:Y:S02]  /*0600*/  HFMA2 R5, -RZ, RZ, 3.4921875, 0 ;  /* 0x42fc0000ff057431 */ /* 0x000fe400000001ff */
        /* <DEDUP_REMOVED lines=18> */
[----:B0-----:R-:W-:Y:S01]  /*0730*/  STG.E.U16 desc[UR6][R2.64], R4 ;  /* 0x0000000402007986 */ /* 0x001fe2000c101506 */
[----:B------:R-:W-:Y:S05]  /*0740*/  EXIT ;  /* 0x000000000000794d */ /* 0x000fea0003800000 */
.L_x_1252:
        /* <DEDUP_REMOVED lines=9> */
[----:B------:R-:W-:Y:S01]  /*07e0*/  HFMA2 R4, -RZ, RZ, 0, 0 ;  /* 0x00000000ff047431 */ /* 0x000fe200000001ff */
[----:B------:R-:W-:Y:S01]  /*07f0*/  MOV R5, R3 ;  /* 0x0000000300057202 */ /* 0x000fe20000000f00 */
[----:B------:R-:W1:Y:S01]  /*0800*/  LDCU UR5, c[0x0][0x38c] ;  /* 0x00007180ff0577ac */ /* 0x000e620008000800 */
[----:B------:R-:W-:Y:S01]  /*0810*/  ISETP.NE.AND P0, PT, R2, RZ, PT ;  /* 0x000000ff0200720c */ /* 0x000fe20003f05270 */
        /* <DEDUP_REMOVED lines=293> */
.L_x_1260:
[----:B------:R-:W0:Y:S02]  /*1a70*/  LDCU.128 UR8, c[0x0][0x580] ;  /* 0x0000b000ff0877ac */ /* 0x000e240008000c00 */
[----:B0-----:R-:W-:-:S04]  /*1a80*/  IADD3 R6, P0, PT, R4, UR10, RZ ;  /* 0x0000000a04067c10 */ /* 0x001fc8000ff1e0ff */
[----:B------:R-:W-:-:S05]  /*1a90*/  IADD3.X R7, PT, PT, RZ, UR11, RZ, P0, !PT ;  /* 0x0000000bff077c10 */ /* 0x000fca00087fe4ff */
[----:B------:R-:W2:Y:S01]  /*1aa0*/  LDG.E.U16 R6, desc[UR6][R6.64] ;  /* 0x0000000606067981 */ /* 0x000ea2000c1e1500 */
[----:B------:R-:W-:Y:S02]  /*1ab0*/  MOV R9, 0x42fc0000 ;  /* 0x42fc000000097802 */ /* 0x000fe40000000f00 */
[----:B------:R-:W-:Y:S01]  /*1ac0*/  IADD3 R3, PT, PT, R3, 0x80, RZ ;  /* 0x0000008003037810 */ /* 0x000fe20007ffe0ff */
[----:B--2---:R-:W-:-:S05]  /*1ad0*/  HADD2.F32 R4, -RZ, R6.H0_H0 ;  /* 0x20000006ff047230 */ /* 0x004fca0000004100 */
        /* <DEDUP_REMOVED lines=16> */
[----:B------:R-:W-:Y:S02]  /*1be0*/  F2FP.F16.F32.PACK_AB R6, RZ, R6 ;  /* 0x00000006ff06723e */ /* 0x000fe400000000ff */
[----:B------:R-:W-:Y:S02]  /*1bf0*/  IADD3.X R5, PT, PT, RZ, UR9, RZ, P0, !PT ;  /* 0x00000009ff057c10 */ /* 0x000fe400087fe4ff */
[----:B------:R-:W-:-:S03]  /*1c00*/  ISETP.GE.AND P0, PT, R3, UR4, PT ;  /* 0x0000000403007c0c */ /* 0x000fc6000bf06270 */
[----:B------:R0:W-:Y:S10]  /*1c10*/  STG.E.U16 desc[UR6][R4.64], R6 ;  /* 0x0000000604007986 */ /* 0x0001f4000c101506 */
[----:B------:R-:W-:Y:S05]  /*1c20*/  @P0 BREAK.RELIABLE B1 ;  /* 0x0000000000010942 */ /* 0x000fea0003800100 */
[----:B------:R-:W-:Y:S05]  /*1c30*/  @P0 BRA `(.L_x_1261) ;  /* 0x0000002800300947 */ /* 0x000fea0003800000 */
        /* <DEDUP_REMOVED lines=298> */
.L_x_1262:
        /* <DEDUP_REMOVED lines=22> */
[----:B------:R-:W-:-:S04]  /*3040*/  IADD3 R4, P0, PT, R5, UR8, RZ ;  /* 0x0000000805047c10 */ /* 0x000fc8000ff1e0ff */
[----:B------:R-:W-:Y:S02]  /*3050*/  F2FP.F16.F32.PACK_AB R6, RZ, R6 ;  /* 0x00000006ff06723e */ /* 0x000fe400000000ff */
[----:B------:R-:W-:-:S05]  /*3060*/  IADD3.X R5, PT, PT, RZ, UR9, RZ, P0, !PT ;  /* 0x00000009ff057c10 */ /* 0x000fca00087fe4ff */
[----:B------:R0:W-:Y:S02]  /*3070*/  STG.E.U16 desc[UR6][R4.64], R6 ;  /* 0x0000000604007986 */ /* 0x0001e4000c101506 */
.L_x_1259:
[----:B------:R-:W-:-:S13]  /*3080*/  ISETP.GE.AND P0, PT, R3, UR4, PT ;  /* 0x0000000403007c0c */ /* 0x000fda000bf06270 */
[----:B------:R-:W-:Y:S05]  /*3090*/  @P0 BREAK.RELIABLE B1 ;  /* 0x0000000000010942 */ /* 0x000fea0003800100 */
[----:B------:R-:W-:Y:S05]  /*30a0*/  @P0 BRA `(.L_x_1261) ;  /* 0x0000001400140947 */ /* 0x000fea0003800000 */
[----:B------:R-:W-:Y:S05]  /*30b0*/  BSYNC.RELIABLE B1 ;  /* 0x0000000000017941 */ /* 0x000fea0003800100 */
.L_x_1258:
        /* <DEDUP_REMOVED lines=298> */
.L_x_1263:
        /* <DEDUP_REMOVED lines=26> */
.L_x_1261:
[----:B------:R-:W-:Y:S05]  /*4500*/  BSYNC.RECONVERGENT B0 ;  /* 0x0000000000007941 */ /* 0x000fea0003800200 */
.L_x_1257:
[----:B------:R-:W-:Y:S05]  /*4510*/  WARPSYNC.ALL ;  /* 0x0000000000007948 */ /* 0x000fea0003800000 */
[----:B------:R-:W-:-:S13]  /*4520*/  ISETP.GE.AND P0, PT, R3, UR4, PT ;  /* 0x0000000403007c0c */ /* 0x000fda000bf06270 */
[----:B------:R-:W-:Y:S05]  /*4530*/  @P0 EXIT ;  /* 0x000000000000094d */ /* 0x000fea0003800000 */
[----:B------:R-:W2:Y:S01]  /*4540*/  LDCU.64 UR4, c[0x0][0x390] ;  /* 0x00007200ff0477ac */ /* 0x000ea20008000a00 */
[----:B01----:R-:W-:Y:S01]  /*4550*/  HFMA2 R4, -RZ, RZ, 0, 0 ;  /* 0x00000000ff047431 */ /* 0x003fe200000001ff */
[----:B------:R-:W-:Y:S01]  /*4560*/  MOV R5, R3 ;  /* 0x0000000300057202 */ /* 0x000fe20000000f00 */
[----:B------:R-:W0:Y:S01]  /*4570*/  LDCU UR8, c[0x0][0x38c] ;  /* 0x00007180ff0877ac */ /* 0x000e220008000800 */
[----:B------:R-:W-:Y:S01]  /*4580*/  ISETP.NE.AND P0, PT, R2, RZ, PT ;  /* 0x000000ff0200720c */ /* 0x000fe20003f05270 */
[----:B------:R-:W1:Y:S01]  /*4590*/  LDCU.64 UR10, c[0x0][0x4b8] ;  /* 0x00009700ff0a77ac */ /* 0x000e620008000a00 */
[----:B--2---:R-:W-:-:S05]  /*45a0*/  IMAD.HI.U32 R4, R3, UR4, R4 ;  /* 0x0000000403047c27 */ /* 0x004fca000f8e0004 */
[----:B------:R-:W-:-:S04]  /*45b0*/  SHF.R.U32.HI R5, RZ, UR5, R4 ;  /* 0x00000005ff057c19 */ /* 0x000fc80008011604 */
[----:B------:R-:W-:-:S05]  /*45c0*/  IADD3 R6, PT, PT, -R5, RZ, RZ ;  /* 0x000000ff05067210 */ /* 0x000fca0007ffe1ff */
[----:B0-----:R-:W-:-:S04]  /*45d0*/  IMAD R2, R6, UR8, R3 ;  /* 0x0000000806027c24 */ /* 0x001fc8000f8e0203 */
[C---:B-1----:R-:W-:Y:S02]  /*45e0*/  IMAD R3, R2.reuse, UR10, RZ ;  /* 0x0000000a02037c24 */ /* 0x042fe4000f8e02ff */
        /* <DEDUP_REMOVED lines=287> */
.L_x_1264:
[----:B------:R-:W0:Y:S02]  /*57e0*/  LDCU.128 UR8, c[0x0][0x580] ;  /* 0x0000b000ff0877ac */ /* 0x000e240008000c00 */
[----:B0-----:R-:W-:-:S04]  /*57f0*/  IADD3 R4, P0, PT, R2, UR10, RZ ;  /* 0x0000000a02047c10 */ /* 0x001fc8000ff1e0ff */
[----:B------:R-:W-:-:S05]  /*5800*/  IADD3.X R5, PT, PT, RZ, UR11, RZ, P0, !PT ;  /* 0x0000000bff057c10 */ /* 0x000fca00087fe4ff */
[----:B------:R-:W2:Y:S01]  /*5810*/  LDG.E.U16 R4, desc[UR6][R4.64] ;  /* 0x0000000604047981 */ /* 0x000ea2000c1e1500 */
[----:B------:R-:W-:Y:S01]  /*5820*/  MOV R7, 0x42fc0000 ;  /* 0x42fc000000077802 */ /* 0x000fe20000000f00 */
        /* <DEDUP_REMOVED lines=19> */
[----:B------:R-:W-:Y:S01]  /*5960*/  STG.E.U16 desc[UR6][R2.64], R4 ;  /* 0x0000000402007986 */ /* 0x000fe2000c101506 */
[----:B------:R-:W-:Y:S05]  /*5970*/  EXIT ;  /* 0x000000000000794d */ /* 0x000fea0003800000 */
.L_x_1265:
        /* <DEDUP_REMOVED lines=16> */
.L_x_2755:


//--------------------- .text._ZN2at6native27unrolled_elementwise_kernelIZZZNS0_16cosh_kernel_cudaERNS_18TensorIteratorBaseEENKUlvE0_clEvENKUlvE1_clEvEUlN3c104HalfEE_St5arrayIPcLm2EELi4E23TrivialOffsetCalculatorILi1EjESD_NS0_6memory15LoadWithoutCastENSE_16StoreWithoutCastEEEviT_T0_T2_T3_T4_T5_ --------------------------
	.section	.text._ZN2at6native27unrolled_elementwise_kernelIZZZNS0_16cosh_kernel_cudaERNS_18TensorIteratorBaseEENKUlvE0_clEvENKUlvE1_clEvEUlN3c104HalfEE_St5arrayIPcLm2EELi4E23TrivialOffsetCalculatorILi1EjESD_NS0_6memory15LoadWithoutCastENSE_16StoreWithoutCastEEEviT_T0_T2_T3_T4_T5_,"ax",@progbits
	.align	128
        .global         _ZN2at6native27unrolled_elementwise_kernelIZZZNS0_16cosh_kernel_cudaERNS_18TensorIteratorBaseEENKUlvE0_clEvENKUlvE1_clEvEUlN3c104HalfEE_St5arrayIPcLm2EELi4E23TrivialOffsetCalculatorILi1EjESD_NS0_6memory15LoadWithoutCastENSE_16StoreWithoutCastEEEviT_T0_T2_T3_T4_T5_
        .type           _ZN2at6native27unrolled_elementwise_kernelIZZZNS0_16cosh_kernel_cudaERNS_18TensorIteratorBaseEENKUlvE0_clEvENKUlvE1_clEvEUlN3c104HalfEE_St5arrayIPcLm2EELi4E23TrivialOffsetCalculatorILi1EjESD_NS0_6memory15LoadWithoutCastENSE_16StoreWithoutCastEEEviT_T0_T2_T3_T4_T5_,@function
        .size           _ZN2at6native27unrolled_elementwise_kernelIZZZNS0_16cosh_kernel_cudaERNS_18TensorIteratorBaseEENKUlvE0_clEvENKUlvE1_clEvEUlN3c104HalfEE_St5arrayIPcLm2EELi4E23TrivialOffsetCalculatorILi1EjESD_NS0_6memory15LoadWithoutCastENSE_16StoreWithoutCastEEEviT_T0_T2_T3_T4_T5_,(.L_x_2756 - _ZN2at6native27unrolled_elementwise_kernelIZZZNS0_16cosh_kernel_cudaERNS_18TensorIteratorBaseEENKUlvE0_clEvENKUlvE1_clEvEUlN3c104HalfEE_St5arrayIPcLm2EELi4E23TrivialOffsetCalculatorILi1EjESD_NS0_6memory15LoadWithoutCastENSE_16StoreWithoutCastEEEviT_T0_T2_T3_T4_T5_)
        .other          _ZN2at6native27unrolled_elementwise_kernelIZZZNS0_16cosh_kernel_cudaERNS_18TensorIteratorBaseEENKUlvE0_clEvENKUlvE1_clEvEUlN3c104HalfEE_St5arrayIPcLm2EELi4E23TrivialOffsetCalculatorILi1EjESD_NS0_6memory15LoadWithoutCastENSE_16StoreWithoutCastEEEviT_T0_T2_T3_T4_T5_,@"STO_CUDA_ENTRY STV_DEFAULT"
_ZN2at6native27unrolled_elementwise_kernelIZZZNS0_16cosh_kernel_cudaERNS_18TensorIteratorBaseEENKUlvE0_clEvENKUlvE1_clEvEUlN3c104HalfEE_St5arrayIPcLm2EELi4E23TrivialOffsetCalculatorILi1EjESD_NS0_6memory15LoadWithoutCastENSE_16StoreWithoutCastEEEviT_T0_T2_T3_T4_T5_:
.text._ZN2at6native27unrolled_elementwise_kernelIZZZNS0_16cosh_kernel_cudaERNS_18TensorIteratorBaseEENKUlvE0_clEvENKUlvE1_clEvEUlN3c104HalfEE_St5arrayIPcLm2EELi4E23TrivialOffsetCalculatorILi1EjESD_NS0_6memory15LoadWithoutCastENSE_16StoreWithoutCastEEEviT_T0_T2_T3_T4_T5_:
        /* <DEDUP_REMOVED lines=12> */
[----:B------:R-:W-:Y:S01]  /*00c0*/  @!P1 LEA R9, R3, R2, 0x9 ;  /* 0x0000000203099211 */ /* 0x000fe200078e48ff */
[----:B------:R-:W-:Y:S01]  /*00d0*/  @!P1 VIADD R2, R2, 0x80 ;  /* 0x0000008002029836 */ /* 0x000fe20000000000 */
[----:B------:R-:W0:Y:S04]  /*00e0*/  @!P1 LDC.64 R10, c[0x0][0x390] ;  /* 0x0000e400ff0a9b82 */ /* 0x000e280000000a00 */
[----:B------:R-:W-:-:S13]  /*00f0*/  ISETP.GE.AND P3, PT, R2, R5, PT ;  /* 0x000000050200720c */ /* 0x000fda0003f66270 */
[----:B------:R-:W2:Y:S01]  /*0100*/  @!P3 LDC.64 R6, c[0x0][0x390] ;  /* 0x0000e400ff06bb82 */ /* 0x000ea20000000a00 */
[----:B------:R-:W-:Y:S02]  /*0110*/  @!P3 LEA R17, R3, R2, 0x9 ;  /* 0x000000020311b211 */ /* 0x000fe400078e48ff */
        /* <DEDUP_REMOVED lines=9> */
[----:B-1----:R1:W5:Y:S01]  /*01b0*/  @!P1 LDG.E.U16 R8, desc[UR4][R10.64] ;  /* 0x000000040a089981 */ /* 0x002362000c1e1500 */
[----:B------:R-:W2:Y:S03]  /*01c0*/  @!P2 LDC.64 R12, c[0x0][0x390] ;  /* 0x0000e400ff0cab82 */ /* 0x000ea60000000a00 */
[----:B------:R3:W5:Y:S01]  /*01d0*/  @!P3 LDG.E.U16 R4, desc[UR4][R16.64] ;  /* 0x000000041004b981 */ /* 0x000762000c1e1500 */
[----:B0-----:R-:W-:Y:S01]  /*01e0*/  @!P0 IMAD.WIDE.U32 R6, R9, 0x2, R6 ;  /* 0x0000000209068825 */ /* 0x001fe200078e0006 */
[----:B------:R-:W-:-:S06]  /*01f0*/  PRMT R9, RZ, 0x7610, R9 ;  /* 0x00007610ff097816 */ /* 0x000fcc0000000009 */
[----:B------:R0:W5:Y:S01]  /*0200*/  @!P0 LDG.E.U16 R9, desc[UR4][R6.64] ;  /* 0x0000000406098981 */ /* 0x000162000c1e1500 */
[C---:B------:R-:W-:Y:S01]  /*0210*/  ISETP.GE.AND P0, PT, R0.reuse, R5, PT ;  /* 0x000000050000720c */ /* 0x040fe20003f06270 */
[----:B--2---:R-:W-:Y:S01]  /*0220*/  @!P2 IMAD.WIDE.U32 R12, R15, 0x2, R12 ;  /* 0x000000020f0ca825 */ /* 0x004fe200078e000c */
[C---:B-1----:R-:W-:Y:S01]  /*0230*/  IADD3 R10, PT, PT, R0.reuse, 0x100, RZ ;  /* 0x00000100000a7810 */ /* 0x042fe20007ffe0ff */
[----:B------:R-:W-:Y:S02]  /*0240*/  BSSY.RECONVERGENT B0, `(.L_x_1266) ;  /* 0x000001e000007945 */ /* 0x000fe40003800200 */
[----:B---3--:R-:W-:Y:S01]  /*0250*/  VIADD R16, R0, 0x180 ;  /* 0x0000018000107836 */ /* 0x008fe20000000000 */
[----:B------:R1:W5:Y:S07]  /*0260*/  @!P2 LDG.E.U16 R2, desc[UR4][R12.64] ;  /* 0x000000040c02a981 */ /* 0x00036e000c1e1500 */
[----:B------:R-:W0:Y:S01]  /*0270*/  @!P0 LDC.64 R14, c[0x0][0x388] ;  /* 0x0000e200ff0e8b82 */ /* 0x000e220000000a00 */
[----:B------:R-:W-:-:S02]  /*0280*/  @!P0 LEA R11, R3, R0, 0x9 ;  /* 0x00000000030b8211 */ /* 0x000fc400078e48ff */
[----:B------:R-:W-:Y:S02]  /*0290*/  @!P0 MOV R0, R18 ;  /* 0x0000001200008202 */ /* 0x000fe40000000f00 */
[-C--:B------:R-:W-:Y:S02]  /*02a0*/  ISETP.GE.AND P5, PT, R18, R5.reuse, PT ;  /* 0x000000051200720c */ /* 0x080fe40003fa6270 */
[-C--:B------:R-:W-:Y:S02]  /*02b0*/  ISETP.GE.AND P3, PT, R10, R5.reuse, PT ;  /* 0x000000050a00720c */ /* 0x080fe40003f66270 */
[-C--:B------:R-:W-:Y:S02]  /*02c0*/  ISETP.GE.AND P1, PT, R16, R5.reuse, PT ;  /* 0x000000051000720c */ /* 0x080fe40003f26270 */
[----:B------:R-:W-:Y:S01]  /*02d0*/  ISETP.GE.AND P2, PT, R0, R5, PT ;  /* 0x000000050000720c */ /* 0x000fe20003f46270 */
[----:B0-----:R-:W-:Y:S01]  /*02e0*/  @!P0 IMAD.WIDE.U32 R6, R11, 0x2, R14 ;  /* 0x000000020b068825 */ /* 0x001fe200078e000e */
[----:B-1----:R-:W-:Y:S11]  /*02f0*/  @P0 BRA `(.L_x_1267) ;  /* 0x0000000000480947 */ /* 0x002ff60003800000 */
[----:B-----5:R-:W-:Y:S02]  /*0300*/  HADD2.F32 R9, -RZ, R9.H0_H0 ;  /* 0x20000009ff097230 */ /* 0x020fe40000004100 */
[----:B------:R-:W-:-:S03]  /*0310*/  HFMA2 R11, -RZ, RZ, 3.4921875, 0 ;  /* 0x42fc0000ff0b7431 */ /* 0x000fc600000001ff */
        /* <DEDUP_REMOVED lines=16> */
.L_x_1267:
[----:B------:R-:W-:Y:S05]  /*0420*/  BSYNC.RECONVERGENT B0 ;  /* 0x0000000000007941 */ /* 0x000fea0003800200 */
.L_x_1266:
[----:B------:R-:W-:Y:S04]  /*0430*/  BSSY.RECONVERGENT B0, `(.L_x_1268) ;  /* 0x0000014000007945 */ /* 0x000fe80003800200 */
[----:B------:R-:W-:Y:S05]  /*0440*/  @P5 BRA `(.L_x_1269) ;  /* 0x0000000000485947 */ /* 0x000fea0003800000 */
[----:B-----5:R-:W-:Y:S01]  /*0450*/  HADD2.F32 R8, -RZ, R8.H0_H0 ;  /* 0x20000008ff087230 */ /* 0x020fe20000004100 */
[----:B------:R-:W-:-:S04]  /*0460*/  MOV R11, 0x42fc0000 ;  /* 0x42fc0000000b7802 */ /* 0x000fc80000000f00 */
        /* <DEDUP_REMOVED lines=15> */
[----:B------:R-:W-:-:S07]  /*0560*/  F2FP.F16.F32.PACK_AB R8, RZ, R8 ;  /* 0x00000008ff08723e */ /* 0x000fce00000000ff */
.L_x_1269:
[----:B------:R-:W-:Y:S05]  /*0570*/  BSYNC.RECONVERGENT B0 ;  /* 0x0000000000007941 */ /* 0x000fea0003800200 */
.L_x_1268:
[----:B------:R-:W-:Y:S04]  /*0580*/  BSSY.RECONVERGENT B0, `(.L_x_1270) ;  /* 0x0000014000007945 */ /* 0x000fe80003800200 */
[----:B------:R-:W-:Y:S05]  /*0590*/  @P3 BRA `(.L_x_1271) ;  /* 0x0000000000483947 */ /* 0x000fea0003800000 */
        /* <DEDUP_REMOVED lines=18> */
.L_x_1271:
[----:B------:R-:W-:Y:S05]  /*06c0*/  BSYNC.RECONVERGENT B0 ;  /* 0x0000000000007941 */ /* 0x000fea0003800200 */
.L_x_1270:
        /* <DEDUP_REMOVED lines=20> */
.L_x_1273:
[----:B------:R-:W-:Y:S05]  /*0810*/  BSYNC.RECONVERGENT B0 ;  /* 0x0000000000007941 */ /* 0x000fea0003800200 */
.L_x_1272:
[----:B-----5:R0:W-:Y:S01]  /*0820*/  @!P0 STG.E.U16 desc[UR4][R6.64], R9 ;  /* 0x0000000906008986 */ /* 0x0201e2000c101504 */
[----:B------:R-:W-:Y:S04]  /*0830*/  BSSY.RECONVERGENT B0, `(.L_x_1274) ;  /* 0x000000d000007945 */ /* 0x000fe80003800200 */
[----:B------:R-:W-:Y:S05]  /*0840*/  @P2 BRA `(.L_x_1275) ;  /* 0x00000000002c2947 */ /* 0x000fea0003800000 */
[----:B0-----:R-:W0:Y:S01]  /*0850*/  LDC.64 R6, c[0x0][0x388] ;  /* 0x0000e200ff067b82 */ /* 0x001e220000000a00 */
[----:B------:R-:W-:Y:S01]  /*0860*/  LEA R9, R3, R0, 0x9 ;  /* 0x0000000003097211 */ /* 0x000fe200078e48ff */
[----:B------:R-:W-:Y:S01]  /*0870*/  VIADD R0, R0, 0x80 ;  /* 0x0000008000007836 */ /* 0x000fe20000000000 */
[----:B------:R-:W-:-:S04]  /*0880*/  PRMT R2, R8, 0x7610, R2 ;  /* 0x0000761008027816 */ /* 0x000fc80000000002 */
[----:B------:R-:W-:-:S13]  /*0890*/  ISETP.GE.AND P0, PT, R0, R5, PT ;  /* 0x000000050000720c */ /* 0x000fda0003f06270 */
[----:B------:R-:W-:Y:S02]  /*08a0*/  @!P0 LEA R11, R3, R0, 0x9 ;  /* 0x00000000030b8211 */ /* 0x000fe400078e48ff */
[----:B------:R-:W-:Y:S01]  /*08b0*/  @!P0 IADD3 R0, PT, PT, R0, 0x80, RZ ;  /* 0x0000008000008810 */ /* 0x000fe20007ffe0ff */
[----:B0-----:R-:W-:-:S04]  /*08c0*/  IMAD.WIDE.U32 R8, R9, 0x2, R6 ;  /* 0x0000000209087825 */ /* 0x001fc800078e0006 */
[----:B------:R-:W-:Y:S01]  /*08d0*/  @!P0 IMAD.WIDE.U32 R6, R11, 0x2, R6 ;  /* 0x000000020b068825 */ /* 0x000fe200078e0006 */
[----:B------:R1:W-:Y:S04]  /*08e0*/  STG.E.U16 desc[UR4][R8.64], R2 ;  /* 0x0000000208007986 */ /* 0x0003e8000c101504 */
[----:B------:R1:W-:Y:S02]  /*08f0*/  @!P0 STG.E.U16 desc[UR4][R6.64], R4 ;  /* 0x0000000406008986 */ /* 0x0003e4000c101504 */
.L_x_1275:
[----:B------:R-:W-:Y:S05]  /*0900*/  BSYNC.RECONVERGENT B0 ;  /* 0x0000000000007941 */ /* 0x000fea0003800200 */
.L_x_1274:
[----:B------:R-:W-:-:S13]  /*0910*/  ISETP.GE.AND P0, PT, R0, R5, PT ;  /* 0x000000050000720c */ /* 0x000fda0003f06270 */
[----:B------:R-:W-:Y:S05]  /*0920*/  @P0 EXIT ;  /* 0x000000000000094d */ /* 0x000fea0003800000 */
[----:B-1----:R-:W1:Y:S01]  /*0930*/  LDC.64 R4, c[0x0][0x388] ;  /* 0x0000e200ff047b82 */ /* 0x002e620000000a00 */
[----:B------:R-:W-:-:S05]  /*0940*/  LEA R3, R3, R0, 0x9 ;  /* 0x0000000003037211 */ /* 0x000fca00078e48ff */
[----:B-1----:R-:W-:-:S05]  /*0950*/  IMAD.WIDE.U32 R2, R3, 0x2, R4 ;  /* 0x0000000203027825 */ /* 0x002fca00078e0004 */
[----:B------:R-:W-:Y:S01]  /*0960*/  STG.E.U16 desc[UR4][R2.64], R10 ;  /* 0x0000000a02007986 */ /* 0x000fe2000c101504 */
[----:B------:R-:W-:Y:S05]  /*0970*/  EXIT ;  /* 0x000000000000794d */ /* 0x000fea0003800000 */
.L_x_1276:
        /* <DEDUP_REMOVED lines=16> */
.L_x_2756:


//--------------------- .text._ZN2at6native29vectorized_elementwise_kernelILi2EZZZNS0_16cosh_kernel_cudaERNS_18TensorIteratorBaseEENKUlvE0_clEvENKUlvE1_clEvEUlN3c104HalfEE_St5arrayIPcLm2EEEEviT0_T1_ --------------------------
	.section	.text._ZN2at6native29vectorized_elementwise_kernelILi2EZZZNS0_16cosh_kernel_cudaERNS_18TensorIteratorBaseEENKUlvE0_clEvENKUlvE1_clEvEUlN3c104HalfEE_St5arrayIPcLm2EEEEviT0_T1_,"ax",@progbits
	.align	128
        .global         _ZN2at6native29vectorized_elementwise_kernelILi2EZZZNS0_16cosh_kernel_cudaERNS_18TensorIteratorBaseEENKUlvE0_clEvENKUlvE1_clEvEUlN3c104HalfEE_St5arrayIPcLm2EEEEviT0_T1_
        .type           _ZN2at6native29vectorized_elementwise_kernelILi2EZZZNS0_16cosh_kernel_cudaERNS_18TensorIteratorBaseEENKUlvE0_clEvENKUlvE1_clEvEUlN3c104HalfEE_St5arrayIPcLm2EEEEviT0_T1_,@function
        .size           _ZN2at6native29vectorized_elementwise_kernelILi2EZZZNS0_16cosh_kernel_cudaERNS_18TensorIteratorBaseEENKUlvE0_clEvENKUlvE1_clEvEUlN3c104HalfEE_St5arrayIPcLm2EEEEviT0_T1_,(.L_x_2757 - _ZN2at6native29vectorized_elementwise_kernelILi2EZZZNS0_16cosh_kernel_cudaERNS_18TensorIteratorBaseEENKUlvE0_clEvENKUlvE1_clEvEUlN3c104HalfEE_St5arrayIPcLm2EEEEviT0_T1_)
        .other          _ZN2at6native29vectorized_elementwise_kernelILi2EZZZNS0_16cosh_kernel_cudaERNS_18TensorIteratorBaseEENKUlvE0_clEvENKUlvE1_clEvEUlN3c104HalfEE_St5arrayIPcLm2EEEEviT0_T1_,@"STO_CUDA_ENTRY STV_DEFAULT"
_ZN2at6native29vectorized_elementwise_kernelILi2EZZZNS0_16cosh_kernel_cudaERNS_18TensorIteratorBaseEENKUlvE0_clEvENKUlvE1_clEvEUlN3c104HalfEE_St5arrayIPcLm2EEEEviT0_T1_:
.text._ZN2at6native29vectorized_elementwise_kernelILi2EZZZNS0_16cosh_kernel_cudaERNS_18TensorIteratorBaseEENKUlvE0_clEvENKUlvE1_clEvEUlN3c104HalfEE_St5arrayIPcLm2EEEEviT0_T1_:
        /* <DEDUP_REMOVED lines=15> */
[----:B------:R-:W0:Y:S01]  /*00f0*/  @!P6 LDC.64 R26, c[0x0][0x390] ;  /* 0x0000e400ff1aeb82 */ /* 0x000e220000000a00 */
[----:B------:R-:W-:-:S04]  /*0100*/  @!P6 IADD3 R18, PT, PT, R18, 0x80, RZ ;  /* 0x000000801212e810 */ /* 0x000fc80007ffe0ff */
        /* <DEDUP_REMOVED lines=12> */
[----:B------:R-:W2:Y:S01]  /*01d0*/  @!P3 LDC.64 R10, c[0x0][0x390] ;  /* 0x0000e400ff0abb82 */ /* 0x000ea20000000a00 */
[----:B------:R-:W-:Y:S02]  /*01e0*/  @!P3 IADD3 R23, PT, PT, R7, R18, RZ ;  /* 0x000000120717b210 */ /* 0x000fe40007ffe0ff */
[----:B------:R-:W-:-:S04]  /*01f0*/  @!P3 IADD3 R18, PT, PT, R18, 0x80, RZ ;  /* 0x000000801212b810 */ /* 0x000fc80007ffe0ff */
[----:B------:R-:W-:-:S13]  /*0200*/  ISETP.GE.U32.AND P2, PT, R18, R5, PT ;  /* 0x000000051200720c */ /* 0x000fda0003f46070 */
[----:B------:R-:W-:Y:S01]  /*0210*/  @!P2 IADD3 R21, PT, PT, R7, R18, RZ ;  /* 0x000000120715a210 */ /* 0x000fe20007ffe0ff */
[----:B------:R-:W3:Y:S01]  /*0220*/  @!P2 LDC.64 R12, c[0x0][0x390] ;  /* 0x0000e400ff0cab82 */ /* 0x000ee20000000a00 */
[----:B------:R-:W-:Y:S01]  /*0230*/  @!P2 IADD3 R18, PT, PT, R18, 0x80, RZ ;  /* 0x000000801212a810 */ /* 0x000fe20007ffe0ff */
[----:B--2---:R-:W-:-:S03]  /*0240*/  @!P3 IMAD.WIDE.U32 R10, R23, 0x2, R10 ;  /* 0x00000002170ab825 */ /* 0x004fc600078e000a */
[----:B------:R-:W-:-:S03]  /*0250*/  ISETP.GE.U32.AND P1, PT, R18, R5, PT ;  /* 0x000000051200720c */ /* 0x000fc60003f26070 */
[----:B------:R-:W2:Y:S01]  /*0260*/  @!P0 LDC.64 R22, c[0x0][0x390] ;  /* 0x0000e400ff168b82 */ /* 0x000ea20000000a00 */
[----:B-1----:R-:W-:-:S05]  /*0270*/  @!P5 IMAD.WIDE.U32 R16, R29, 0x2, R16 ;  /* 0x000000021d10d825 */ /* 0x002fca00078e0010 */
[----:B------:R1:W5:Y:S04]  /*0280*/  @!P5 LDG.E.U16 R0, desc[UR4][R16.64] ;  /* 0x000000041000d981 */ /* 0x000368000c1e1500 */
[----:B------:R-:W-:Y:S01]  /*0290*/  @!P1 IADD3 R19, PT, PT, R7, R18, RZ ;  /* 0x0000001207139210 */ /* 0x000fe20007ffe0ff */
[----:B------:R-:W4:Y:S01]  /*02a0*/  @!P1 LDC.64 R14, c[0x0][0x390] ;  /* 0x0000e400ff0e9b82 */ /* 0x000f220000000a00 */
[----:B------:R-:W-:-:S04]  /*02b0*/  @!P1 IADD3 R18, PT, PT, R18, 0x80, RZ ;  /* 0x0000008012129810 */ /* 0x000fc80007ffe0ff */
        /* <DEDUP_REMOVED lines=25> */
[C---:B--2---:R-:W-:Y:S02]  /*0450*/  IADD3 R2, PT, PT, R4.reuse, 0x280, RZ ;  /* 0x0000028004027810 */ /* 0x044fe40007ffe0ff */
        /* <DEDUP_REMOVED lines=27> */
.L_x_1279:
[----:B------:R-:W-:Y:S05]  /*0610*/  BSYNC.RECONVERGENT B0 ;  /* 0x0000000000007941 */ /* 0x000fea0003800200 */
.L_x_1278:
[-C--:B------:R-:W-:Y:S01]  /*0620*/  ISETP.GE.U32.AND P6, PT, R10, R5.reuse, PT ;  /* 0x000000050a00720c */ /* 0x080fe20003fc6070 */
[----:B------:R-:W-:Y:S01]  /*0630*/  BSSY.RECONVERGENT B0, `(.L_x_1280) ;  /* 0x0000016000007945 */ /* 0x000fe20003800200 */
[----:B------:R-:W-:Y:S02]  /*0640*/  ISETP.GE.U32.AND P5, PT, R2, R5, PT ;  /* 0x000000050200720c */ /* 0x000fe40003fa6070 */
[----:B------:R-:W-:-:S09]  /*0650*/  IADD3 R2, PT, PT, R4, 0x380, RZ ;  /* 0x0000038004027810 */ /* 0x000fd20007ffe0ff */
        /* <DEDUP_REMOVED lines=19> */
.L_x_1281:
[----:B------:R-:W-:Y:S05]  /*0790*/  BSYNC.RECONVERGENT B0 ;  /* 0x0000000000007941 */ /* 0x000fea0003800200 */
.L_x_1280:
[----:B------:R-:W-:Y:S01]  /*07a0*/  @!P0 IADD3 R3, PT, PT, R7, R4, RZ ;  /* 0x0000000407038210 */ /* 0x000fe20007ffe0ff */
[----:B------:R-:W-:Y:S01]  /*07b0*/  BSSY.RECONVERGENT B0, `(.L_x_1282) ;  /* 0x0000016000007945 */ /* 0x000fe20003800200 */
[----:B------:R-:W-:-:S03]  /*07c0*/  ISETP.GE.U32.AND P6, PT, R2, R5, PT ;  /* 0x000000050200720c */ /* 0x000fc60003fc6070 */
[----:B------:R-:W-:Y:S01]  /*07d0*/  @!P0 IMAD.WIDE.U32 R2, R3, 0x2, R8 ;  /* 0x0000000203028825 */ /* 0x000fe200078e0008 */
[----:B------:R-:W-:Y:S09]  /*07e0*/  @P1 BRA `(.L_x_1283) ;  /* 0x0000000000481947 */ /* 0x000ff20003800000 */
        /* <DEDUP_REMOVED lines=18> */
.L_x_1283:
[----:B------:R-:W-:Y:S05]  /*0910*/  BSYNC.RECONVERGENT B0 ;  /* 0x0000000000007941 */ /* 0x000fea0003800200 */
.L_x_1282:
        /* <DEDUP_REMOVED lines=20> */
.L_x_1285:
[----:B------:R-:W-:Y:S05]  /*0a60*/  BSYNC.RECONVERGENT B0 ;  /* 0x0000000000007941 */ /* 0x000fea0003800200 */
.L_x_1284:
        /* <DEDUP_REMOVED lines=20> */
.L_x_1287:
[----:B------:R-:W-:Y:S05]  /*0bb0*/  BSYNC.RECONVERGENT B0 ;  /* 0x0000000000007941 */ /* 0x000fea0003800200 */
.L_x_1286:
        /* <DEDUP_REMOVED lines=20> */
.L_x_1289:
[----:B------:R-:W-:Y:S05]  /*0d00*/  BSYNC.RECONVERGENT B0 ;  /* 0x0000000000007941 */ /* 0x000fea0003800200 */
.L_x_1288:
        /* <DEDUP_REMOVED lines=20> */
.L_x_1291:
[----:B------:R-:W-:Y:S05]  /*0e50*/  BSYNC.RECONVERGENT B0 ;  /* 0x0000000000007941 */ /* 0x000fea0003800200 */
.L_x_1290:
        /* <DEDUP_REMOVED lines=20> */
.L_x_1293:
[----:B------:R-:W-:Y:S05]  /*0fa0*/  BSYNC.RECONVERGENT B0 ;  /* 0x0000000000007941 */ /* 0x000fea0003800200 */
.L_x_1292:
[----:B------:R-:W-:Y:S01]  /*0fb0*/  @!P0 MOV R4, R10 ;  /* 0x0000000a00048202 */ /* 0x000fe20000000f00 */
[----:B------:R0:W-:Y:S01]  /*0fc0*/  @!P0 STG.E.U16 desc[UR4][R2.64], R11 ;  /* 0x0000000b02008986 */ /* 0x0001e2000c101504 */
[----:B------:R-:W-:Y:S04]  /*0fd0*/  BSSY.RECONVERGENT B0, `(.L_x_1294) ;  /* 0x000002d000007945 */ /* 0x000fe80003800200 */
[----:B------:R-:W-:Y:S01]  /*0fe0*/  BSSY.RELIABLE B1, `(.L_x_1295) ;  /* 0x0000025000017945 */ /* 0x000fe20003800100 */
[----:B------:R-:W-:-:S13]  /*0ff0*/  ISETP.GE.U32.AND P0, PT, R4, R5, PT ;  /* 0x000000050400720c */ /* 0x000fda0003f06070 */
[----:B0-----:R-:W-:Y:S05]  /*1000*/  @P0 BRA `(.L_x_1296) ;  /* 0x0000000000300947 */ /* 0x001fea0003800000 */
[----:B------:R-:W0:Y:S01]  /*1010*/  LDC.64 R2, c[0x0][0x388] ;  /* 0x0000e200ff027b82 */ /* 0x000e220000000a00 */
[----:B------:R-:W-:Y:S02]  /*1020*/  IADD3 R11, PT, PT, R7, R4, RZ ;  /* 0x00000004070b7210 */ /* 0x000fe40007ffe0ff */
        /* <DEDUP_REMOVED lines=10> */
.L_x_1296:
[----:B------:R-:W-:-:S13]  /*10d0*/  ISETP.GE.U32.AND P0, PT, R4, R5, PT ;  /* 0x000000050400720c */ /* 0x000fda0003f06070 */
[----:B------:R-:W-:Y:S05]  /*10e0*/  @P0 BRA `(.L_x_1298) ;  /* 0x0000000000300947 */ /* 0x000fea0003800000 */
[----:B0-----:R-:W0:Y:S01]  /*10f0*/  LDC.64 R2, c[0x0][0x388] ;  /* 0x0000e200ff027b82 */ /* 0x001e220000000a00 */
[----:B------:R-:W-:Y:S02]  /*1100*/  IADD3 R11, PT, PT, R7, R4, RZ ;  /* 0x00000004070b7210 */ /* 0x000fe40007ffe0ff */
[----:B------:R-:W-:-:S03]  /*1110*/  IADD3 R4, PT, PT, R4, 0x80, RZ ;  /* 0x0000008004047810 */ /* 0x000fc60007ffe0ff */
[----:B0-----:R-:W-:-:S05]  /*1120*/  IMAD.WIDE.U32 R2, R11, 0x2, R2 ;  /* 0x000000020b027825 */ /* 0x001fca00078e0002 */
[----:B------:R1:W-:Y:S02]  /*1130*/  STG.E.U16 desc[UR4][R2.64], R14 ;  /* 0x0000000e02007986 */ /* 0x0003e4000c101504 */
.L_x_1297:
[----:B------:R-:W-:-:S13]  /*1140*/  ISETP.GE.U32.AND P0, PT, R4, R5, PT ;  /* 0x000000050400720c */ /* 0x000fda0003f06070 */
[----:B------:R-:W-:Y:S05]  /*1150*/  @P0 BRA `(.L_x_1299) ;  /* 0x0000000000340947 */ /* 0x000fea0003800000 */
[----:B01----:R-:W0:Y:S01]  /*1160*/  LDC.64 R2, c[0x0][0x388] ;  /* 0x0000e200ff027b82 */ /* 0x003e220000000a00 */
[----:B------:R-:W-:Y:S02]  /*1170*/  IADD3 R11, PT, PT, R7, R4, RZ ;  /* 0x00000004070b7210 */ /* 0x000fe40007ffe0ff */
[----:B------:R-:W-:-:S03]  /*1180*/  IADD3 R4, PT, PT, R4, 0x80, RZ ;  /* 0x0000008004047810 */ /* 0x000fc60007ffe0ff */
[----:B0-----:R-:W-:-:S05]  /*1190*/  IMAD.WIDE.U32 R2, R11, 0x2, R2 ;  /* 0x000000020b027825 */ /* 0x001fca00078e0002 */
[----:B-----5:R1:W-:Y:S02]  /*11a0*/  STG.E.U16 desc[UR4][R2.64], R6 ;  /* 0x0000000602007986 */ /* 0x0203e4000c101504 */
.L_x_1298:
        /* <DEDUP_REMOVED lines=8> */
.L_x_1299:
[----:B------:R-:W-:Y:S05]  /*1230*/  BSYNC.RELIABLE B1 ;  /* 0x0000000000017941 */ /* 0x000fea0003800100 */
.L_x_1295:
[----:B------:R-:W-:-:S13]  /*1240*/  ISETP.GE.U32.AND P0, PT, R4, R5, PT ;  /* 0x000000050400720c */ /* 0x000fda0003f06070 */
[----:B012---:R-:W0:Y:S01]  /*1250*/  @!P0 LDC.64 R2, c[0x0][0x388] ;  /* 0x0000e200ff028b82 */ /* 0x007e220000000a00 */
[----:B------:R-:W-:Y:S02]  /*1260*/  @!P0 IADD3 R11, PT, PT, R7, R4, RZ ;  /* 0x00000004070b8210 */ /* 0x000fe40007ffe0ff */
[----:B------:R-:W-:-:S03]  /*1270*/  @!P0 IADD3 R4, PT, PT, R4, 0x80, RZ ;  /* 0x0000008004048810 */ /* 0x000fc60007ffe0ff */
[----:B0-----:R-:W-:-:S05]  /*1280*/  @!P0 IMAD.WIDE.U32 R2, R11, 0x2, R2 ;  /* 0x000000020b028825 */ /* 0x001fca00078e0002 */
[----:B------:R2:W-:Y:S02]  /*1290*/  @!P0 STG.E.U16 desc[UR4][R2.64], R9 ;  /* 0x0000000902008986 */ /* 0x0005e4000c101504 */
.L_x_1300:
[----:B------:R-:W-:Y:S05]  /*12a0*/  BSYNC.RECONVERGENT B0 ;  /* 0x0000000000007941 */ /* 0x000fea0003800200 */
.L_x_1294:
[----:B------:R-:W-:Y:S05]  /*12b0*/  WARPSYNC.ALL ;  /* 0x0000000000007948 */ /* 0x000fea0003800000 */
[----:B------:R-:W-:-:S13]  /*12c0*/  ISETP.GE.U32.AND P0, PT, R4, R5, PT ;  /* 0x000000050400720c */ /* 0x000fda0003f06070 */
[----:B------:R-:W-:Y:S05]  /*12d0*/  @P0 EXIT ;  /* 0x000000000000094d */ /* 0x000fea0003800000 */
[----:B012---:R-:W0:Y:S01]  /*12e0*/  LDC.64 R2, c[0x0][0x388] ;  /* 0x0000e200ff027b82 */ /* 0x007e220000000a00 */
[----:B------:R-:W-:-:S05]  /*12f0*/  IADD3 R7, PT, PT, R7, R4, RZ ;  /* 0x0000000407077210 */ /* 0x000fca0007ffe0ff */
[----:B0-----:R-:W-:-:S05]  /*1300*/  IMAD.WIDE.U32 R2, R7, 0x2, R2 ;  /* 0x0000000207027825 */ /* 0x001fca00078e0002 */
[----:B------:R-:W-:Y:S01]  /*1310*/  STG.E.U16 desc[UR4][R2.64], R8 ;  /* 0x0000000802007986 */ /* 0x000fe2000c101504 */
[----:B------:R-:W-:Y:S05]  /*1320*/  EXIT ;  /* 0x000000000000794d */ /* 0x000fea0003800000 */
.L_x_1277:
        /* <DEDUP_REMOVED lines=8> */
[----:B------:R-:W-:-:S02]  /*13b0*/  HFMA2 R16, -RZ, RZ, 3.4921875, 0 ;  /* 0x42fc0000ff107431 */ /* 0x000fc400000001ff */
[--C-:B--2---:R-:W-:Y:S02]  /*13c0*/  HADD2.F32 R11, -RZ, R4.reuse.H0_H0 ;  /* 0x20000004ff0b7230 */ /* 0x104fe40000004100 */
[----:B------:R-:W-:Y:S02]  /*13d0*/  HADD2.F32 R4, -RZ, R4.H1_H1 ;  /* 0x30000004ff047230 */ /* 0x000fe40000004100 */
[--C-:B---3--:R-:W-:Y:S02]  /*13e0*/  HADD2.F32 R3, -RZ, R2.reuse.H0_H0 ;  /* 0x20000002ff037230 */ /* 0x108fe40000004100 */
[----:B------:R-:W-:Y:S01]  /*13f0*/  FMUL.FTZ R5, |R11|, 1.4426950216293334961 ;  /* 0x3fb8aa3b0b057820 */ /* 0x000fe20000410200 */
[----:B------:R-:W-:Y:S02]  /*1400*/  HADD2.F32 R2, -RZ, R2.H1_H1 ;  /* 0x30000002ff027230 */ /* 0x000fe40000004100 */
[----:B------:R-:W-:Y:S01]  /*1410*/  FMUL.FTZ R21, |R4|, 1.4426950216293334961 ;  /* 0x3fb8aa3b04157820 */ /* 0x000fe20000410200 */
[--C-:B----4-:R-:W-:Y:S01]  /*1420*/  HADD2.F32 R9, -RZ, R15.reuse.H0_H0 ;  /* 0x2000000fff097230 */ /* 0x110fe20000004100 */
[----:B------:R0:W1:Y:S01]  /*1430*/  FRND.TRUNC R27, R5 ;  /* 0x00000005001b7307 */ /* 0x000062000020d000 */
[----:B------:R-:W-:Y:S01]  /*1440*/  FMUL.FTZ R25, |R3|, 1.4426950216293334961 ;  /* 0x3fb8aa3b03197820 */ /* 0x000fe20000410200 */
[----:B------:R-:W-:Y:S01]  /*1450*/  FMUL.FTZ R23, |R2|, 1.4426950216293334961 ;  /* 0x3fb8aa3b02177820 */ /* 0x000fe20000410200 */
[----:B------:R-:W-:-:S02]  /*1460*/  HADD2.F32 R15, -RZ, R15.H1_H1 ;  /* 0x3000000fff0f7230 */ /* 0x000fc40000004100 */
[--C-:B-----5:R-:W-:Y:S02]  /*1470*/  HADD2.F32 R18, -RZ, R13.reuse.H0_H0 ;  /* 0x2000000dff127230 */ /* 0x120fe40000004100 */
[----:B------:R-:W-:Y:S01]  /*1480*/  HADD2.F32 R13, -RZ, R13.H1_H1 ;  /* 0x3000000dff0d7230 */ /* 0x000fe20000004100 */
[----:B------:R-:W2:Y:S01]  /*1490*/  FRND.TRUNC R21, R21 ;  /* 0x0000001500157307 */ /* 0x000ea2000020d000 */
[----:B0-----:R-:W-:Y:S01]  /*14a0*/  FMUL.FTZ R5, |R9|, 1.4426950216293334961 ;  /* 0x3fb8aa3b09057820 */ /* 0x001fe20000410200 */
[----:B------:R-:W-:Y:S01]  /*14b0*/  FMUL.FTZ R19, |R15|, 1.4426950216293334961 ;  /* 0x3fb8aa3b0f137820 */ /* 0x000fe20000410200 */
[----:B------:R-:W-:Y:S01]  /*14c0*/  FMUL.FTZ R17, |R18|, 1.4426950216293334961 ;  /* 0x3fb8aa3b12117820 */ /* 0x000fe20000410200 */
[----:B------:R-:W-:Y:S01]  /*14d0*/  FMUL.FTZ R10, |R13|, 1.4426950216293334961 ;  /* 0x3fb8aa3b0d0a7820 */ /* 0x000fe20000410200 */
[----:B-1----:R-:W-:-:S03]  /*14e0*/  FSETP.GT.FTZ.AND P0, PT, |R27|, 126, PT ;  /* 0x42fc00001b00780b */ /* 0x002fc60003f14200 */
[----:B------:R-:W0:Y:S01]  /*14f0*/  FRND.TRUNC R25, R25 ;  /* 0x0000001900197307 */ /* 0x000e22000020d000 */
[----:B------:R-:W-:-:S04]  /*1500*/  LOP3.LUT R14, R16, 0x80000000, R27, 0xb8, !PT ;  /* 0x80000000100e7812 */ /* 0x000fc800078eb81b */
[----:B------:R-:W-:Y:S02]  /*1510*/  FSEL R14, R14, R27, P0 ;  /* 0x0000001b0e0e7208 */ /* 0x000fe40000000000 */
[----:B--2---:R-:W-:Y:S01]  /*1520*/  FSETP.GT.FTZ.AND P0, PT, |R21|, 126, PT ;  /* 0x42fc00001500780b */ /* 0x004fe20003f14200 */
        /* <DEDUP_REMOVED lines=14> */
[----:B------:R-:W1:Y:S01]  /*1610*/  FRND.TRUNC R19, R19 ;  /* 0x0000001300137307 */ /* 0x000e62000020d000 */
[----:B------:R-:W-:Y:S01]  /*1620*/  LOP3.LUT R8, R16, 0x80000000, R23, 0xb8, !PT ;  /* 0x8000000010087812 */ /* 0x000fe200078eb817 */
[----:B------:R-:W-:Y:S01]  /*1630*/  FFMA.FTZ R25, R6, -0.69314718246459960938, |R3| ;  /* 0xbf31721806197823 */ /* 0x000fe20000010403 */
[----:B------:R-:W-:-:S02]  /*1640*/  FMUL.FTZ R4, R4, 1.4426950216293334961 ;  /* 0x3fb8aa3b04047820 */ /* 0x000fc40000410000 */
[----:B------:R-:W-:Y:S01]  /*1650*/  FSEL R3, R8, R23, P0 ;  /* 0x0000001708037208 */ /* 0x000fe20000000000 */
[----:B------:R-:W-:Y:S01]  /*1660*/  FFMA.FTZ R25, R6, 1.9046542121259335545e-09, R25 ;  /* 0x3102e30806197823 */ /* 0x000fe20000010019 */
[----:B0-----:R-:W-:Y:S01]  /*1670*/  FSETP.GT.FTZ.AND P0, PT, |R5|, 126, PT ;  /* 0x42fc00000500780b */ /* 0x001fe20003f14200 */
[----:B------:R-:W0:Y:S02]  /*1680*/  FRND.TRUNC R17, R17 ;  /* 0x0000001100117307 */ /* 0x000e24000020d000 */
[----:B------:R-:W-:Y:S01]  /*1690*/  FFMA.FTZ R8, R3, -0.69314718246459960938, |R2| ;  /* 0xbf31721803087823 */ /* 0x000fe20000010402 */
[----:B------:R-:W-:-:S03]  /*16a0*/  FMUL.FTZ R25, R25, 1.4426950216293334961 ;  /* 0x3fb8aa3b19197820 */ /* 0x000fc60000410000 */
[C---:B------:R-:W-:Y:S01]  /*16b0*/  FFMA.FTZ R8, R3.reuse, 1.9046542121259335545e-09, R8 ;  /* 0x3102e30803087823 */ /* 0x040fe20000010008 */
[----:B-1----:R-:W-:Y:S01]  /*16c0*/  LOP3.LUT R20, R16, 0x80000000, R19, 0xb8, !PT ;  /* 0x8000000010147812 */ /* 0x002fe200078eb813 */
[----:B------:R1:W2:Y:S01]  /*16d0*/  FRND.TRUNC R21, R10 ;  /* 0x0000000a00157307 */ /* 0x0002a2000020d000 */
[----:B------:R-:W-:-:S05]  /*16e0*/  FADD.FTZ R3, R3, 12583037 ;  /* 0x4b40007d03037421 */ /* 0x000fca0000010000 */
[----:B------:R-:W-:Y:S02]  /*16f0*/  SHF.L.U32 R3, R3, 0x17, RZ ;  /* 0x0000001703037819 */ /* 0x000fe400000006ff */
[----:B0-----:R-:W-:Y:S01]  /*1700*/  FSETP.GT.FTZ.AND P1, PT, |R17|, 126, PT ;  /* 0x42fc00001100780b */ /* 0x001fe20003f34200 */
[----:B------:R-:W0:Y:S01]  /*1710*/  MUFU.EX2 R12, R12 ;  /* 0x0000000c000c7308 */ /* 0x000e220000000800 */
[C---:B-1----:R-:W-:Y:S02]  /*1720*/  LOP3.LUT R10, R16.reuse, 0x80000000, R5, 0xb8, !PT ;  /* 0x80000000100a7812 */ /* 0x042fe400078eb805 */
[----:B------:R-:W-:Y:S02]  /*1730*/  LOP3.LUT R22, R16, 0x80000000, R17, 0xb8, !PT ;  /* 0x8000000010167812 */ /* 0x000fe400078eb811 */
[----:B------:R-:W-:Y:S01]  /*1740*/  FSEL R2, R10, R5, P0 ;  /* 0x000000050a027208 */ /* 0x000fe20000000000 */
[----:B------:R-:W-:Y:S01]  /*1750*/  FMUL.FTZ R10, R8, 1.4426950216293334961 ;  /* 0x3fb8aa3b080a7820 */ /* 0x000fe20000410000 */
[----:B------:R-:W-:Y:S01]  /*1760*/  FSETP.GT.FTZ.AND P0, PT, |R19|, 126, PT ;  /* 0x42fc00001300780b */ /* 0x000fe20003f14200 */
[----:B------:R-:W-:Y:S01]  /*1770*/  MUFU.EX2 R4, R4 ;  /* 0x0000000400047308 */ /* 0x000fe20000000800 */
[----:B--2---:R-:W-:Y:S01]  /*1780*/  LOP3.LUT R16, R16, 0x80000000, R21, 0xb8, !PT ;  /* 0x8000000010107812 */ /* 0x004fe200078eb815 */
[----:B------:R-:W-:Y:S01]  /*1790*/  FFMA.FTZ R9, R2, -0.69314718246459960938, |R9| ;  /* 0xbf31721802097823 */ /* 0x000fe20000010409 */
[----:B------:R-:W-:-:S02]  /*17a0*/  FSEL R8, R20, R19, P0 ;  /* 0x0000001314087208 */ /* 0x000fc40000000000 */
[----:B------:R-:W-:Y:S01]  /*17b0*/  FSETP.GT.FTZ.AND P0, PT, |R21|, 126, PT ;  /* 0x42fc00001500780b */ /* 0x000fe20003f14200 */
[----:B------:R-:W-:Y:S01]  /*17c0*/  FFMA.FTZ R19, R2, 1.9046542121259335545e-09, R9 ;  /* 0x3102e30802137823 */ /* 0x000fe20000010009 */
[----:B------:R-:W-:Y:S01]  /*17d0*/  FSEL R9, R22, R17, P1 ;  /* 0x0000001116097208 */ /* 0x000fe20000800000 */
[----:B------:R-:W-:Y:S01]  /*17e0*/  FFMA.FTZ R17, R8, -0.69314718246459960938, |R15| ;  /* 0xbf31721808117823 */ /* 0x000fe2000001040f */
[----:B------:R-:W-:Y:S01]  /*17f0*/  FSEL R16, R16, R21, P0 ;  /* 0x0000001510107208 */ /* 0x000fe20000000000 */
[----:B------:R-:W-:Y:S01]  /*1800*/  FMUL.FTZ R15, R19, 1.4426950216293334961 ;  /* 0x3fb8aa3b130f7820 */ /* 0x000fe20000410000 */
[----:B------:R-:W1:Y:S01]  /*1810*/  MUFU.EX2 R10, R10 ;  /* 0x0000000a000a7308 */ /* 0x000e620000000800 */
[C---:B------:R-:W-:Y:S01]  /*1820*/  FFMA.FTZ R18, R9.reuse, -0.69314718246459960938, |R18| ;  /* 0xbf31721809127823 */ /* 0x040fe20000010412 */
[----:B------:R-:W-:Y:S01]  /*1830*/  FFMA.FTZ R17, R8, 1.9046542121259335545e-09, R17 ;  /* 0x3102e30808117823 */ /* 0x000fe20000010011 */
[----:B------:R-:W-:Y:S01]  /*1840*/  FFMA.FTZ R19, R16, -0.69314718246459960938, |R13| ;  /* 0xbf31721810137823 */ /* 0x000fe2000001040d */
[----:B------:R-:W-:Y:S01]  /*1850*/  FADD.FTZ R2, R2, 12583037 ;  /* 0x4b40007d02027421 */ /* 0x000fe20000010000 */
[----:B------:R-:W-:Y:S01]  /*1860*/  FFMA.FTZ R18, R9, 1.9046542121259335545e-09, R18 ;  /* 0x3102e30809127823 */ /* 0x000fe20000010012 */
[----:B------:R-:W-:Y:S01]  /*1870*/  FMUL.FTZ R17, R17, 1.4426950216293334961 ;  /* 0x3fb8aa3b11117820 */ /* 0x000fe20000410000 */
[----:B------:R-:W-:Y:S01]  /*1880*/  FADD.FTZ R9, R9, 12583037 ;  /* 0x4b40007d09097421 */ /* 0x000fe20000010000 */
[----:B------:R-:W2:Y:S01]  /*1890*/  MUFU.EX2 R15, R15 ;  /* 0x0000000f000f7308 */ /* 0x000ea20000000800 */
[----:B------:R-:W-:Y:S01]  /*18a0*/  FMUL.FTZ R13, R18, 1.4426950216293334961 ;  /* 0x3fb8aa3b120d7820 */ /* 0x000fe20000410000 */
[----:B------:R-:W-:Y:S01]  /*18b0*/  FFMA.FTZ R18, R16, 1.9046542121259335545e-09, R19 ;  /* 0x3102e30810127823 */ /* 0x000fe20000010013 */
[----:B------:R-:W-:Y:S01]  /*18c0*/  SHF.L.U32 R19, R14, 0x17, RZ ;  /* 0x000000170e137819 */ /* 0x000fe200000006ff */
[----:B------:R-:W-:Y:S01]  /*18d0*/  FADD.FTZ R14, R11, 12583037 ;  /* 0x4b40007d0b0e7421 */ /* 0x000fe20000010000 */
[----:B------:R-:W-:Y:S01]  /*18e0*/  SHF.L.U32 R2, R2, 0x17, RZ ;  /* 0x0000001702027819 */ /* 0x000fe200000006ff */
[----:B------:R-:W-:Y:S01]  /*18f0*/  FMUL.FTZ R20, R18, 1.4426950216293334961 ;  /* 0x3fb8aa3b12147820 */ /* 0x000fe20000410000 */
[----:B------:R-:W-:Y:S01]  /*1900*/  FADD.FTZ R8, R8, 12583037 ;  /* 0x4b40007d08087421 */ /* 0x000fe20000010000 */
[----:B------:R-:W-:Y:S01]  /*1910*/  MUFU.EX2 R13, R13 ;  /* 0x0000000d000d7308 */ /* 0x000fe20000000800 */
[----:B0-----:R-:W-:Y:S01]  /*1920*/  FMUL.FTZ R12, R19, R12 ;  /* 0x0000000c130c7220 */ /* 0x001fe20000410000 */
[----:B------:R-:W-:Y:S01]  /*1930*/  SHF.L.U32 R19, R14, 0x17, RZ ;  /* 0x000000170e137819 */ /* 0x000fe200000006ff */
[----:B------:R-:W-:Y:S01]  /*1940*/  FADD.FTZ R14, R6, 12583037 ;  /* 0x4b40007d060e7421 */ /* 0x000fe20000010000 */
[----:B------:R-:W-:Y:S01]  /*1950*/  FADD.FTZ R21, R16, 12583037 ;  /* 0x4b40007d10157421 */ /* 0x000fe20000010000 */
[----:B-1----:R-:W-:-:S02]  /*1960*/  FMUL.FTZ R10, R3, R10 ;  /* 0x0000000a030a7220 */ /* 0x002fc40000410000 */
[----:B------:R-:W-:Y:S01]  /*1970*/  FMUL.FTZ R4, R19, R4 ;  /* 0x0000000413047220 */ /* 0x000fe20000410000 */
[----:B------:R-:W0:Y:S01]  /*1980*/  MUFU.EX2 R17, R17 ;  /* 0x0000001100117308 */ /* 0x000e220000000800 */
[----:B--2---:R-:W-:Y:S01]  /*1990*/  FMUL.FTZ R15, R2, R15 ;  /* 0x0000000f020f7220 */ /* 0x004fe20000410000 */
[----:B------:R-:W-:Y:S02]  /*19a0*/  SHF.L.U32 R2, R8, 0x17, RZ ;  /* 0x0000001708027819 */ /* 0x000fe400000006ff */
[----:B------:R-:W-:-:S04]  /*19b0*/  SHF.L.U32 R18, R14, 0x17, RZ ;  /* 0x000000170e127819 */ /* 0x000fc800000006ff */
[----:B------:R-:W1:Y:S08]  /*19c0*/  MUFU.EX2 R5, R25 ;  /* 0x0000001900057308 */ /* 0x000e700000000800 */
[----:B------:R2:W3:Y:S01]  /*19d0*/  MUFU.EX2 R11, R20 ;  /* 0x00000014000b7308 */ /* 0x0004e20000000800 */
[----:B0-----:R-:W-:Y:S02]  /*19e0*/  FMUL.FTZ R17, R2, R17 ;  /* 0x0000001102117220 */ /* 0x001fe40000410000 */
[----:B------:R-:W0:Y:S05]  /*19f0*/  LDC.64 R2, c[0x0][0x388] ;  /* 0x0000e200ff027b82 */ /* 0x000e2a0000000a00 */
[----:B------:R-:W4:Y:S01]  /*1a00*/  MUFU.RCP R6, R12 ;  /* 0x0000000c00067308 */ /* 0x000f220000001000 */
[----:B--2---:R-:W-:Y:S01]  /*1a10*/  SHF.L.U32 R20, R9, 0x17, RZ ;  /* 0x0000001709147819 */ /* 0x004fe200000006ff */
[----:B-1----:R-:W-:-:S04]  /*1a20*/  FMUL.FTZ R5, R18, R5 ;  /* 0x0000000512057220 */ /* 0x002fc80000410000 */
[----:B------:R-:W-:Y:S01]  /*1a30*/  FMUL.FTZ R16, R20, R13 ;  /* 0x0000000d14107220 */ /* 0x000fe20000410000 */
[----:B------:R-:W-:Y:S01]  /*1a40*/  SHF.L.U32 R20, R21, 0x17, RZ ;  /* 0x0000001715147819 */ /* 0x000fe200000006ff */
[----:B------:R-:W1:Y:S04]  /*1a50*/  MUFU.RCP R14, R4 ;  /* 0x00000004000e7308 */ /* 0x000e680000001000 */
[----:B---3--:R-:W-:-:S04]  /*1a60*/  FMUL.FTZ R20, R20, R11 ;  /* 0x0000000b14147220 */ /* 0x008fc80000410000 */
[----:B------:R-:W2:Y:S01]  /*1a70*/  MUFU.RCP R19, R10 ;  /* 0x0000000a00137308 */ /* 0x000ea20000001000 */
[----:B----4-:R-:W-:Y:S01]  /*1a80*/  FMUL.FTZ R21, R6, 0.125 ;  /* 0x3e00000006157820 */ /* 0x010fe20000410000 */
[----:B0-----:R-:W-:-:S04]  /*1a90*/  IMAD.WIDE.U32 R2, R7, 0x2, R2 ;  /* 0x0000000207027825 */ /* 0x001fc800078e0002 */
[----:B------:R-:W-:Y:S02]  /*1aa0*/  FFMA.FTZ R12, R12, 2, R21 ;  /* 0x400000000c0c7823 */ /* 0x000fe40000010015 */
[----:B------:R-:W0:Y:S01]  /*1ab0*/  MUFU.RCP R18, R5 ;  /* 0x0000000500127308 */ /* 0x000e220000001000 */
[----:B-1----:R-:W-:Y:S01]  /*1ac0*/  FMUL.FTZ R23, R14, 0.125 ;  /* 0x3e0000000e177820 */ /* 0x002fe20000410000 */
[----:B------:R-:W-:-:S06]  /*1ad0*/  IMAD.WIDE.U32 R2, R0, 0x4, R2 ;  /* 0x0000000400027825 */ /* 0x000fcc00078e0002 */
[----:B------:R-:W1:Y:S01]  /*1ae0*/  MUFU.RCP R8, R15 ;  /* 0x0000000f00087308 */ /* 0x000e620000001000 */
[----:B--2---:R-:W-:Y:S01]  /*1af0*/  FMUL.FTZ R21, R19, 0.125 ;  /* 0x3e00000013157820 */ /* 0x004fe20000410000 */
[----:B------:R-:W-:-:S03]  /*1b00*/  FFMA.FTZ R19, R4, 2, R23 ;  /* 0x4000000004137823 */ /* 0x000fc60000010017 */
[----:B------:R-:W-:Y:S02]  /*1b10*/  FFMA.FTZ R21, R10, 2, R21 ;  /* 0x400000000a157823 */ /* 0x000fe40000010015 */
[----:B------:R-:W-:Y:S01]  /*1b20*/  F2FP.F16.F32.PACK_AB R19, R19, R12 ;  /* 0x0000000c1313723e */ /* 0x000fe200000000ff */
[----:B------:R-:W2:Y:S01]  /*1b30*/  MUFU.RCP R9, R17 ;  /* 0x0000001100097308 */ /* 0x000ea20000001000 */
[----:B0-----:R-:W-:-:S03]  /*1b40*/  FMUL.FTZ R18, R18, 0.125 ;  /* 0x3e00000012127820 */ /* 0x001fc60000410000 */
[----:B------:R-:W-:Y:S01]  /*1b50*/  STG.E desc[UR4][R2.64], R19 ;  /* 0x0000001302007986 */ /* 0x000fe2000c101904 */
[----:B------:R-:W-:-:S03]  /*1b60*/  FFMA.FTZ R18, R5, 2, R18 ;  /* 0x4000000005127823 */ /* 0x000fc60000010012 */
[----:B------:R-:W0:Y:S01]  /*1b70*/  MUFU.RCP R13, R16 ;  /* 0x00000010000d7308 */ /* 0x000e220000001000 */
[----:B-1----:R-:W-:Y:S01]  /*1b80*/  FMUL.FTZ R8, R8, 0.125 ;  /* 0x3e00000008087820 */ /* 0x002fe20000410000 */
[----:B------:R-:W-:-:S03]  /*1b90*/  F2FP.F16.F32.PACK_AB R21, R21, R18 ;  /* 0x000000121515723e */ /* 0x000fc600000000ff */
[----:B------:R-:W-:Y:S02]  /*1ba0*/  FFMA.FTZ R8, R15, 2, R8 ;  /* 0x400000000f087823 */ /* 0x000fe40000010008 */
[----:B------:R-:W-:Y:S01]  /*1bb0*/  STG.E desc[UR4][R2.64+0x200], R21 ;  /* 0x0002001502007986 */ /* 0x000fe2000c101904 */
[----:B------:R-:W1:Y:S01]  /*1bc0*/  MUFU.RCP R11, R20 ;  /* 0x00000014000b7308 */ /* 0x000e620000001000 */
[----:B--2---:R-:W-:-:S04]  /*1bd0*/  FMUL.FTZ R4, R9, 0.125 ;  /* 0x3e00000009047820 */ /* 0x004fc80000410000 */
[----:B------:R-:W-:Y:S01]  /*1be0*/  FFMA.FTZ R17, R17, 2, R4 ;  /* 0x4000000011117823 */ /* 0x000fe20000010004 */
[----:B0-----:R-:W-:-:S04]  /*1bf0*/  FMUL.FTZ R13, R13, 0.125 ;  /* 0x3e0000000d0d7820 */ /* 0x001fc80000410000 */
[----:B------:R-:W-:Y:S01]  /*1c00*/  F2FP.F16.F32.PACK_AB R17, R17, R8 ;  /* 0x000000081111723e */ /* 0x000fe200000000ff */
[----:B------:R-:W-:-:S04]  /*1c10*/  FFMA.FTZ R13, R16, 2, R13 ;  /* 0x40000000100d7823 */ /* 0x000fc8000001000d */
[----:B------:R-:W-:Y:S01]  /*1c20*/  STG.E desc[UR4][R2.64+0x400], R17 ;  /* 0x0004001102007986 */ /* 0x000fe2000c101904 */
[----:B-1----:R-:W-:-:S04]  /*1c30*/  FMUL.FTZ R11, R11, 0.125 ;  /* 0x3e0000000b0b7820 */ /* 0x002fc80000410000 */
[----:B------:R-:W-:-:S05]  /*1c40*/  FFMA.FTZ R20, R20, 2, R11 ;  /* 0x4000000014147823 */ /* 0x000fca000001000b */
[----:B------:R-:W-:-:S05]  /*1c50*/  F2FP.F16.F32.PACK_AB R13, R20, R13 ;  /* 0x0000000d140d723e */ /* 0x000fca00000000ff */
[----:B------:R-:W-:Y:S01]  /*1c60*/  STG.E desc[UR4][R2.64+0x600], R13 ;  /* 0x0006000d02007986 */ /* 0x000fe2000c101904 */
[----:B------:R-:W-:Y:S05]  /*1c70*/  EXIT ;  /* 0x000000000000794d */ /* 0x000fea0003800000 */
.L_x_1301:
        /* <DEDUP_REMOVED lines=16> */
.L_x_2757:


//--------------------- .text._ZN2at6native29vectorized_elementwise_kernelILi4EZZZNS0_16cosh_kernel_cudaERNS_18TensorIteratorBaseEENKUlvE0_clEvENKUlvE1_clEvEUlN3c104HalfEE_St5arrayIPcLm2EEEEviT0_T1_ --------------------------
	.section	.text._ZN2at6native29vectorized_elementwise_kernelILi4EZZZNS0_16cosh_kernel_cudaERNS_18TensorIteratorBaseEENKUlvE0_clEvENKUlvE1_clEvEUlN3c104HalfEE_St5arrayIPcLm2EEEEviT0_T1_,"ax",@progbits
	.align	128
        .global         _ZN2at6native29vectorized_elementwise_kernelILi4EZZZNS0_16cosh_kernel_cudaERNS_18TensorIteratorBaseEENKUlvE0_clEvENKUlvE1_clEvEUlN3c104HalfEE_St5arrayIPcLm2EEEEviT0_T1_
        .type           _ZN2at6native29vectorized_elementwise_kernelILi4EZZZNS0_16cosh_kernel_cudaERNS_18TensorIteratorBaseEENKUlvE0_clEvENKUlvE1_clEvEUlN3c104HalfEE_St5arrayIPcLm2EEEEviT0_T1_,@function
        .size           _ZN2at6native29vectorized_elementwise_kernelILi4EZZZNS0_16cosh_kernel_cudaERNS_18TensorIteratorBaseEENKUlvE0_clEvENKUlvE1_clEvEUlN3c104HalfEE_St5arrayIPcLm2EEEEviT0_T1_,(.L_x_2758 - _ZN2at6native29vectorized_elementwise_kernelILi4EZZZNS0_16cosh_kernel_cudaERNS_18TensorIteratorBaseEENKUlvE0_clEvENKUlvE1_clEvEUlN3c104HalfEE_St5arrayIPcLm2EEEEviT0_T1_)
        .other          _ZN2at6native29vectorized_elementwise_kernelILi4EZZZNS0_16cosh_kernel_cudaERNS_18TensorIteratorBaseEENKUlvE0_clEvENKUlvE1_clEvEUlN3c104HalfEE_St5arrayIPcLm2EEEEviT0_T1_,@"STO_CUDA_ENTRY STV_DEFAULT"
_ZN2at6native29vectorized_elementwise_kernelILi4EZZZNS0_16cosh_kernel_cudaERNS_18TensorIteratorBaseEENKUlvE0_clEvENKUlvE1_clEvEUlN3c104HalfEE_St5arrayIPcLm2EEEEviT0_T1_:
.text._ZN2at6native29vectorized_elementwise_kernelILi4EZZZNS0_16cosh_kernel_cudaERNS_18TensorIteratorBaseEENKUlvE0_clEvENKUlvE1_clEvEUlN3c104HalfEE_St5arrayIPcLm2EEEEviT0_T1_:
        /* <DEDUP_REMOVED lines=33> */
[----:B-1----:R-:W-:Y:S01]  /*0210*/  @!P5 IMAD.WIDE.U32 R16, R4, 0x2, R16 ;  /* 0x000000020410d825 */ /* 0x002fe200078e0010 */
[----:B------:R-:W-:Y:S01]  /*0220*/  @!P2 IADD3 R27, PT, PT, R27, 0x80, RZ ;  /* 0x000000801b1ba810 */ /* 0x000fe20007ffe0ff */
[----:B------:R-:W1:Y:S02]  /*0230*/  @!P2 LDC.64 R12, c[0x0][0x390] ;  /* 0x0000e400ff0cab82 */ /* 0x000e640000000a00 */
[----:B--2---:R-:W-:Y:S01]  /*0240*/  @!P3 IMAD.WIDE.U32 R10, R23, 0x2, R10 ;  /* 0x00000002170ab825 */ /* 0x004fe200078e000a */
[----:B------:R-:W-:-:S05]  /*0250*/  ISETP.GE.U32.AND P1, PT, R27, R6, PT ;  /* 0x000000061b00720c */ /* 0x000fca0003f26070 */
[----:B------:R-:W2:Y:S01]  /*0260*/  @!P0 LDC.64 R22, c[0x0][0x390] ;  /* 0x0000e400ff168b82 */ /* 0x000ea20000000a00 */
[----:B------:R-:W-:-:S06]  /*0270*/  PRMT R4, RZ, 0x7610, R4 ;  /* 0x00007610ff047816 */ /* 0x000fcc0000000004 */
[----:B------:R3:W5:Y:S01]  /*0280*/  @!P5 LDG.E.U16 R4, desc[UR4][R16.64] ;  /* 0x000000041004d981 */ /* 0x000762000c1e1500 */
[----:B------:R-:W-:Y:S01]  /*0290*/  @!P1 IADD3 R19, PT, PT, R0, R27, RZ ;  /* 0x0000001b00139210 */ /* 0x000fe20007ffe0ff */
[----:B------:R-:W4:Y:S01]  /*02a0*/  @!P1 LDC.64 R14, c[0x0][0x390] ;  /* 0x0000e400ff0e9b82 */ /* 0x000f220000000a00 */
[----:B------:R-:W-:-:S04]  /*02b0*/  @!P1 IADD3 R27, PT, PT, R27, 0x80, RZ ;  /* 0x000000801b1b9810 */ /* 0x000fc80007ffe0ff */
        /* <DEDUP_REMOVED lines=53> */
.L_x_1304:
[----:B------:R-:W-:Y:S05]  /*0610*/  BSYNC.RECONVERGENT B0 ;  /* 0x0000000000007941 */ /* 0x000fea0003800200 */
.L_x_1303:
        /* <DEDUP_REMOVED lines=23> */
.L_x_1306:
[----:B------:R-:W-:Y:S05]  /*0790*/  BSYNC.RECONVERGENT B0 ;  /* 0x0000000000007941 */ /* 0x000fea0003800200 */
.L_x_1305:
[----:B------:R-:W-:Y:S01]  /*07a0*/  ISETP.GE.U32.AND P6, PT, R3, R6, PT ;  /* 0x000000060300720c */ /* 0x000fe20003fc6070 */
[----:B------:R-:W-:Y:S01]  /*07b0*/  BSSY.RECONVERGENT B0, `(.L_x_1307) ;  /* 0x0000016000007945 */ /* 0x000fe20003800200 */
[----:B------:R-:W-:-:S05]  /*07c0*/  @!P0 IADD3 R3, PT, PT, R0, R5, RZ ;  /* 0x0000000500038210 */ /* 0x000fca0007ffe0ff */
[----:B------:R-:W-:Y:S01]  /*07d0*/  @!P0 IMAD.WIDE.U32 R2, R3, 0x2, R8 ;  /* 0x0000000203028825 */ /* 0x000fe200078e0008 */
[----:B------:R-:W-:Y:S06]  /*07e0*/  @P1 BRA `(.L_x_1308) ;  /* 0x0000000000481947 */ /* 0x000fec0003800000 */
        /* <DEDUP_REMOVED lines=18> */
.L_x_1308:
[----:B------:R-:W-:Y:S05]  /*0910*/  BSYNC.RECONVERGENT B0 ;  /* 0x0000000000007941 */ /* 0x000fea0003800200 */
.L_x_1307:
        /* <DEDUP_REMOVED lines=20> */
.L_x_1310:
[----:B------:R-:W-:Y:S05]  /*0a60*/  BSYNC.RECONVERGENT B0 ;  /* 0x0000000000007941 */ /* 0x000fea0003800200 */
.L_x_1309:
        /* <DEDUP_REMOVED lines=20> */
.L_x_1312:
[----:B------:R-:W-:Y:S05]  /*0bb0*/  BSYNC.RECONVERGENT B0 ;  /* 0x0000000000007941 */ /* 0x000fea0003800200 */
.L_x_1311:
        /* <DEDUP_REMOVED lines=20> */
.L_x_1314:
[----:B------:R-:W-:Y:S05]  /*0d00*/  BSYNC.RECONVERGENT B0 ;  /* 0x0000000000007941 */ /* 0x000fea0003800200 */
.L_x_1313:
        /* <DEDUP_REMOVED lines=20> */
.L_x_1316:
[----:B------:R-:W-:Y:S05]  /*0e50*/  BSYNC.RECONVERGENT B0 ;  /* 0x0000000000007941 */ /* 0x000fea0003800200 */
.L_x_1315:
        /* <DEDUP_REMOVED lines=20> */
.L_x_1318:
[----:B------:R-:W-:Y:S05]  /*0fa0*/  BSYNC.RECONVERGENT B0 ;  /* 0x0000000000007941 */ /* 0x000fea0003800200 */
.L_x_1317:
        /* <DEDUP_REMOVED lines=18> */
.L_x_1321:
[----:B------:R-:W-:-:S13]  /*10d0*/  ISETP.GE.U32.AND P0, PT, R5, R6, PT ;  /* 0x000000060500720c */ /* 0x000fda0003f06070 */
[----:B------:R-:W-:Y:S05]  /*10e0*/  @P0 BRA `(.L_x_1323) ;  /* 0x0000000000300947 */ /* 0x000fea0003800000 */
[----:B0-----:R-:W0:Y:S01]  /*10f0*/  LDC.64 R2, c[0x0][0x388] ;  /* 0x0000e200ff027b82 */ /* 0x001e220000000a00 */
[----:B------:R-:W-:Y:S02]  /*1100*/  IADD3 R11, PT, PT, R0, R5, RZ ;  /* 0x00000005000b7210 */ /* 0x000fe40007ffe0ff */
[----:B------:R-:W-:-:S03]  /*1110*/  IADD3 R5, PT, PT, R5, 0x80, RZ ;  /* 0x0000008005057810 */ /* 0x000fc60007ffe0ff */
[----:B0-----:R-:W-:-:S05]  /*1120*/  IMAD.WIDE.U32 R2, R11, 0x2, R2 ;  /* 0x000000020b027825 */ /* 0x001fca00078e0002 */
[----:B------:R1:W-:Y:S02]  /*1130*/  STG.E.U16 desc[UR4][R2.64], R14 ;  /* 0x0000000e02007986 */ /* 0x0003e4000c101504 */
.L_x_1322:
[----:B------:R-:W-:-:S13]  /*1140*/  ISETP.GE.U32.AND P0, PT, R5, R6, PT ;  /* 0x000000060500720c */ /* 0x000fda0003f06070 */
[----:B------:R-:W-:Y:S05]  /*1150*/  @P0 BRA `(.L_x_1324) ;  /* 0x0000000000340947 */ /* 0x000fea0003800000 */
[----:B01----:R-:W0:Y:S01]  /*1160*/  LDC.64 R2, c[0x0][0x388] ;  /* 0x0000e200ff027b82 */ /* 0x003e220000000a00 */
[----:B------:R-:W-:Y:S02]  /*1170*/  IADD3 R11, PT, PT, R0, R5, RZ ;  /* 0x00000005000b7210 */ /* 0x000fe40007ffe0ff */
[----:B------:R-:W-:-:S03]  /*1180*/  IADD3 R5, PT, PT, R5, 0x80, RZ ;  /* 0x0000008005057810 */ /* 0x000fc60007ffe0ff */
[----:B0-----:R-:W-:-:S05]  /*1190*/  IMAD.WIDE.U32 R2, R11, 0x2, R2 ;  /* 0x000000020b027825 */ /* 0x001fca00078e0002 */
[----:B-----5:R1:W-:Y:S02]  /*11a0*/  STG.E.U16 desc[UR4][R2.64], R7 ;  /* 0x0000000702007986 */ /* 0x0203e4000c101504 */
.L_x_1323:
        /* <DEDUP_REMOVED lines=8> */
.L_x_1324:
[----:B------:R-:W-:Y:S05]  /*1230*/  BSYNC.RELIABLE B1 ;  /* 0x0000000000017941 */ /* 0x000fea0003800100 */
.L_x_1320:
[----:B------:R-:W-:-:S13]  /*1240*/  ISETP.GE.U32.AND P0, PT, R5, R6, PT ;  /* 0x000000060500720c */ /* 0x000fda0003f06070 */
[----:B012---:R-:W0:Y:S01]  /*1250*/  @!P0 LDC.64 R2, c[0x0][0x388] ;  /* 0x0000e200ff028b82 */ /* 0x007e220000000a00 */
[----:B-----5:R-:W-:Y:S02]  /*1260*/  @!P0 IADD3 R7, PT, PT, R0, R5, RZ ;  /* 0x0000000500078210 */ /* 0x020fe40007ffe0ff */
[----:B------:R-:W-:-:S03]  /*1270*/  @!P0 IADD3 R5, PT, PT, R5, 0x80, RZ ;  /* 0x0000008005058810 */ /* 0x000fc60007ffe0ff */
[----:B0-----:R-:W-:-:S05]  /*1280*/  @!P0 IMAD.WIDE.U32 R2, R7, 0x2, R2 ;  /* 0x0000000207028825 */ /* 0x001fca00078e0002 */
[----:B------:R2:W-:Y:S02]  /*1290*/  @!P0 STG.E.U16 desc[UR4][R2.64], R9 ;  /* 0x0000000902008986 */ /* 0x0005e4000c101504 */
.L_x_1325:
[----:B------:R-:W-:Y:S05]  /*12a0*/  BSYNC.RECONVERGENT B0 ;  /* 0x0000000000007941 */ /* 0x000fea0003800200 */
.L_x_1319:
        /* <DEDUP_REMOVED lines=8> */
.L_x_1302:
[----:B------:R-:W0:Y:S01]  /*1330*/  S2R R2, SR_TID.X ;  /* 0x0000000000027919 */ /* 0x000e220000002100 */
[----:B------:R-:W1:Y:S02]  /*1340*/  LDC.64 R4, c[0x0][0x390] ;  /* 0x0000e400ff047b82 */ /* 0x000e640000000a00 */
[----:B-1----:R-:W-:-:S04]  /*1350*/  IMAD.WIDE.U32 R4, R0, 0x2, R4 ;  /* 0x0000000200047825 */ /* 0x002fc800078e0004 */
[----:B0-----:R-:W-:-:S05]  /*1360*/  IMAD.WIDE.U32 R6, R2, 0x8, R4 ;  /* 0x0000000802067825 */ /* 0x001fca00078e0004 */
[----:B------:R-:W2:Y:S04]  /*1370*/  LDG.E.64 R10, desc[UR4][R6.64] ;  /* 0x00000004060a7981 */ /* 0x000ea8000c1e1b00 */
[----:B------:R-:W3:Y:S01]  /*1380*/  LDG.E.64 R4, desc[UR4][R6.64+0x400] ;  /* 0x0004000406047981 */ /* 0x000ee2000c1e1b00 */
[----:B------:R-:W-:Y:S02]  /*1390*/  HFMA2 R17, -RZ, RZ, 3.4921875, 0 ;  /* 0x42fc0000ff117431 */ /* 0x000fe400000001ff */
[--C-:B--2---:R-:W-:Y:S02]  /*13a0*/  HADD2.F32 R20, -RZ, R10.reuse.H0_H0 ;  /* 0x2000000aff147230 */ /* 0x104fe40000004100 */
[----:B------:R-:W-:Y:S02]  /*13b0*/  HADD2.F32 R10, -RZ, R10.H1_H1 ;  /* 0x3000000aff0a7230 */ /* 0x000fe40000004100 */
[----:B------:R-:W-:-:S02]  /*13c0*/  HADD2.F32 R22, -RZ, R11.H0_H0 ;  /* 0x2000000bff167230 */ /* 0x000fc40000004100 */
[----:B------:R-:W-:Y:S01]  /*13d0*/  FMUL.FTZ R9, |R20|, 1.4426950216293334961 ;  /* 0x3fb8aa3b14097820 */ /* 0x000fe20000410200 */
[----:B------:R-:W-:Y:S02]  /*13e0*/  HADD2.F32 R3, -RZ, R11.H1_H1 ;  /* 0x3000000bff037230 */ /* 0x000fe40000004100 */
[----:B------:R-:W-:Y:S01]  /*13f0*/  FMUL.FTZ R28, |R10|, 1.4426950216293334961 ;  /* 0x3fb8aa3b0a1c7820 */ /* 0x000fe20000410200 */
[--C-:B---3--:R-:W-:Y:S02]  /*1400*/  HADD2.F32 R8, -RZ, R4.reuse.H0_H0 ;  /* 0x20000004ff087230 */ /* 0x108fe40000004100 */
[----:B------:R-:W-:Y:S01]  /*1410*/  FMUL.FTZ R26, |R22|, 1.4426950216293334961 ;  /* 0x3fb8aa3b161a7820 */ /* 0x000fe20000410200 */
[----:B------:R-:W-:Y:S01]  /*1420*/  HADD2.F32 R11, -RZ, R4.H1_H1 ;  /* 0x30000004ff0b7230 */ /* 0x000fe20000004100 */
[----:B------:R-:W0:Y:S01]  /*1430*/  FRND.TRUNC R9, R9 ;  /* 0x0000000900097307 */ /* 0x000e22000020d000 */
[----:B------:R-:W-:Y:S01]  /*1440*/  FMUL.FTZ R24, |R3|, 1.4426950216293334961 ;  /* 0x3fb8aa3b03187820 */ /* 0x000fe20000410200 */
[----:B------:R-:W-:Y:S01]  /*1450*/  FMUL.FTZ R6, |R8|, 1.4426950216293334961 ;  /* 0x3fb8aa3b08067820 */ /* 0x000fe20000410200 */
[----:B------:R-:W-:-:S02]  /*1460*/  HADD2.F32 R14, -RZ, R5.H0_H0 ;  /* 0x20000005ff0e7230 */ /* 0x000fc40000004100 */
[----:B------:R-:W-:Y:S01]  /*1470*/  FMUL.FTZ R12, |R11|, 1.4426950216293334961 ;  /* 0x3fb8aa3b0b0c7820 */ /* 0x000fe20000410200 */
[----:B------:R-:W-:Y:S02]  /*1480*/  HADD2.F32 R16, -RZ, R5.H1_H1 ;  /* 0x30000005ff107230 */ /* 0x000fe40000004100 */
[----:B------:R-:W1:Y:S01]  /*1490*/  FRND.TRUNC R28, R28 ;  /* 0x0000001c001c7307 */ /* 0x000e62000020d000 */
[----:B------:R-:W-:Y:S02]  /*14a0*/  FMUL.FTZ R18, |R14|, 1.4426950216293334961 ;  /* 0x3fb8aa3b0e127820 */ /* 0x000fe40000410200 */
[----:B------:R-:W-:Y:S01]  /*14b0*/  FMUL.FTZ R5, |R16|, 1.4426950216293334961 ;  /* 0x3fb8aa3b10057820 */ /* 0x000fe20000410200 */
[----:B0-----:R-:W-:-:S04]  /*14c0*/  FSETP.GT.FTZ.AND P0, PT, |R9|, 126, PT ;  /* 0x42fc00000900780b */ /* 0x001fc80003f14200 */
[----:B------:R-:W0:Y:S01]  /*14d0*/  FRND.TRUNC R26, R26 ;  /* 0x0000001a001a7307 */ /* 0x000e22000020d000 */
[----:B------:R-:W-:-:S04]  /*14e0*/  LOP3.LUT R4, R17, 0x80000000, R9, 0xb8, !PT ;  /* 0x8000000011047812 */ /* 0x000fc800078eb809 */
        /* <DEDUP_REMOVED lines=19> */
[----:B------:R-:W-:-:S02]  /*1620*/  SHF.L.U32 R15, R15, 0x17, RZ ;  /* 0x000000170f0f7819 */ /* 0x000fc400000006ff */
[----:B------:R-:W-:Y:S01]  /*1630*/  FSEL R4, R7, R24, P0 ;  /* 0x0000001807047208 */ /* 0x000fe20000000000 */
[----:B------:R-:W-:Y:S01]  /*1640*/  FFMA.FTZ R22, R9, 1.9046542121259335545e-09, R22 ;  /* 0x3102e30809167823 */ /* 0x000fe20000010016 */
[----:B0-----:R-:W-:Y:S01]  /*1650*/  FSETP.GT.FTZ.AND P0, PT, |R6|, 126, PT ;  /* 0x42fc00000600780b */ /* 0x001fe20003f14200 */
[----:B------:R-:W0:Y:S01]  /*1660*/  FRND.TRUNC R18, R18 ;  /* 0x0000001200127307 */ /* 0x000e22000020d000 */
[----:B------:R-:W-:Y:S01]  /*1670*/  LOP3.LUT R19, R17, 0x80000000, R6, 0xb8, !PT ;  /* 0x8000000011137812 */ /* 0x000fe200078eb806 */
[----:B------:R-:W-:Y:S01]  /*1680*/  FFMA.FTZ R7, R4, -0.69314718246459960938, |R3| ;  /* 0xbf31721804077823 */ /* 0x000fe20000010403 */
[----:B------:R-:W-:Y:S02]  /*1690*/  FMUL.FTZ R22, R22, 1.4426950216293334961 ;  /* 0x3fb8aa3b16167820 */ /* 0x000fe40000410000 */
[----:B------:R-:W-:Y:S01]  /*16a0*/  FSEL R3, R19, R6, P0 ;  /* 0x0000000613037208 */ /* 0x000fe20000000000 */
[----:B------:R-:W-:Y:S01]  /*16b0*/  FFMA.FTZ R7, R4, 1.9046542121259335545e-09, R7 ;  /* 0x3102e30804077823 */ /* 0x000fe20000010007 */
[----:B-1----:R-:W-:Y:S01]  /*16c0*/  FSETP.GT.FTZ.AND P0, PT, |R12|, 126, PT ;  /* 0x42fc00000c00780b */ /* 0x002fe20003f14200 */
[----:B------:R1:W2:Y:S01]  /*16d0*/  FRND.TRUNC R20, R5 ;  /* 0x0000000500147307 */ /* 0x0002a2000020d000 */
[----:B------:R-:W-:Y:S01]  /*16e0*/  LOP3.LUT R21, R17, 0x80000000, R12, 0xb8, !PT ;  /* 0x8000000011157812 */ /* 0x000fe200078eb80c */
[----:B------:R-:W-:Y:S01]  /*16f0*/  FFMA.FTZ R24, R3, -0.69314718246459960938, |R8| ;  /* 0xbf31721803187823 */ /* 0x000fe20000010408 */
[----:B------:R-:W-:Y:S01]  /*1700*/  FMUL.FTZ R19, R7, 1.4426950216293334961 ;  /* 0x3fb8aa3b07137820 */ /* 0x000fe20000410000 */
[----:B------:R-:W-:Y:S01]  /*1710*/  FADD.FTZ R4, R4, 12583037 ;  /* 0x4b40007d04047421 */ /* 0x000fe20000010000 */
[----:B------:R-:W-:Y:S01]  /*1720*/  FSEL R8, R21, R12, P0 ;  /* 0x0000000c15087208 */ /* 0x000fe20000000000 */
[----:B------:R-:W-:Y:S01]  /*1730*/  FFMA.FTZ R24, R3, 1.9046542121259335545e-09, R24 ;  /* 0x3102e30803187823 */ /* 0x000fe20000010018 */
[----:B0-----:R-:W-:Y:S01]  /*1740*/  FSETP.GT.FTZ.AND P1, PT, |R18|, 126, PT ;  /* 0x42fc00001200780b */ /* 0x001fe20003f34200 */
[----:B------:R-:W0:Y:S01]  /*1750*/  MUFU.EX2 R10, R10 ;  /* 0x0000000a000a7308 */ /* 0x000e220000000800 */
[----:B------:R-:W-:Y:S01]  /*1760*/  LOP3.LUT R7, R17, 0x80000000, R18, 0xb8, !PT ;  /* 0x8000000011077812 */ /* 0x000fe200078eb812 */
[----:B------:R-:W-:Y:S01]  /*1770*/  FFMA.FTZ R11, R8, -0.69314718246459960938, |R11| ;  /* 0xbf317218080b7823 */ /* 0x000fe2000001040b */
[----:B-1----:R-:W-:Y:S01]  /*1780*/  FMUL.FTZ R5, R28, 1.4426950216293334961 ;  /* 0x3fb8aa3b1c057820 */ /* 0x002fe20000410000 */
[----:B------:R-:W-:Y:S01]  /*1790*/  FADD.FTZ R3, R3, 12583037 ;  /* 0x4b40007d03037421 */ /* 0x000fe20000010000 */
[----:B------:R-:W-:Y:S01]  /*17a0*/  FSEL R7, R7, R18, P1 ;  /* 0x0000001207077208 */ /* 0x000fe20000800000 */
[----:B------:R-:W-:Y:S01]  /*17b0*/  FMUL.FTZ R18, R24, 1.4426950216293334961 ;  /* 0x3fb8aa3b18127820 */ /* 0x000fe20000410000 */
[----:B--2---:R-:W-:Y:S01]  /*17c0*/  LOP3.LUT R21, R17, 0x80000000, R20, 0xb8, !PT ;  /* 0x8000000011157812 */ /* 0x004fe200078eb814 */
[----:B------:R-:W-:Y:S01]  /*17d0*/  FFMA.FTZ R17, R8, 1.9046542121259335545e-09, R11 ;  /* 0x3102e30808117823 */ /* 0x000fe2000001000b */
[----:B------:R-:W-:Y:S01]  /*17e0*/  FSETP.GT.FTZ.AND P0, PT, |R20|, 126, PT ;  /* 0x42fc00001400780b */ /* 0x000fe20003f14200 */
[----:B------:R-:W-:Y:S01]  /*17f0*/  FFMA.FTZ R14, R7, -0.69314718246459960938, |R14| ;  /* 0xbf317218070e7823 */ /* 0x000fe2000001040e */
[----:B------:R-:W-:Y:S01]  /*1800*/  MUFU.EX2 R5, R5 ;  /* 0x0000000500057308 */ /* 0x000fe20000000800 */
[----:B------:R-:W-:Y:S01]  /*1810*/  FMUL.FTZ R17, R17, 1.4426950216293334961 ;  /* 0x3fb8aa3b11117820 */ /* 0x000fe20000410000 */
[----:B------:R-:W-:Y:S01]  /*1820*/  FSEL R11, R21, R20, P0 ;  /* 0x00000014150b7208 */ /* 0x000fe20000000000 */
[----:B------:R-:W-:Y:S01]  /*1830*/  FFMA.FTZ R14, R7, 1.9046542121259335545e-09, R14 ;  /* 0x3102e308070e7823 */ /* 0x000fe2000001000e */
[----:B------:R-:W-:Y:S01]  /*1840*/  SHF.L.U32 R3, R3, 0x17, RZ ;  /* 0x0000001703037819 */ /* 0x000fe200000006ff */
[----:B------:R-:W-:Y:S01]  /*1850*/  FADD.FTZ R8, R8, 12583037 ;  /* 0x4b40007d08087421 */ /* 0x000fe20000010000 */
[----:B0-----:R-:W-:Y:S01]  /*1860*/  FMUL.FTZ R10, R15, R10 ;  /* 0x0000000a0f0a7220 */ /* 0x001fe20000410000 */
[C---:B------:R-:W-:Y:S01]  /*1870*/  FFMA.FTZ R16, R11.reuse, -0.69314718246459960938, |R16| ;  /* 0xbf3172180b107823 */ /* 0x040fe20000010410 */
[----:B------:R-:W0:Y:S01]  /*1880*/  MUFU.EX2 R18, R18 ;  /* 0x0000001200127308 */ /* 0x000e220000000800 */
[----:B------:R-:W-:Y:S01]  /*1890*/  FMUL.FTZ R14, R14, 1.4426950216293334961 ;  /* 0x3fb8aa3b0e0e7820 */ /* 0x000fe20000410000 */
[----:B------:R-:W-:Y:S01]  /*18a0*/  SHF.L.U32 R8, R8, 0x17, RZ ;  /* 0x0000001708087819 */ /* 0x000fe200000006ff */
[C---:B------:R-:W-:Y:S01]  /*18b0*/  FFMA.FTZ R16, R11.reuse, 1.9046542121259335545e-09, R16 ;  /* 0x3102e3080b107823 */ /* 0x040fe20000010010 */
[----:B------:R-:W-:-:S03]  /*18c0*/  FADD.FTZ R11, R11, 12583037 ;  /* 0x4b40007d0b0b7421 */ /* 0x000fc60000010000 */
[----:B------:R-:W-:Y:S01]  /*18d0*/  FMUL.FTZ R20, R16, 1.4426950216293334961 ;  /* 0x3fb8aa3b10147820 */ /* 0x000fe20000410000 */
[----:B------:R1:W2:Y:S01]  /*18e0*/  MUFU.EX2 R12, R19 ;  /* 0x00000013000c7308 */ /* 0x0002a20000000800 */
[----:B------:R-:W-:-:S05]  /*18f0*/  FADD.FTZ R16, R13, 12583037 ;  /* 0x4b40007d0d107421 */ /* 0x000fca0000010000 */
[----:B------:R-:W-:Y:S02]  /*1900*/  SHF.L.U32 R16, R16, 0x17, RZ ;  /* 0x0000001710107819 */ /* 0x000fe400000006ff */
[----:B------:R-:W3:Y:S01]  /*1910*/  MUFU.EX2 R6, R22 ;  /* 0x0000001600067308 */ /* 0x000ee20000000800 */
[----:B-1----:R-:W-:Y:S01]  /*1920*/  FADD.FTZ R19, R9, 12583037 ;  /* 0x4b40007d09137421 */ /* 0x002fe20000010000 */
[----:B0-----:R-:W-:Y:S01]  /*1930*/  FMUL.FTZ R3, R3, R18 ;  /* 0x0000001203037220 */ /* 0x001fe20000410000 */
[----:B------:R-:W-:Y:S01]  /*1940*/  FMUL.FTZ R15, R16, R5 ;  /* 0x00000005100f7220 */ /* 0x000fe20000410000 */
[----:B------:R-:W-:Y:S01]  /*1950*/  SHF.L.U32 R5, R4, 0x17, RZ ;  /* 0x0000001704057819 */ /* 0x000fe200000006ff */
[----:B------:R-:W-:Y:S01]  /*1960*/  FADD.FTZ R4, R7, 12583037 ;  /* 0x4b40007d07047421 */ /* 0x000fe20000010000 */
[----:B------:R-:W-:Y:S02]  /*1970*/  SHF.L.U32 R19, R19, 0x17, RZ ;  /* 0x0000001713137819 */ /* 0x000fe400000006ff */
[----:B------:R-:W0:Y:S01]  /*1980*/  MUFU.EX2 R17, R17 ;  /* 0x0000001100117308 */ /* 0x000e220000000800 */
[----:B--2---:R-:W-:Y:S01]  /*1990*/  FMUL.FTZ R12, R5, R12 ;  /* 0x0000000c050c7220 */ /* 0x004fe20000410000 */
[----:B------:R-:W-:-:S02]  /*19a0*/  SHF.L.U32 R21, R4, 0x17, RZ ;  /* 0x0000001704157819 */ /* 0x000fc400000006ff */
[----:B------:R-:W-:Y:S01]  /*19b0*/  SHF.L.U32 R18, R11, 0x17, RZ ;  /* 0x000000170b127819 */ /* 0x000fe200000006ff */
[----:B------:R-:W1:Y:S03]  /*19c0*/  LDC.64 R4, c[0x0][0x388] ;  /* 0x0000e200ff047b82 */ /* 0x000e660000000a00 */
[----:B------:R-:W2:Y:S01]  /*19d0*/  MUFU.EX2 R14, R14 ;  /* 0x0000000e000e7308 */ /* 0x000ea20000000800 */
[----:B---3--:R-:W-:-:S07]  /*19e0*/  FMUL.FTZ R6, R19, R6 ;  /* 0x0000000613067220 */ /* 0x008fce0000410000 */
[----:B------:R-:W3:Y:S01]  /*19f0*/  MUFU.EX2 R13, R20 ;  /* 0x00000014000d7308 */ /* 0x000ee20000000800 */
[----:B0-----:R-:W-:-:S07]  /*1a00*/  FMUL.FTZ R17, R8, R17 ;  /* 0x0000001108117220 */ /* 0x001fce0000410000 */
[----:B------:R-:W0:Y:S01]  /*1a10*/  MUFU.RCP R9, R10 ;  /* 0x0000000a00097308 */ /* 0x000e220000001000 */
[----:B--2---:R-:W-:Y:S01]  /*1a20*/  FMUL.FTZ R14, R21, R14 ;  /* 0x0000000e150e7220 */ /* 0x004fe20000410000 */
[----:B-1----:R-:W-:-:S06]  /*1a30*/  IMAD.WIDE.U32 R4, R0, 0x2, R4 ;  /* 0x0000000200047825 */ /* 0x002fcc00078e0004 */
[----:B------:R-:W1:Y:S01]  /*1a40*/  MUFU.RCP R16, R15 ;  /* 0x0000000f00107308 */ /* 0x000e620000001000 */
[----:B---3--:R-:W-:Y:S01]  /*1a50*/  FMUL.FTZ R18, R18, R13 ;  /* 0x0000000d12127220 */ /* 0x008fe20000410000 */
[----:B------:R-:W-:-:S06]  /*1a60*/  IMAD.WIDE.U32 R4, R2, 0x8, R4 ;  /* 0x0000000802047825 */ /* 0x000fcc00078e0004 */
[----:B------:R-:W2:Y:S01]  /*1a70*/  MUFU.RCP R19, R6 ;  /* 0x0000000600137308 */ /* 0x000ea20000001000 */
[----:B0-----:R-:W-:-:S04]  /*1a80*/  FMUL.FTZ R9, R9, 0.125 ;  /* 0x3e00000009097820 */ /* 0x001fc80000410000 */
[----:B------:R-:W-:-:S03]  /*1a90*/  FFMA.FTZ R10, R10, 2, R9 ;  /* 0x400000000a0a7823 */ /* 0x000fc60000010009 */
[----:B------:R-:W0:Y:S01]  /*1aa0*/  MUFU.RCP R20, R12 ;  /* 0x0000000c00147308 */ /* 0x000e220000001000 */
[----:B-1----:R-:W-:-:S04]  /*1ab0*/  FMUL.FTZ R16, R16, 0.125 ;  /* 0x3e00000010107820 */ /* 0x002fc80000410000 */
[----:B------:R-:W-:-:S03]  /*1ac0*/  FFMA.FTZ R15, R15, 2, R16 ;  /* 0x400000000f0f7823 */ /* 0x000fc60000010010 */
[----:B------:R-:W1:Y:S01]  /*1ad0*/  MUFU.RCP R7, R3 ;  /* 0x0000000300077308 */ /* 0x000e620000001000 */
[----:B--2---:R-:W-:-:S04]  /*1ae0*/  FMUL.FTZ R19, R19, 0.125 ;  /* 0x3e00000013137820 */ /* 0x004fc80000410000 */
[----:B------:R-:W-:-:S03]  /*1af0*/  FFMA.FTZ R6, R6, 2, R19 ;  /* 0x4000000006067823 */ /* 0x000fc60000010013 */
[----:B------:R-:W2:Y:S01]  /*1b00*/  MUFU.RCP R8, R17 ;  /* 0x0000001100087308 */ /* 0x000ea20000001000 */
[----:B0-----:R-:W-:Y:S01]  /*1b10*/  FMUL.FTZ R21, R20, 0.125 ;  /* 0x3e00000014157820 */ /* 0x001fe20000410000 */
[----:B------:R-:W-:-:S03]  /*1b20*/  F2FP.F16.F32.PACK_AB R20, R15, R10 ;  /* 0x0000000a0f14723e */ /* 0x000fc600000000ff */
[----:B------:R-:W-:-:S03]  /*1b30*/  FFMA.FTZ R21, R12, 2, R21 ;  /* 0x400000000c157823 */ /* 0x000fc60000010015 */
[----:B------:R-:W0:Y:S01]  /*1b40*/  MUFU.RCP R11, R14 ;  /* 0x0000000e000b7308 */ /* 0x000e220000001000 */
[----:B-1----:R-:W-:Y:S01]  /*1b50*/  FMUL.FTZ R0, R7, 0.125 ;  /* 0x3e00000007007820 */ /* 0x002fe20000410000 */
[----:B------:R-:W-:-:S03]  /*1b60*/  F2FP.F16.F32.PACK_AB R21, R21, R6 ;  /* 0x000000061515723e */ /* 0x000fc600000000ff */
[----:B------:R-:W-:Y:S02]  /*1b70*/  FFMA.FTZ R0, R3, 2, R0 ;  /* 0x4000000003007823 */ /* 0x000fe40000010000 */
[----:B------:R-:W-:Y:S01]  /*1b80*/  STG.E.64 desc[UR4][R4.64], R20 ;  /* 0x0000001404007986 */ /* 0x000fe2000c101b04 */
[----:B------:R-:W1:Y:S01]  /*1b90*/  MUFU.RCP R13, R18 ;  /* 0x00000012000d7308 */ /* 0x000e620000001000 */
[----:B--2---:R-:W-:-:S04]  /*1ba0*/  FMUL.FTZ R8, R8, 0.125 ;  /* 0x3e00000008087820 */ /* 0x004fc80000410000 */
[----:B------:R-:W-:Y:S01]  /*1bb0*/  FFMA.FTZ R17, R17, 2, R8 ;  /* 0x4000000011117823 */ /* 0x000fe20000010008 */
[----:B0-----:R-:W-:-:S04]  /*1bc0*/  FMUL.FTZ R11, R11, 0.125 ;  /* 0x3e0000000b0b7820 */ /* 0x001fc80000410000 */
[----:B------:R-:W-:Y:S01]  /*1bd0*/  F2FP.F16.F32.PACK_AB R10, R17, R0 ;  /* 0x00000000110a723e */ /* 0x000fe200000000ff */
[----:B------:R-:W-:Y:S01]  /*1be0*/  FFMA.FTZ R11, R14, 2, R11 ;  /* 0x400000000e0b7823 */ /* 0x000fe2000001000b */
[----:B-1----:R-:W-:-:S04]  /*1bf0*/  FMUL.FTZ R13, R13, 0.125 ;  /* 0x3e0000000d0d7820 */ /* 0x002fc80000410000 */
[----:B------:R-:W-:-:S05]  /*1c00*/  FFMA.FTZ R18, R18, 2, R13 ;  /* 0x4000000012127823 */ /* 0x000fca000001000d */
[----:B------:R-:W-:-:S05]  /*1c10*/  F2FP.F16.F32.PACK_AB R11, R18, R11 ;  /* 0x0000000b120b723e */ /* 0x000fca00000000ff */
[----:B------:R-:W-:Y:S01]  /*1c20*/  STG.E.64 desc[UR4][R4.64+0x400], R10 ;  /* 0x0004000a04007986 */ /* 0x000fe2000c101b04 */
[----:B------:R-:W-:Y:S05]  /*1c30*/  EXIT ;  /* 0x000000000000794d */ /* 0x000fea0003800000 */
.L_x_1326:
        /* <DEDUP_REMOVED lines=12> */
.L_x_2758:


//--------------------- .text._ZN2at6native29vectorized_elementwise_kernelILi8EZZZNS0_16cosh_kernel_cudaERNS_18TensorIteratorBaseEENKUlvE0_clEvENKUlvE1_clEvEUlN3c104HalfEE_St5arrayIPcLm2EEEEviT0_T1_ --------------------------
	.section	.text._ZN2at6native29vectorized_elementwise_kernelILi8EZZZNS0_16cosh_kernel_cudaERNS_18TensorIteratorBaseEENKUlvE0_clEvENKUlvE1_clEvEUlN3c104HalfEE_St5arrayIPcLm2EEEEviT0_T1_,"ax",@progbits
	.align	128
        .global         _ZN2at6native29vectorized_elementwise_kernelILi8EZZZNS0_16cosh_kernel_cudaERNS_18TensorIteratorBaseEENKUlvE0_clEvENKUlvE1_clEvEUlN3c104HalfEE_St5arrayIPcLm2EEEEviT0_T1_
        .type           _ZN2at6native29vectorized_elementwise_kernelILi8EZZZNS0_16cosh_kernel_cudaERNS_18TensorIteratorBaseEENKUlvE0_clEvENKUlvE1_clEvEUlN3c104HalfEE_St5arrayIPcLm2EEEEviT0_T1_,@function
        .size           _ZN2at6native29vectorized_elementwise_kernelILi8EZZZNS0_16cosh_kernel_cudaERNS_18TensorIteratorBaseEENKUlvE0_clEvENKUlvE1_clEvEUlN3c104HalfEE_St5arrayIPcLm2EEEEviT0_T1_,(.L_x_2759 - _ZN2at6native29vectorized_elementwise_kernelILi8EZZZNS0_16cosh_kernel_cudaERNS_18TensorIteratorBaseEENKUlvE0_clEvENKUlvE1_clEvEUlN3c104HalfEE_St5arrayIPcLm2EEEEviT0_T1_)
        .other          _ZN2at6native29vectorized_elementwise_kernelILi8EZZZNS0_16cosh_kernel_cudaERNS_18TensorIteratorBaseEENKUlvE0_clEvENKUlvE1_clEvEUlN3c104HalfEE_St5arrayIPcLm2EEEEviT0_T1_,@"STO_CUDA_ENTRY STV_DEFAULT"
_ZN2at6native29vectorized_elementwise_kernelILi8EZZZNS0_16cosh_kernel_cudaERNS_18TensorIteratorBaseEENKUlvE0_clEvENKUlvE1_clEvEUlN3c104HalfEE_St5arrayIPcLm2EEEEviT0_T1_:
.text._ZN2at6native29vectorized_elementwise_kernelILi8EZZZNS0_16cosh_kernel_cudaERNS_18TensorIteratorBaseEENKUlvE0_clEvENKUlvE1_clEvEUlN3c104HalfEE_St5arrayIPcLm2EEEEviT0_T1_:
        /* <DEDUP_REMOVED lines=97> */
.L_x_1329:
[----:B------:R-:W-:Y:S05]  /*0610*/  BSYNC.RECONVERGENT B0 ;  /* 0x0000000000007941 */ /* 0x000fea0003800200 */
.L_x_1328:
        /* <DEDUP_REMOVED lines=23> */
.L_x_1331:
[----:B------:R-:W-:Y:S05]  /*0790*/  BSYNC.RECONVERGENT B0 ;  /* 0x0000000000007941 */ /* 0x000fea0003800200 */
.L_x_1330:
        /* <DEDUP_REMOVED lines=23> */
.L_x_1333:
[----:B------:R-:W-:Y:S05]  /*0910*/  BSYNC.RECONVERGENT B0 ;  /* 0x0000000000007941 */ /* 0x000fea0003800200 */
.L_x_1332:
        /* <DEDUP_REMOVED lines=20> */
.L_x_1335:
[----:B------:R-:W-:Y:S05]  /*0a60*/  BSYNC.RECONVERGENT B0 ;  /* 0x0000000000007941 */ /* 0x000fea0003800200 */
.L_x_1334:
        /* <DEDUP_REMOVED lines=20> */
.L_x_1337:
[----:B------:R-:W-:Y:S05]  /*0bb0*/  BSYNC.RECONVERGENT B0 ;  /* 0x0000000000007941 */ /* 0x000fea0003800200 */
.L_x_1336:
        /* <DEDUP_REMOVED lines=20> */
.L_x_1339:
[----:B------:R-:W-:Y:S05]  /*0d00*/  BSYNC.RECONVERGENT B0 ;  /* 0x0000000000007941 */ /* 0x000fea0003800200 */
.L_x_1338:
        /* <DEDUP_REMOVED lines=20> */
.L_x_1341:
[----:B------:R-:W-:Y:S05]  /*0e50*/  BSYNC.RECONVERGENT B0 ;  /* 0x0000000000007941 */ /* 0x000fea0003800200 */
.L_x_1340:
        /* <DEDUP_REMOVED lines=20> */
.L_x_1343:
[----:B------:R-:W-:Y:S05]  /*0fa0*/  BSYNC.RECONVERGENT B0 ;  /* 0x0000000000007941 */ /* 0x000fea0003800200 */
.L_x_1342:
        /* <DEDUP_REMOVED lines=18> */
.L_x_1346:
[----:B------:R-:W-:-:S13]  /*10d0*/  ISETP.GE.U32.AND P0, PT, R5, R6, PT ;  /* 0x000000060500720c */ /* 0x000fda0003f06070 */
[----:B------:R-:W-:Y:S05]  /*10e0*/  @P0 BRA `(.L_x_1348) ;  /* 0x0000000000300947 */ /* 0x000fea0003800000 */
[----:B0-----:R-:W0:Y:S01]  /*10f0*/  LDC.64 R2, c[0x0][0x388] ;  /* 0x0000e200ff027b82 */ /* 0x001e220000000a00 */
[----:B------:R-:W-:Y:S02]  /*1100*/  IADD3 R11, PT, PT, R0, R5, RZ ;  /* 0x00000005000b7210 */ /* 0x000fe40007ffe0ff */
[----:B------:R-:W-:-:S03]  /*1110*/  IADD3 R5, PT, PT, R5, 0x80, RZ ;  /* 0x0000008005057810 */ /* 0x000fc60007ffe0ff */
[----:B0-----:R-:W-:-:S05]  /*1120*/  IMAD.WIDE.U32 R2, R11, 0x2, R2 ;  /* 0x000000020b027825 */ /* 0x001fca00078e0002 */
[----:B------:R1:W-:Y:S02]  /*1130*/  STG.E.U16 desc[UR4][R2.64], R14 ;  /* 0x0000000e02007986 */ /* 0x0003e4000c101504 */
.L_x_1347:
[----:B------:R-:W-:-:S13]  /*1140*/  ISETP.GE.U32.AND P0, PT, R5, R6, PT ;  /* 0x000000060500720c */ /* 0x000fda0003f06070 */
[----:B------:R-:W-:Y:S05]  /*1150*/  @P0 BRA `(.L_x_1349) ;  /* 0x0000000000340947 */ /* 0x000fea0003800000 */
[----:B01----:R-:W0:Y:S01]  /*1160*/  LDC.64 R2, c[0x0][0x388] ;  /* 0x0000e200ff027b82 */ /* 0x003e220000000a00 */
[----:B------:R-:W-:Y:S02]  /*1170*/  IADD3 R11, PT, PT, R0, R5, RZ ;  /* 0x00000005000b7210 */ /* 0x000fe40007ffe0ff */
[----:B------:R-:W-:-:S03]  /*1180*/  IADD3 R5, PT, PT, R5, 0x80, RZ ;  /* 0x0000008005057810 */ /* 0x000fc60007ffe0ff */
[----:B0-----:R-:W-:-:S05]  /*1190*/  IMAD.WIDE.U32 R2, R11, 0x2, R2 ;  /* 0x000000020b027825 */ /* 0x001fca00078e0002 */
[----:B-----5:R1:W-:Y:S02]  /*11a0*/  STG.E.U16 desc[UR4][R2.64], R7 ;  /* 0x0000000702007986 */ /* 0x0203e4000c101504 */
.L_x_1348:
        /* <DEDUP_REMOVED lines=8> */
.L_x_1349:
[----:B------:R-:W-:Y:S05]  /*1230*/  BSYNC.RELIABLE B1 ;  /* 0x0000000000017941 */ /* 0x000fea0003800100 */
.L_x_1345:
[----:B------:R-:W-:-:S13]  /*1240*/  ISETP.GE.U32.AND P0, PT, R5, R6, PT ;  /* 0x000000060500720c */ /* 0x000fda0003f06070 */
[----:B012---:R-:W0:Y:S01]  /*1250*/  @!P0 LDC.64 R2, c[0x0][0x388] ;  /* 0x0000e200ff028b82 */ /* 0x007e220000000a00 */
[----:B-----5:R-:W-:Y:S02]  /*1260*/  @!P0 IADD3 R7, PT, PT, R0, R5, RZ ;  /* 0x0000000500078210 */ /* 0x020fe40007ffe0ff */
[----:B------:R-:W-:-:S03]  /*1270*/  @!P0 IADD3 R5, PT, PT, R5, 0x80, RZ ;  /* 0x0000008005058810 */ /* 0x000fc60007ffe0ff */
[----:B0-----:R-:W-:-:S05]  /*1280*/  @!P0 IMAD.WIDE.U32 R2, R7, 0x2, R2 ;  /* 0x0000000207028825 */ /* 0x001fca00078e0002 */
[----:B------:R2:W-:Y:S02]  /*1290*/  @!P0 STG.E.U16 desc[UR4][R2.64], R9 ;  /* 0x0000000902008986 */ /* 0x0005e4000c101504 */
.L_x_1350:
[----:B------:R-:W-:Y:S05]  /*12a0*/  BSYNC.RECONVERGENT B0 ;  /* 0x0000000000007941 */ /* 0x000fea0003800200 */
.L_x_1344:
        /* <DEDUP_REMOVED lines=8> */
.L_x_1327:
[----:B------:R-:W0:Y:S01]  /*1330*/  S2R R2, SR_TID.X ;  /* 0x0000000000027919 */ /* 0x000e220000002100 */
[----:B------:R-:W1:Y:S02]  /*1340*/  LDC.64 R4, c[0x0][0x390] ;  /* 0x0000e400ff047b82 */ /* 0x000e640000000a00 */
[----:B-1----:R-:W-:-:S04]  /*1350*/  IMAD.WIDE.U32 R4, R0, 0x2, R4 ;  /* 0x0000000200047825 */ /* 0x002fc800078e0004 */
[----:B0-----:R-:W-:-:S06]  /*1360*/  IMAD.WIDE.U32 R6, R2, 0x10, R4 ;  /* 0x0000001002067825 */ /* 0x001fcc00078e0004 */
[----:B------:R-:W2:Y:S01]  /*1370*/  LDG.E.128 R4, desc[UR4][R6.64] ;  /* 0x0000000406047981 */ /* 0x000ea2000c1e1d00 */
[----:B------:R-:W-:Y:S02]  /*1380*/  HFMA2 R16, -RZ, RZ, 3.4921875, 0 ;  /* 0x42fc0000ff107431 */ /* 0x000fe400000001ff */
[--C-:B--2---:R-:W-:Y:S02]  /*1390*/  HADD2.F32 R21, -RZ, R4.reuse.H0_H0 ;  /* 0x20000004ff157230 */ /* 0x104fe40000004100 */
[----:B------:R-:W-:Y:S02]  /*13a0*/  HADD2.F32 R11, -RZ, R4.H1_H1 ;  /* 0x30000004ff0b7230 */ /* 0x000fe40000004100 */
[--C-:B------:R-:W-:Y:S02]  /*13b0*/  HADD2.F32 R4, -RZ, R5.reuse.H0_H0 ;  /* 0x20000005ff047230 */ /* 0x100fe40000004100 */
[----:B------:R-:W-:Y:S01]  /*13c0*/  FMUL.FTZ R9, |R21|, 1.4426950216293334961 ;  /* 0x3fb8aa3b15097820 */ /* 0x000fe20000410200 */
[----:B------:R-:W-:-:S02]  /*13d0*/  HADD2.F32 R3, -RZ, R5.H1_H1 ;  /* 0x30000005ff037230 */ /* 0x000fc40000004100 */
[----:B------:R-:W-:Y:S01]  /*13e0*/  FMUL.FTZ R25, |R11|, 1.4426950216293334961 ;  /* 0x3fb8aa3b0b197820 */ /* 0x000fe20000410200 */
[--C-:B------:R-:W-:Y:S01]  /*13f0*/  HADD2.F32 R8, -RZ, R6.reuse.H0_H0 ;  /* 0x20000006ff087230 */ /* 0x100fe20000004100 */
[----:B------:R0:W1:Y:S01]  /*1400*/  FRND.TRUNC R27, R9 ;  /* 0x00000009001b7307 */ /* 0x000062000020d000 */
[----:B------:R-:W-:Y:S01]  /*1410*/  FMUL.FTZ R23, |R4|, 1.4426950216293334961 ;  /* 0x3fb8aa3b04177820 */ /* 0x000fe20000410200 */
[----:B------:R-:W-:Y:S01]  /*1420*/  FMUL.FTZ R5, |R3|, 1.4426950216293334961 ;  /* 0x3fb8aa3b03057820 */ /* 0x000fe20000410200 */
[----:B------:R-:W-:Y:S02]  /*1430*/  HADD2.F32 R12, -RZ, R6.H1_H1 ;  /* 0x30000006ff0c7230 */ /* 0x000fe40000004100 */
[----:B------:R-:W-:Y:S01]  /*1440*/  FMUL.FTZ R13, |R8|, 1.4426950216293334961 ;  /* 0x3fb8aa3b080d7820 */ /* 0x000fe20000410200 */
[--C-:B------:R-:W-:Y:S02]  /*1450*/  HADD2.F32 R15, -RZ, R7.reuse.H0_H0 ;  /* 0x20000007ff0f7230 */ /* 0x100fe40000004100 */
[----:B------:R-:W-:Y:S01]  /*1460*/  HADD2.F32 R17, -RZ, R7.H1_H1 ;  /* 0x30000007ff117230 */ /* 0x000fe20000004100 */
[----:B------:R-:W2:Y:S01]  /*1470*/  FRND.TRUNC R25, R25 ;  /* 0x0000001900197307 */ /* 0x000ea2000020d000 */
[----:B0-----:R-:W-:Y:S01]  /*1480*/  FMUL.FTZ R9, |R12|, 1.4426950216293334961 ;  /* 0x3fb8aa3b0c097820 */ /* 0x001fe20000410200 */
[----:B------:R-:W-:-:S02]  /*1490*/  FMUL.FTZ R19, |R15|, 1.4426950216293334961 ;  /* 0x3fb8aa3b0f137820 */ /* 0x000fc40000410200 */
        /* <DEDUP_REMOVED lines=41> */
[----:B------:R-:W-:Y:S01]  /*1730*/  FADD.FTZ R3, R3, 12583037 ;  /* 0x4b40007d03037421 */ /* 0x000fe20000010000 */
[----:B-1----:R-:W-:Y:S01]  /*1740*/  LOP3.LUT R20, R16, 0x80000000, R19, 0xb8, !PT ;  /* 0x8000000010147812 */ /* 0x002fe200078eb813 */
[----:B------:R-:W-:Y:S01]  /*1750*/  FFMA.FTZ R12, R9, -0.69314718246459960938, |R12| ;  /* 0xbf317218090c7823 */ /* 0x000fe2000001040c */
[----:B------:R-:W0:Y:S01]  /*1760*/  MUFU.EX2 R13, R13 ;  /* 0x0000000d000d7308 */ /* 0x000e220000000800 */
[----:B------:R-:W-:-:S02]  /*1770*/  SHF.L.U32 R4, R4, 0x17, RZ ;  /* 0x0000001704047819 */ /* 0x000fc400000006ff */
[----:B------:R-:W-:Y:S01]  /*1780*/  FSEL R8, R20, R19, P1 ;  /* 0x0000001314087208 */ /* 0x000fe20000800000 */
[----:B------:R-:W-:Y:S01]  /*1790*/  FMUL.FTZ R19, R18, 1.4426950216293334961 ;  /* 0x3fb8aa3b12137820 */ /* 0x000fe20000410000 */
[----:B--2---:R-:W-:Y:S01]  /*17a0*/  LOP3.LUT R20, R16, 0x80000000, R21, 0xb8, !PT ;  /* 0x8000000010147812 */ /* 0x004fe200078eb815 */
[----:B------:R-:W-:Y:S01]  /*17b0*/  FFMA.FTZ R16, R9, 1.9046542121259335545e-09, R12 ;  /* 0x3102e30809107823 */ /* 0x000fe2000001000c */
[----:B------:R-:W-:Y:S01]  /*17c0*/  FSETP.GT.FTZ.AND P0, PT, |R21|, 126, PT ;  /* 0x42fc00001500780b */ /* 0x000fe20003f14200 */
[----:B------:R-:W-:Y:S01]  /*17d0*/  FFMA.FTZ R15, R8, -0.69314718246459960938, |R15| ;  /* 0xbf317218080f7823 */ /* 0x000fe2000001040f */
[----:B------:R-:W1:Y:S01]  /*17e0*/  MUFU.EX2 R11, R11 ;  /* 0x0000000b000b7308 */ /* 0x000e620000000800 */
[----:B------:R-:W-:Y:S01]  /*17f0*/  FMUL.FTZ R18, R16, 1.4426950216293334961 ;  /* 0x3fb8aa3b10127820 */ /* 0x000fe20000410000 */
[----:B------:R-:W-:Y:S01]  /*1800*/  FSEL R12, R20, R21, P0 ;  /* 0x00000015140c7208 */ /* 0x000fe20000000000 */
[----:B------:R-:W-:Y:S01]  /*1810*/  FFMA.FTZ R16, R8, 1.9046542121259335545e-09, R15 ;  /* 0x3102e30808107823 */ /* 0x000fe2000001000f */
[----:B------:R-:W-:Y:S01]  /*1820*/  FADD.FTZ R15, R14, 12583037 ;  /* 0x4b40007d0e0f7421 */ /* 0x000fe20000010000 */
[----:B------:R-:W-:-:S02]  /*1830*/  FADD.FTZ R9, R9, 12583037 ;  /* 0x4b40007d09097421 */ /* 0x000fc40000010000 */
[----:B------:R-:W-:Y:S01]  /*1840*/  FFMA.FTZ R17, R12, -0.69314718246459960938, |R17| ;  /* 0xbf3172180c117823 */ /* 0x000fe20000010411 */
[----:B------:R-:W2:Y:S01]  /*1850*/  MUFU.EX2 R19, R19 ;  /* 0x0000001300137308 */ /* 0x000ea20000000800 */
[----:B------:R-:W-:Y:S01]  /*1860*/  FMUL.FTZ R14, R16, 1.4426950216293334961 ;  /* 0x3fb8aa3b100e7820 */ /* 0x000fe20000410000 */
[----:B0-----:R-:W-:Y:S01]  /*1870*/  FMUL.FTZ R13, R4, R13 ;  /* 0x0000000d040d7220 */ /* 0x001fe20000410000 */
[C---:B------:R-:W-:Y:S01]  /*1880*/  FFMA.FTZ R17, R12.reuse, 1.9046542121259335545e-09, R17 ;  /* 0x3102e3080c117823 */ /* 0x040fe20000010011 */
[----:B------:R-:W-:Y:S01]  /*1890*/  SHF.L.U32 R4, R3, 0x17, RZ ;  /* 0x0000001703047819 */ /* 0x000fe200000006ff */
[----:B------:R-:W-:Y:S01]  /*18a0*/  FADD.FTZ R12, R12, 12583037 ;  /* 0x4b40007d0c0c7421 */ /* 0x000fe20000010000 */
[----:B------:R-:W-:Y:S01]  /*18b0*/  SHF.L.U32 R16, R15, 0x17, RZ ;  /* 0x000000170f107819 */ /* 0x000fe200000006ff */
[----:B------:R-:W-:Y:S01]  /*18c0*/  FMUL.FTZ R20, R17, 1.4426950216293334961 ;  /* 0x3fb8aa3b11147820 */ /* 0x000fe20000410000 */
[----:B------:R-:W0:Y:S01]  /*18d0*/  MUFU.EX2 R14, R14 ;  /* 0x0000000e000e7308 */ /* 0x000e220000000800 */
[----:B------:R-:W-:Y:S01]  /*18e0*/  FADD.FTZ R15, R10, 12583037 ;  /* 0x4b40007d0a0f7421 */ /* 0x000fe20000010000 */
[----:B------:R-:W-:Y:S01]  /*18f0*/  FADD.FTZ R17, R7, 12583037 ;  /* 0x4b40007d07117421 */ /* 0x000fe20000010000 */
[----:B-1----:R-:W-:Y:S01]  /*1900*/  FMUL.FTZ R11, R16, R11 ;  /* 0x0000000b100b7220 */ /* 0x002fe20000410000 */
[----:B------:R-:W-:-:S02]  /*1910*/  SHF.L.U32 R9, R9, 0x17, RZ ;  /* 0x0000001709097819 */ /* 0x000fc400000006ff */
[----:B------:R-:W-:Y:S02]  /*1920*/  SHF.L.U32 R16, R15, 0x17, RZ ;  /* 0x000000170f107819 */ /* 0x000fe400000006ff */
[----:B------:R-:W1:Y:S01]  /*1930*/  MUFU.EX2 R5, R25 ;  /* 0x0000001900057308 */ /* 0x000e620000000800 */
[----:B--2---:R-:W-:Y:S01]  /*1940*/  FMUL.FTZ R3, R4, R19 ;  /* 0x0000001304037220 */ /* 0x004fe20000410000 */
[----:B------:R-:W-:Y:S01]  /*1950*/  FADD.FTZ R4, R8, 12583037 ;  /* 0x4b40007d08047421 */ /* 0x000fe20000010000 */
[----:B------:R-:W-:-:S04]  /*1960*/  SHF.L.U32 R17, R17, 0x17, RZ ;  /* 0x0000001711117819 */ /* 0x000fc800000006ff */
[----:B------:R-:W-:Y:S01]  /*1970*/  SHF.L.U32 R19, R4, 0x17, RZ ;  /* 0x0000001704137819 */ /* 0x000fe200000006ff */
[----:B------:R-:W2:Y:S04]  /*1980*/  MUFU.EX2 R6, R6 ;  /* 0x0000000600067308 */ /* 0x000ea80000000800 */
[----:B0-----:R-:W-:Y:S01]  /*1990*/  FMUL.FTZ R14, R19, R14 ;  /* 0x0000000e130e7220 */ /* 0x001fe20000410000 */
[----:B------:R-:W-:-:S03]  /*19a0*/  SHF.L.U32 R19, R12, 0x17, RZ ;  /* 0x000000170c137819 */ /* 0x000fc600000006ff */
[----:B------:R-:W0:Y:S01]  /*19b0*/  MUFU.EX2 R18, R18 ;  /* 0x0000001200127308 */ /* 0x000e220000000800 */
[----:B-1----:R-:W-:Y:S02]  /*19c0*/  FMUL.FTZ R15, R16, R5 ;  /* 0x00000005100f7220 */ /* 0x002fe40000410000 */
[----:B------:R-:W1:Y:S05]  /*19d0*/  LDC.64 R4, c[0x0][0x388] ;  /* 0x0000e200ff047b82 */ /* 0x000e6a0000000a00 */
[----:B------:R-:W3:Y:S01]  /*19e0*/  MUFU.EX2 R10, R20 ;  /* 0x00000014000a7308 */ /* 0x000ee20000000800 */
[----:B--2---:R-:W-:-:S07]  /*19f0*/  FMUL.FTZ R6, R17, R6 ;  /* 0x0000000611067220 */ /* 0x004fce0000410000 */
[----:B------:R-:W2:Y:S01]  /*1a00*/  MUFU.RCP R7, R11 ;  /* 0x0000000b00077308 */ /* 0x000ea20000001000 */
[----:B0-----:R-:W-:-:S07]  /*1a10*/  FMUL.FTZ R18, R9, R18 ;  /* 0x0000001209127220 */ /* 0x001fce0000410000 */
[----:B------:R-:W0:Y:S01]  /*1a20*/  MUFU.RCP R16, R15 ;  /* 0x0000000f00107308 */ /* 0x000e220000001000 */
[----:B---3--:R-:W-:Y:S01]  /*1a30*/  FMUL.FTZ R19, R19, R10 ;  /* 0x0000000a13137220 */ /* 0x008fe20000410000 */
[----:B-1----:R-:W-:-:S06]  /*1a40*/  IMAD.WIDE.U32 R4, R0, 0x2, R4 ;  /* 0x0000000200047825 */ /* 0x002fcc00078e0004 */
[----:B------:R-:W1:Y:S01]  /*1a50*/  MUFU.RCP R17, R6 ;  /* 0x0000000600117308 */ /* 0x000e620000001000 */
[----:B--2---:R-:W-:Y:S01]  /*1a60*/  FMUL.FTZ R22, R7, 0.125 ;  /* 0x3e00000007167820 */ /* 0x004fe20000410000 */
[----:B------:R-:W-:-:S04]  /*1a70*/  IMAD.WIDE.U32 R4, R2, 0x10, R4 ;  /* 0x0000001002047825 */ /* 0x000fc800078e0004 */
[----:B------:R-:W-:Y:S02]  /*1a80*/  FFMA.FTZ R11, R11, 2, R22 ;  /* 0x400000000b0b7823 */ /* 0x000fe40000010016 */
[----:B------:R-:W2:Y:S01]  /*1a90*/  MUFU.RCP R20, R13 ;  /* 0x0000000d00147308 */ /* 0x000ea20000001000 */
[----:B0-----:R-:W-:-:S04]  /*1aa0*/  FMUL.FTZ R16, R16, 0.125 ;  /* 0x3e00000010107820 */ /* 0x001fc80000410000 */
[----:B------:R-:W-:-:S03]  /*1ab0*/  FFMA.FTZ R16, R15, 2, R16 ;  /* 0x400000000f107823 */ /* 0x000fc60000010010 */
[----:B------:R-:W0:Y:S01]  /*1ac0*/  MUFU.RCP R8, R3 ;  /* 0x0000000300087308 */ /* 0x000e220000001000 */
[----:B-1----:R-:W-:Y:S01]  /*1ad0*/  FMUL.FTZ R17, R17, 0.125 ;  /* 0x3e00000011117820 */ /* 0x002fe20000410000 */
[----:B------:R-:W-:-:S03]  /*1ae0*/  F2FP.F16.F32.PACK_AB R16, R16, R11 ;  /* 0x0000000b1010723e */ /* 0x000fc600000000ff */
        /* <DEDUP_REMOVED lines=9> */
[----:B-1----:R-:W-:-:S04]  /*1b80*/  FMUL.FTZ R9, R9, 0.125 ;  /* 0x3e00000009097820 */ /* 0x002fc80000410000 */
[----:B------:R-:W-:Y:S01]  /*1b90*/  FFMA.FTZ R9, R18, 2, R9 ;  /* 0x4000000012097823 */ /* 0x000fe20000010009 */
[----:B--2---:R-:W-:-:S04]  /*1ba0*/  FMUL.FTZ R7, R12, 0.125 ;  /* 0x3e0000000c077820 */ /* 0x004fc80000410000 */
[----:B------:R-:W-:Y:S01]  /*1bb0*/  F2FP.F16.F32.PACK_AB R18, R9, R8 ;  /* 0x000000080912723e */ /* 0x000fe200000000ff */
[----:B------:R-:W-:Y:S01]  /*1bc0*/  FFMA.FTZ R7, R14, 2, R7 ;  /* 0x400000000e077823 */ /* 0x000fe20000010007 */
[----:B0-----:R-:W-:-:S04]  /*1bd0*/  FMUL.FTZ R10, R10, 0.125 ;  /* 0x3e0000000a0a7820 */ /* 0x001fc80000410000 */
[----:B------:R-:W-:-:S05]  /*1be0*/  FFMA.FTZ R10, R19, 2, R10 ;  /* 0x40000000130a7823 */ /* 0x000fca000001000a */
[----:B------:R-:W-:-:S05]  /*1bf0*/  F2FP.F16.F32.PACK_AB R19, R10, R7 ;  /* 0x000000070a13723e */ /* 0x000fca00000000ff */
[----:B------:R-:W-:Y:S01]  /*1c00*/  STG.E.128 desc[UR4][R4.64], R16 ;  /* 0x0000001004007986 */ /* 0x000fe2000c101d04 */
[----:B------:R-:W-:Y:S05]  /*1c10*/  EXIT ;  /* 0x000000000000794d */ /* 0x000fea0003800000 */
.L_x_1351:
        /* <DEDUP_REMOVED lines=14> */
.L_x_2759:


//--------------------- .text._ZN2at6native18elementwise_kernelILi128ELi4EZNS0_15gpu_kernel_implIZZZNS0_16cosh_kernel_cudaERNS_18TensorIteratorBaseEENKUlvE0_clEvENKUlvE0_clEvEUlfE_EEvS4_RKT_EUliE_EEviT1_ --------------------------
	.section	.text._ZN2at6native18elementwise_kernelILi128ELi4EZNS0_15gpu_kernel_implIZZZNS0_16cosh_kernel_cudaERNS_18TensorIteratorBaseEENKUlvE0_clEvENKUlvE0_clEvEUlfE_EEvS4_RKT_EUliE_EEviT1_,"ax",@progbits
	.align	128
        .global         _ZN2at6native18elementwise_kernelILi128ELi4EZNS0_15gpu_kernel_implIZZZNS0_16cosh_kernel_cudaERNS_18TensorIteratorBaseEENKUlvE0_clEvENKUlvE0_clEvEUlfE_EEvS4_RKT_EUliE_EEviT1_
        .type           _ZN2at6native18elementwise_kernelILi128ELi4EZNS0_15gpu_kernel_implIZZZNS0_16cosh_kernel_cudaERNS_18TensorIteratorBaseEENKUlvE0_clEvENKUlvE0_clEvEUlfE_EEvS4_RKT_EUliE_EEviT1_,@function
        .size           _ZN2at6native18elementwise_kernelILi128ELi4EZNS0_15gpu_kernel_implIZZZNS0_16cosh_kernel_cudaERNS_18TensorIteratorBaseEENKUlvE0_clEvENKUlvE0_clEvEUlfE_EEvS4_RKT_EUliE_EEviT1_,(.L_x_2760 - _ZN2at6native18elementwise_kernelILi128ELi4EZNS0_15gpu_kernel_implIZZZNS0_16cosh_kernel_cudaERNS_18TensorIteratorBaseEENKUlvE0_clEvENKUlvE0_clEvEUlfE_EEvS4_RKT_EUliE_EEviT1_)
        .other          _ZN2at6native18elementwise_kernelILi128ELi4EZNS0_15gpu_kernel_implIZZZNS0_16cosh_kernel_cudaERNS_18TensorIteratorBaseEENKUlvE0_clEvENKUlvE0_clEvEUlfE_EEvS4_RKT_EUliE_EEviT1_,@"STO_CUDA_ENTRY STV_DEFAULT"
_ZN2at6native18elementwise_kernelILi128ELi4EZNS0_15gpu_kernel_implIZZZNS0_16cosh_kernel_cudaERNS_18TensorIteratorBaseEENKUlvE0_clEvENKUlvE0_clEvEUlfE_EEvS4_RKT_EUliE_EEviT1_:
.text._ZN2at6native18elementwise_kernelILi128ELi4EZNS0_15gpu_kernel_implIZZZNS0_16cosh_kernel_cudaERNS_18TensorIteratorBaseEENKUlvE0_clEvENKUlvE0_clEvEUlfE_EEvS4_RKT_EUliE_EEviT1_:
        /* <DEDUP_REMOVED lines=319> */
.L_x_1354:
[----:B------:R-:W0:Y:S01]  /*13f0*/  LDCU.64 UR6, c[0x0][0x588] ;  /* 0x0000b100ff0677ac */ /* 0x000e220008000a00 */
[----:B------:R-:W-:Y:S01]  /*1400*/  BSSY.RECONVERGENT B6, `(.L_x_1355) ;  /* 0x00000dd000067945 */ /* 0x000fe20003800200 */
        /* <DEDUP_REMOVED lines=14> */
[----:B--2---:R0:W1:Y:S01]  /*14f0*/  I2F.S16 R0, R2 ;  /* 0x0000000200007306 */ /* 0x0040620000101400 */
[----:B------:R-:W-:Y:S05]  /*1500*/  BRA `(.L_x_1361) ;  /* 0x0000000c00307947 */ /* 0x000fea0003800000 */
.L_x_1359:
[----:B------:R-:W2:Y:S02]  /*1510*/  LDG.E.U8 R0, desc[UR36][R2.64] ;  /* 0x0000002402007981 */ /* 0x000ea4000c1e1100 */
[----:B--2---:R-:W-:Y:S01]  /*1520*/  I2FP.F32.U32 R0, R0 ;  /* 0x0000000000007245 */ /* 0x004fe20000201000 */
[----:B------:R-:W-:Y:S06]  /*1530*/  BRA `(.L_x_1361) ;  /* 0x0000000c00247947 */ /* 0x000fec0003800000 */
.L_x_1358:
[----:B------:R-:W-:-:S09]  /*1540*/  UISETP.NE.AND UP0, UPT, UR4, 0x2, UPT ;  /* 0x000000020400788c */ /* 0x000fd2000bf05270 */
[----:B------:R-:W-:Y:S05]  /*1550*/  BRA.U !UP0, `(.L_x_1362) ;  /* 0x0000000108287547 */ /* 0x000fea000b800000 */
[----:B------:R-:W-:-:S09]  /*1560*/  UISETP.NE.AND UP0, UPT, UR4, 0x3, UPT ;  /* 0x000000030400788c */ /* 0x000fd2000bf05270 */
[----:B------:R-:W-:Y:S05]  /*1570*/  BRA.U !UP0, `(.L_x_1363) ;  /* 0x0000000108147547 */ /* 0x000fea000b800000 */
[----:B------:R-:W-:-:S09]  /*1580*/  UISETP.NE.AND UP0, UPT, UR4, 0x4, UPT ;  /* 0x000000040400788c */ /* 0x000fd2000bf05270 */
[----:B------:R-:W-:Y:S05]  /*1590*/  BRA.U UP0, `(.L_x_1360) ;  /* 0x0000000900907547 */ /* 0x000fea000b800000 */
[----:B------:R-:W2:Y:S02]  /*15a0*/  LDG.E.64 R2, desc[UR36][R2.64] ;  /* 0x0000002402027981 */ /* 0x000ea4000c1e1b00 */
[----:B--2---:R4:W0:Y:S01]  /*15b0*/  I2F.S64 R0, R2 ;  /* 0x0000000200007312 */ /* 0x0048220000301400 */
[----:B------:R-:W-:Y:S05]  /*15c0*/  BRA `(.L_x_1361) ;  /* 0x0000000c00007947 */ /* 0x000fea0003800000 */
.L_x_1363:
[----:B------:R-:W2:Y:S02]  /*15d0*/  LDG.E R0, desc[UR36][R2.64] ;  /* 0x0000002402007981 */ /* 0x000ea4000c1e1900 */
[----:B--2---:R-:W-:Y:S01]  /*15e0*/  I2FP.F32.S32 R0, R0 ;  /* 0x0000000000007245 */ /* 0x004fe20000201400 */
[----:B------:R-:W-:Y:S06]  /*15f0*/  BRA `(.L_x_1361) ;  /* 0x0000000800f47947 */ /* 0x000fec0003800000 */
.L_x_1362:
[----:B------:R-:W2:Y:S02]  /*1600*/  LDG.E.U16 R0, desc[UR36][R2.64] ;  /* 0x0000002402007981 */ /* 0x000ea4000c1e1500 */
[----:B--2---:R-:W0:Y:S01]  /*1610*/  I2F.S16 R0, R0 ;  /* 0x0000000000007306 */ /* 0x004e220000101400 */
[----:B------:R-:W-:Y:S05]  /*1620*/  BRA `(.L_x_1361) ;  /* 0x0000000800e87947 */ /* 0x000fea0003800000 */
.L_x_1357:
[----:B------:R-:W-:-:S09]  /*1630*/  UISETP.GT.AND UP0, UPT, UR4, 0x6, UPT ;  /* 0x000000060400788c */ /* 0x000fd2000bf04270 */
[----:B------:R-:W-:Y:S05]  /*1640*/  BRA.U UP0, `(.L_x_1364) ;  /* 0x0000000100247547 */ /* 0x000fea000b800000 */
[----:B------:R-:W-:-:S09]  /*1650*/  UISETP.NE.AND UP0, UPT, UR4, 0x5, UPT ;  /* 0x000000050400788c */ /* 0x000fd2000bf05270 */
[----:B------:R-:W-:Y:S05]  /*1660*/  BRA.U !UP0, `(.L_x_1365) ;  /* 0x0000000108107547 */ /* 0x000fea000b800000 */
[----:B------:R-:W-:-:S09]  /*1670*/  UISETP.NE.AND UP0, UPT, UR4, 0x6, UPT ;  /* 0x000000060400788c */ /* 0x000fd2000bf05270 */
[----:B------:R-:W-:Y:S05]  /*1680*/  BRA.U UP0, `(.L_x_1360) ;  /* 0x0000000900547547 */ /* 0x000fea000b800000 */
[----:B------:R2:W5:Y:S01]  /*1690*/  LDG.E R0, desc[UR36][R2.64] ;  /* 0x0000002402007981 */ /* 0x000562000c1e1900 */
[----:B------:R-:W-:Y:S05]  /*16a0*/  BRA `(.L_x_1361) ;  /* 0x0000000800c87947 */ /* 0x000fea0003800000 */
.L_x_1365:
[----:B------:R-:W2:Y:S02]  /*16b0*/  LDG.E.U16 R0, desc[UR36][R2.64] ;  /* 0x0000002402007981 */ /* 0x000ea4000c1e1500 */
[----:B--2---:R-:W-:Y:S01]  /*16c0*/  HADD2.F32 R0, -RZ, R0.H0_H0 ;  /* 0x20000000ff007230 */ /* 0x004fe20000004100 */
[----:B------:R-:W-:Y:S06]  /*16d0*/  BRA `(.L_x_1361) ;  /* 0x0000000800bc7947 */ /* 0x000fec0003800000 */
.L_x_1364:
[----:B------:R-:W-:-:S09]  /*16e0*/  UISETP.NE.AND UP0, UPT, UR4, 0x7, UPT ;  /* 0x000000070400788c */ /* 0x000fd2000bf05270 */
[----:B------:R-:W-:Y:S05]  /*16f0*/  BRA.U !UP0, `(.L_x_1366) ;  /* 0x0000000108247547 */ /* 0x000fea000b800000 */
[----:B------:R-:W-:-:S09]  /*1700*/  UISETP.NE.AND UP0, UPT, UR4, 0x8, UPT ;  /* 0x000000080400788c */ /* 0x000fd2000bf05270 */
[----:B------:R-:W-:Y:S05]  /*1710*/  BRA.U !UP0, `(.L_x_1367) ;  /* 0x0000000108107547 */ /* 0x000fea000b800000 */
[----:B------:R-:W-:-:S09]  /*1720*/  UISETP.NE.AND UP0, UPT, UR4, 0x9, UPT ;  /* 0x000000090400788c */ /* 0x000fd2000bf05270 */
[----:B------:R-:W-:Y:S05]  /*1730*/  BRA.U UP0, `(.L_x_1360) ;  /* 0x0000000900287547 */ /* 0x000fea000b800000 */
[----:B------:R3:W5:Y:S01]  /*1740*/  LDG.E R0, desc[UR36][R2.64] ;  /* 0x0000002402007981 */ /* 0x000762000c1e1900 */
[----:B------:R-:W-:Y:S05]  /*1750*/  BRA `(.L_x_1361) ;  /* 0x00000008009c7947 */ /* 0x000fea0003800000 */
.L_x_1367:
[----:B------:R-:W2:Y:S02]  /*1760*/  LDG.E.U16 R0, desc[UR36][R2.64] ;  /* 0x0000002402007981 */ /* 0x000ea4000c1e1500 */
[----:B--2---:R-:W-:Y:S01]  /*1770*/  HADD2.F32 R0, -RZ, R0.H0_H0 ;  /* 0x20000000ff007230 */ /* 0x004fe20000004100 */
[----:B------:R-:W-:Y:S06]  /*1780*/  BRA `(.L_x_1361) ;  /* 0x0000000800907947 */ /* 0x000fec0003800000 */
.L_x_1366:
[----:B------:R-:W2:Y:S01]  /*1790*/  LDG.E.64 R2, desc[UR36][R2.64] ;  /* 0x0000002402027981 */ /* 0x000ea2000c1e1b00 */
[----:B------:R-:W-:Y:S01]  /*17a0*/  UMOV UR4, 0xf0000000 ;  /* 0xf000000000047882 */ /* 0x000fe20000000000 */
[----:B------:R-:W-:Y:S01]  /*17b0*/  UMOV UR5, 0x380fffff ;  /* 0x380fffff00057882 */ /* 0x000fe20000000000 */
[----:B--2---:R-:W0:Y:S01]  /*17c0*/  F2F.F32.F64 R0, R2 ;  /* 0x0000000200007310 */ /* 0x004e220000301000 */
[----:B------:R-:W-:-:S14]  /*17d0*/  DSETP.GEU.AND P0, PT, |R2|, UR4, PT ;  /* 0x0000000402007e2a */ /* 0x000fdc000bf0e200 */
[----:B0-----:R-:W-:Y:S01]  /*17e0*/  @!P0 FMUL R0, R0, 1.175494350822287508e-38 ;  /* 0x0080000000008820 */ /* 0x001fe20000400000 */
[----:B------:R-:W-:Y:S06]  /*17f0*/  BRA `(.L_x_1361) ;  /* 0x0000000800747947 */ /* 0x000fec0003800000 */
.L_x_1356:
        /* <DEDUP_REMOVED lines=10> */
[----:B------:R-:W-:Y:S01]  /*18a0*/  FSEL R0, RZ, 1, !P0 ;  /* 0x3f800000ff007808 */ /* 0x000fe20004000000 */
[----:B------:R-:W-:Y:S08]  /*18b0*/  BRA `(.L_x_1361) ;  /* 0x0000000800447947 */ /* 0x000ff00003800000 */
.L_x_1370:
[----:B------:R-:W2:Y:S01]  /*18c0*/  LDG.E.64 R2, desc[UR36][R2.64] ;  /* 0x0000002402027981 */ /* 0x000ea2000c1e1b00 */
[----:B------:R-:W-:Y:S01]  /*18d0*/  UMOV UR4, 0xf0000000 ;  /* 0xf000000000047882 */ /* 0x000fe20000000000 */
[----:B------:R-:W-:Y:S01]  /*18e0*/  UMOV UR5, 0x380fffff ;  /* 0x380fffff00057882 */ /* 0x000fe20000000000 */
[----:B--2---:R-:W0:Y:S01]  /*18f0*/  F2F.F32.F64 R0, R2 ;  /* 0x0000000200007310 */ /* 0x004e220000301000 */
[----:B------:R-:W-:-:S14]  /*1900*/  DSETP.GEU.AND P0, PT, |R2|, UR4, PT ;  /* 0x0000000402007e2a */ /* 0x000fdc000bf0e200 */
[----:B0-----:R-:W-:Y:S01]  /*1910*/  @!P0 FMUL R0, R0, 1.175494350822287508e-38 ;  /* 0x0080000000008820 */ /* 0x001fe20000400000 */
[----:B------:R-:W-:Y:S06]  /*1920*/  BRA `(.L_x_1361) ;  /* 0x0000000800287947 */ /* 0x000fec0003800000 */
.L_x_1369:
        /* <DEDUP_REMOVED lines=23> */
[----:B------:R-:W-:Y:S01]  /*1aa0*/  LOP3.LUT R0, R5, 0x80000000, R0, 0xf8, !PT ;  /* 0x8000000005007812 */ /* 0x000fe200078ef800 */
[----:B------:R-:W-:Y:S06]  /*1ab0*/  BRA `(.L_x_1361) ;  /* 0x0000000400c47947 */ /* 0x000fec0003800000 */
.L_x_1372:
        /* <DEDUP_REMOVED lines=10> */
[----:B------:R-:W-:Y:S01]  /*1b60*/  LOP3.LUT R0, R0, 0x80000000, R5, 0xf8, !PT ;  /* 0x8000000000007812 */ /* 0x000fe200078ef805 */
[----:B------:R-:W-:Y:S06]  /*1b70*/  BRA `(.L_x_1361) ;  /* 0x0000000400947947 */ /* 0x000fec0003800000 */
.L_x_1371:
[----:B------:R-:W2:Y:S02]  /*1b80*/  LDG.E.U16 R0, desc[UR36][R2.64] ;  /* 0x0000002402007981 */ /* 0x000ea4000c1e1500 */
[----:B--2---:R-:W-:Y:S01]  /*1b90*/  SHF.L.U32 R0, R0, 0x10, RZ ;  /* 0x0000001000007819 */ /* 0x004fe200000006ff */
[----:B------:R-:W-:Y:S06]  /*1ba0*/  BRA `(.L_x_1361) ;  /* 0x0000000400887947 */ /* 0x000fec0003800000 */
.L_x_1368:
        /* <DEDUP_REMOVED lines=9> */
[----:B--2---:R-:W-:Y:S01]  /*1c40*/  I2FP.F32.U32 R0, R0 ;  /* 0x0000000000007245 */ /* 0x004fe20000201000 */
[----:B------:R-:W-:Y:S06]  /*1c50*/  BRA `(.L_x_1361) ;  /* 0x00000004005c7947 */ /* 0x000fec0003800000 */
.L_x_1375:
[----:B------:R-:W2:Y:S01]  /*1c60*/  LDG.E.U8 R3, desc[UR36][R2.64] ;  /* 0x0000002402037981 */ /* 0x000ea2000c1e1100 */
        /* <DEDUP_REMOVED lines=19> */
.L_x_1377:
[----:B------:R-:W-:Y:S05]  /*1da0*/  BSYNC.RECONVERGENT B0 ;  /* 0x0000000000007941 */ /* 0x000fea0003800200 */
.L_x_1376:
[----:B------:R-:W-:Y:S01]  /*1db0*/  IMAD.SHL.U32 R0, R0, 0x100000, RZ ;  /* 0x0010000000007824 */ /* 0x000fe200078e00ff */
[----:B------:R-:W-:-:S04]  /*1dc0*/  LEA R2, R2, 0x3b800000, 0x17 ;  /* 0x3b80000002027811 */ /* 0x000fc800078eb8ff */
[----:B------:R-:W-:Y:S01]  /*1dd0*/  LOP3.LUT R0, R2, R0, R7, 0xfe, !PT ;  /* 0x0000000002007212 */ /* 0x000fe200078efe07 */
[----:B------:R-:W-:Y:S06]  /*1de0*/  BRA `(.L_x_1361) ;  /* 0x0000000000f87947 */ /* 0x000fec0003800000 */
.L_x_1374:
[----:B------:R-:W2:Y:S01]  /*1df0*/  LDG.E.U8 R3, desc[UR36][R2.64] ;  /* 0x0000002402037981 */ /* 0x000ea2000c1e1100 */
        /* <DEDUP_REMOVED lines=19> */
.L_x_1379:
[----:B------:R-:W-:Y:S05]  /*1f30*/  BSYNC.RECONVERGENT B0 ;  /* 0x0000000000007941 */ /* 0x000fea0003800200 */
.L_x_1378:
[----:B------:R-:W-:Y:S01]  /*1f40*/  IMAD.SHL.U32 R0, R0, 0x200000, RZ ;  /* 0x0020000000007824 */ /* 0x000fe200078e00ff */
[----:B------:R-:W-:-:S04]  /*1f50*/  LEA R2, R2, 0x37800000, 0x17 ;  /* 0x3780000002027811 */ /* 0x000fc800078eb8ff */
[----:B------:R-:W-:Y:S01]  /*1f60*/  LOP3.LUT R0, R2, R0, R7, 0xfe, !PT ;  /* 0x0000000002007212 */ /* 0x000fe200078efe07 */
[----:B------:R-:W-:Y:S06]  /*1f70*/  BRA `(.L_x_1361) ;  /* 0x0000000000947947 */ /* 0x000fec0003800000 */
.L_x_1373:
[----:B------:R-:W-:-:S09]  /*1f80*/  UISETP.NE.AND UP0, UPT, UR4, 0x1c, UPT ;  /* 0x0000001c0400788c */ /* 0x000fd2000bf05270 */
[----:B------:R-:W-:Y:S05]  /*1f90*/  BRA.U !UP0, `(.L_x_1380) ;  /* 0x0000000108847547 */ /* 0x000fea000b800000 */
[----:B------:R-:W-:-:S09]  /*1fa0*/  UISETP.NE.AND UP0, UPT, UR4, 0x1d, UPT ;  /* 0x0000001d0400788c */ /* 0x000fd2000bf05270 */
[----:B------:R-:W-:Y:S05]  /*1fb0*/  BRA.U !UP0, `(.L_x_1381) ;  /* 0x0000000108707547 */ /* 0x000fea000b800000 */
[----:B------:R-:W-:-:S09]  /*1fc0*/  UISETP.NE.AND UP0, UPT, UR4, 0x2c, UPT ;  /* 0x0000002c0400788c */ /* 0x000fd2000bf05270 */
[----:B------:R-:W-:Y:S05]  /*1fd0*/  BRA.U !UP0, `(.L_x_1382) ;  /* 0x0000000108487547 */ /* 0x000fea000b800000 */
.L_x_1360:
        /* <DEDUP_REMOVED lines=16> */
.L_x_1383:
[----:B------:R-:W-:Y:S01]  /*20e0*/  IMAD.MOV.U32 R0, RZ, RZ, RZ ;  /* 0x000000ffff007224 */ /* 0x000fe200078e00ff */
[----:B------:R-:W-:Y:S06]  /*20f0*/  BRA `(.L_x_1361) ;  /* 0x0000000000347947 */ /* 0x000fec0003800000 */
.L_x_1382:
[----:B------:R-:W2:Y:S01]  /*2100*/  LDG.E.U8 R2, desc[UR36][R2.64] ;  /* 0x0000002402027981 */ /* 0x000ea2000c1e1100 */
[----:B------:R-:W-:Y:S02]  /*2110*/  MOV R0, 0x400000 ;  /* 0x0040000000007802 */ /* 0x000fe40000000f00 */
[----:B--2---:R-:W-:-:S13]  /*2120*/  ISETP.NE.AND P0, PT, R2, RZ, PT ;  /* 0x000000ff0200720c */ /* 0x004fda0003f05270 */
[----:B------:R-:W-:Y:S05]  /*2130*/  @!P0 BRA `(.L_x_1361) ;  /* 0x0000000000248947 */ /* 0x000fea0003800000 */
[----:B------:R-:W-:-:S13]  /*2140*/  ISETP.NE.AND P0, PT, R2, 0xff, PT ;  /* 0x000000ff0200780c */ /* 0x000fda0003f05270 */
[----:B------:R-:W-:Y:S02]  /*2150*/  @!P0 IMAD.MOV.U32 R0, RZ, RZ, 0x7f800001 ;  /* 0x7f800001ff008424 */ /* 0x000fe400078e00ff */
[----:B------:R-:W-:Y:S01]  /*2160*/  @P0 IMAD.SHL.U32 R0, R2, 0x800000, RZ ;  /* 0x0080000002000824 */ /* 0x000fe200078e00ff */
[----:B------:R-:W-:Y:S06]  /*2170*/  BRA `(.L_x_1361) ;  /* 0x0000000000147947 */ /* 0x000fec0003800000 */
.L_x_1381:
[----:B------:R-:W2:Y:S02]  /*2180*/  LDG.E.64 R2, desc[UR36][R2.64] ;  /* 0x0000002402027981 */ /* 0x000ea4000c1e1b00 */
[----:B--2---:R0:W1:Y:S01]  /*2190*/  I2F.U64 R0, R2 ;  /* 0x0000000200007312 */ /* 0x0040620000301000 */
[----:B------:R-:W-:Y:S05]  /*21a0*/  BRA `(.L_x_1361) ;  /* 0x0000000000087947 */ /* 0x000fea0003800000 */
.L_x_1380:
[----:B------:R-:W2:Y:S02]  /*21b0*/  LDG.E R0, desc[UR36][R2.64] ;  /* 0x0000002402007981 */ /* 0x000ea4000c1e1900 */
[----:B--2---:R-:W-:-:S07]  /*21c0*/  I2FP.F32.U32 R0, R0 ;  /* 0x0000000000007245 */ /* 0x004fce0000201000 */
.L_x_1361:
[----:B------:R-:W-:Y:S05]  /*21d0*/  BSYNC.RECONVERGENT B6 ;  /* 0x0000000000067941 */ /* 0x000fea0003800200 */
.L_x_1355:
[----:B012345:R-:W-:Y:S01]  /*21e0*/  FMUL.FTZ R2, |R0|, 1.4426950216293334961 ;  /* 0x3fb8aa3b00027820 */ /* 0x03ffe20000410200 */
[----:B------:R-:W-:Y:S01]  /*21f0*/  HFMA2 R3, -RZ, RZ, 3.4921875, 0 ;  /* 0x42fc0000ff037431 */ /* 0x000fe200000001ff */
[----:B------:R-:W0:Y:S04]  /*2200*/  LDCU.64 UR6, c[0x0][0x580] ;  /* 0x0000b000ff0677ac */ /* 0x000e280008000a00 */
[----:B------:R-:W1:Y:S01]  /*2210*/  FRND.TRUNC R2, R2 ;  /* 0x0000000200027307 */ /* 0x000e62000020d000 */
[----:B------:R-:W-:-:S04]  /*2220*/  UPRMT UR4, UR42, 0x9910, URZ ;  /* 0x000099102a047896 */ /* 0x000fc800080000ff */
        /* <DEDUP_REMOVED lines=11> */
[----:B0-----:R-:W-:Y:S01]  /*22e0*/  FMUL.FTZ R5, R3, R0 ;  /* 0x0000000003057220 */ /* 0x001fe20000410000 */
[----:B------:R-:W-:-:S05]  /*22f0*/  IMAD.X R3, RZ, RZ, UR7, P0 ;  /* 0x00000007ff037e24 */ /* 0x000fca00080e06ff */
[----:B------:R-:W0:Y:S02]  /*2300*/  MUFU.RCP R4, R5 ;  /* 0x0000000500047308 */ /* 0x000e240000001000 */
[----:B0-----:R-:W-:-:S04]  /*2310*/  FMUL.FTZ R4, R4, 0.125 ;  /* 0x3e00000004047820 */ /* 0x001fc80000410000 */
[----:B------:R-:W-:Y:S01]  /*2320*/  FFMA.FTZ R4, R5, 2, R4 ;  /* 0x4000000005047823 */ /* 0x000fe20000010004 */
        /* <DEDUP_REMOVED lines=9> */
[----:B------:R-:W0:Y:S02]  /*23c0*/  F2I.FTZ.TRUNC.NTZ R5, R4 ;  /* 0x0000000400057305 */ /* 0x000e24000021f100 */
[----:B0-----:R0:W-:Y:S01]  /*23d0*/  STG.E.U8 desc[UR36][R2.64], R5 ;  /* 0x0000000502007986 */ /* 0x0011e2000c101124 */
[----:B------:R-:W-:Y:S05]  /*23e0*/  BRA `(.L_x_1389) ;  /* 0x0000000c003c7947 */ /* 0x000fea0003800000 */
.L_x_1387:
[----:B------:R-:W0:Y:S02]  /*23f0*/  F2I.S64.TRUNC R4, R4 ;  /* 0x0000000400047311 */ /* 0x000e24000020d900 */
[----:B0-----:R-:W-:-:S05]  /*2400*/  MOV R7, R4 ;  /* 0x0000000400077202 */ /* 0x001fca0000000f00 */
[----:B------:R0:W-:Y:S01]  /*2410*/  STG.E.U8 desc[UR36][R2.64], R7 ;  /* 0x0000000702007986 */ /* 0x0001e2000c101124 */
[----:B------:R-:W-:Y:S05]  /*2420*/  BRA `(.L_x_1389) ;  /* 0x0000000c002c7947 */ /* 0x000fea0003800000 */
.L_x_1386:
[----:B------:R-:W-:-:S09]  /*2430*/  UISETP.NE.AND UP0, UPT, UR4, 0x2, UPT ;  /* 0x000000020400788c */ /* 0x000fd2000bf05270 */
[----:B------:R-:W-:Y:S05]  /*2440*/  BRA.U !UP0, `(.L_x_1390) ;  /* 0x0000000108287547 */ /* 0x000fea000b800000 */
[----:B------:R-:W-:-:S09]  /*2450*/  UISETP.NE.AND UP0, UPT, UR4, 0x3, UPT ;  /* 0x000000030400788c */ /* 0x000fd2000bf05270 */
[----:B------:R-:W-:Y:S05]  /*2460*/  BRA.U !UP0, `(.L_x_1391) ;  /* 0x0000000108147547 */ /* 0x000fea000b800000 */
[----:B------:R-:W-:-:S09]  /*2470*/  UISETP.NE.AND UP0, UPT, UR4, 0x4, UPT ;  /* 0x000000040400788c */ /* 0x000fd2000bf05270 */
[----:B------:R-:W-:Y:S05]  /*2480*/  BRA.U UP0, `(.L_x_1388) ;  /* 0x0000000900807547 */ /* 0x000fea000b800000 */
[----:B------:R-:W0:Y:S02]  /*2490*/  F2I.S64.TRUNC R4, R4 ;  /* 0x0000000400047311 */ /* 0x000e24000020d900 */
[----:B0-----:R0:W-:Y:S01]  /*24a0*/  STG.E.64 desc[UR36][R2.64], R4 ;  /* 0x0000000402007986 */ /* 0x0011e2000c101b24 */
[----:B------:R-:W-:Y:S05]  /*24b0*/  BRA `(.L_x_1389) ;  /* 0x0000000c00087947 */ /* 0x000fea0003800000 */
.L_x_1391:
[----:B------:R-:W0:Y:S02]  /*24c0*/  F2I.FTZ.TRUNC.NTZ R5, R4 ;  /* 0x0000000400057305 */ /* 0x000e24000021f100 */
[----:B0-----:R0:W-:Y:S01]  /*24d0*/  STG.E desc[UR36][R2.64], R5 ;  /* 0x0000000502007986 */ /* 0x0011e2000c101924 */
[----:B------:R-:W-:Y:S05]  /*24e0*/  BRA `(.L_x_1389) ;  /* 0x0000000800fc7947 */ /* 0x000fea0003800000 */
.L_x_1390:
[----:B------:R-:W0:Y:S02]  /*24f0*/  F2I.FTZ.TRUNC.NTZ R5, R4 ;  /* 0x0000000400057305 */ /* 0x000e24000021f100 */
[----:B0-----:R0:W-:Y:S01]  /*2500*/  STG.E.U16 desc[UR36][R2.64], R5 ;  /* 0x0000000502007986 */ /* 0x0011e2000c101524 */
[----:B------:R-:W-:Y:S05]  /*2510*/  BRA `(.L_x_1389) ;  /* 0x0000000800f07947 */ /* 0x000fea0003800000 */
.L_x_1385:
[----:B------:R-:W-:-:S09]  /*2520*/  UISETP.GT.AND UP0, UPT, UR4, 0x6, UPT ;  /* 0x000000060400788c */ /* 0x000fd2000bf04270 */
[----:B------:R-:W-:Y:S05]  /*2530*/  BRA.U UP0, `(.L_x_1392) ;  /* 0x0000000100247547 */ /* 0x000fea000b800000 */
[----:B------:R-:W-:-:S09]  /*2540*/  UISETP.NE.AND UP0, UPT, UR4, 0x5, UPT ;  /* 0x000000050400788c */ /* 0x000fd2000bf05270 */
[----:B------:R-:W-:Y:S05]  /*2550*/  BRA.U !UP0, `(.L_x_1393) ;  /* 0x0000000108107547 */ /* 0x000fea000b800000 */
[----:B------:R-:W-:-:S09]  /*2560*/  UISETP.NE.AND UP0, UPT, UR4, 0x6, UPT ;  /* 0x000000060400788c */ /* 0x000fd2000bf05270 */
[----:B------:R-:W-:Y:S05]  /*2570*/  BRA.U UP0, `(.L_x_1388) ;  /* 0x0000000900447547 */ /* 0x000fea000b800000 */
[----:B------:R0:W-:Y:S01]  /*2580*/  STG.E desc[UR36][R2.64], R4 ;  /* 0x0000000402007986 */ /* 0x0001e2000c101924 */
[----:B------:R-:W-:Y:S05]  /*2590*/  BRA `(.L_x_1389) ;  /* 0x0000000800d07947 */ /* 0x000fea0003800000 */
.L_x_1393:
[----:B------:R-:W-:-:S05]  /*25a0*/  F2FP.F16.F32.PACK_AB R4, RZ, R4 ;  /* 0x00000004ff04723e */ /* 0x000fca00000000ff */
[----:B------:R0:W-:Y:S01]  /*25b0*/  STG.E.U16 desc[UR36][R2.64], R4 ;  /* 0x0000000402007986 */ /* 0x0001e2000c101524 */
[----:B------:R-:W-:Y:S05]  /*25c0*/  BRA `(.L_x_1389) ;  /* 0x0000000800c47947 */ /* 0x000fea0003800000 */
.L_x_1392:
[----:B------:R-:W-:-:S09]  /*25d0*/  UISETP.NE.AND UP0, UPT, UR4, 0x7, UPT ;  /* 0x000000070400788c */ /* 0x000fd2000bf05270 */
[----:B------:R-:W-:Y:S05]  /*25e0*/  BRA.U !UP0, `(.L_x_1394) ;  /* 0x00000001082c7547 */ /* 0x000fea000b800000 */
[----:B------:R-:W-:-:S09]  /*25f0*/  UISETP.NE.AND UP0, UPT, UR4, 0x8, UPT ;  /* 0x000000080400788c */ /* 0x000fd2000bf05270 */
[----:B------:R-:W-:Y:S05]  /*2600*/  BRA.U !UP0, `(.L_x_1395) ;  /* 0x0000000108147547 */ /* 0x000fea000b800000 */
[----:B------:R-:W-:-:S09]  /*2610*/  UISETP.NE.AND UP0, UPT, UR4, 0x9, UPT ;  /* 0x000000090400788c */ /* 0x000fd2000bf05270 */
[----:B------:R-:W-:Y:S05]  /*2620*/  BRA.U UP0, `(.L_x_1388) ;  /* 0x0000000900187547 */ /* 0x000fea000b800000 */
[----:B------:R-:W-:-:S05]  /*2630*/  IMAD.MOV.U32 R5, RZ, RZ, RZ ;  /* 0x000000ffff057224 */ /* 0x000fca00078e00ff */
[----:B------:R0:W-:Y:S01]  /*2640*/  STG.E.64 desc[UR36][R2.64], R4 ;  /* 0x0000000402007986 */ /* 0x0001e2000c101b24 */
[----:B------:R-:W-:Y:S05]  /*2650*/  BRA `(.L_x_1389) ;  /* 0x0000000800a07947 */ /* 0x000fea0003800000 */
.L_x_1395:
[----:B------:R-:W-:-:S04]  /*2660*/  F2FP.F16.F32.PACK_AB R5, RZ, R4 ;  /* 0x00000004ff05723e */ /* 0x000fc800000000ff */
[----:B------:R-:W-:-:S05]  /*2670*/  PRMT R5, R5, 0x5410, RZ ;  /* 0x0000541005057816 */ /* 0x000fca00000000ff */
[----:B------:R0:W-:Y:S01]  /*2680*/  STG.E desc[UR36][R2.64], R5 ;  /* 0x0000000502007986 */ /* 0x0001e2000c101924 */
[----:B------:R-:W-:Y:S05]  /*2690*/  BRA `(.L_x_1389) ;  /* 0x0000000800907947 */ /* 0x000fea0003800000 */
.L_x_1394:
[----:B------:R-:W-:-:S06]  /*26a0*/  FMUL.FTZ R4, R4, 1 ;  /* 0x3f80000004047820 */ /* 0x000fcc0000410000 */
[----:B------:R-:W0:Y:S02]  /*26b0*/  F2F.F64.F32 R4, R4 ;  /* 0x0000000400047310 */ /* 0x000e240000201800 */
[----:B0-----:R0:W-:Y:S01]  /*26c0*/  STG.E.64 desc[UR36][R2.64], R4 ;  /* 0x0000000402007986 */ /* 0x0011e2000c101b24 */
[----:B------:R-:W-:Y:S05]  /*26d0*/  BRA `(.L_x_1389) ;  /* 0x0000000800807947 */ /* 0x000fea0003800000 */
.L_x_1384:
        /* <DEDUP_REMOVED lines=8> */
[----:B------:R-:W-:-:S04]  /*2760*/  FSETP.NEU.FTZ.AND P0, PT, R4, RZ, PT ;  /* 0x000000ff0400720b */ /* 0x000fc80003f1d000 */
[----:B------:R-:W-:-:S05]  /*2770*/  SEL R5, RZ, 0x1, !P0 ;  /* 0x00000001ff057807 */ /* 0x000fca0004000000 */
[----:B------:R0:W-:Y:S01]  /*2780*/  STG.E.U8 desc[UR36][R2.64], R5 ;  /* 0x0000000502007986 */ /* 0x0001e2000c101124 */
[----:B------:R-:W-:Y:S05]  /*2790*/  BRA `(.L_x_1389) ;  /* 0x0000000800507947 */ /* 0x000fea0003800000 */
.L_x_1398:
[----:B------:R-:W-:Y:S01]  /*27a0*/  FMUL.FTZ R4, R4, 1 ;  /* 0x3f80000004047820 */ /* 0x000fe20000410000 */
[----:B------:R-:W-:-:S05]  /*27b0*/  CS2R R6, SRZ ;  /* 0x0000000000067805 */ /* 0x000fca000001ff00 */
[----:B------:R-:W0:Y:S02]  /*27c0*/  F2F.F64.F32 R4, R4 ;  /* 0x0000000400047310 */ /* 0x000e240000201800 */
[----:B0-----:R0:W-:Y:S01]  /*27d0*/  STG.E.128 desc[UR36][R2.64], R4 ;  /* 0x0000000402007986 */ /* 0x0011e2000c101d24 */
[----:B------:R-:W-:Y:S05]  /*27e0*/  BRA `(.L_x_1389) ;  /* 0x00000008003c7947 */ /* 0x000fea0003800000 */
.L_x_1397:
[----:B------:R-:W-:-:S09]  /*27f0*/  UISETP.NE.AND UP0, UPT, UR4, 0xf, UPT ;  /* 0x0000000f0400788c */ /* 0x000fd2000bf05270 */
[----:B------:R-:W-:Y:S05]  /*2800*/  BRA.U !UP0, `(.L_x_1399) ;  /* 0x0000000108987547 */ /* 0x000fea000b800000 */
[----:B------:R-:W-:-:S09]  /*2810*/  UISETP.NE.AND UP0, UPT, UR4, 0x17, UPT ;  /* 0x000000170400788c */ /* 0x000fd2000bf05270 */
[----:B------:R-:W-:Y:S05]  /*2820*/  BRA.U !UP0, `(.L_x_1400) ;  /* 0x0000000108487547 */ /* 0x000fea000b800000 */
[----:B------:R-:W-:-:S09]  /*2830*/  UISETP.NE.AND UP0, UPT, UR4, 0x18, UPT ;  /* 0x000000180400788c */ /* 0x000fd2000bf05270 */
[----:B------:R-:W-:Y:S05]  /*2840*/  BRA.U UP0, `(.L_x_1388) ;  /* 0x0000000500907547 */ /* 0x000fea000b800000 */
[----:B------:R-:W-:Y:S01]  /*2850*/  LOP3.LUT R6, R4, 0x7fffffff, RZ, 0xc0, !PT ;  /* 0x7fffffff04067812 */ /* 0x000fe200078ec0ff */
[----:B------:R-:W-:Y:S01]  /*2860*/  BSSY.RECONVERGENT B0, `(.L_x_1401) ;  /* 0x000000b000007945 */ /* 0x000fe20003800200 */
[----:B------:R-:W-:Y:S01]  /*2870*/  SHF.R.U32.HI R7, RZ, 0x18, R4 ;  /* 0x00000018ff077819 */ /* 0x000fe20000011604 */
[----:B------:R-:W-:Y:S01]  /*2880*/  IMAD.MOV.U32 R0, RZ, RZ, 0x7f ;  /* 0x0000007fff007424 */ /* 0x000fe200078e00ff */
        /* <DEDUP_REMOVED lines=8> */
.L_x_1402:
[----:B------:R-:W-:Y:S05]  /*2910*/  BSYNC.RECONVERGENT B0 ;  /* 0x0000000000007941 */ /* 0x000fea0003800200 */
.L_x_1401:
[----:B------:R-:W-:-:S05]  /*2920*/  LOP3.LUT R7, R0, 0x80, R7, 0xf8, !PT ;  /* 0x0000008000077812 */ /* 0x000fca00078ef807 */
[----:B------:R0:W-:Y:S01]  /*2930*/  STG.E.U8 desc[UR36][R2.64], R7 ;  /* 0x0000000702007986 */ /* 0x0001e2000c101124 */
[----:B------:R-:W-:Y:S05]  /*2940*/  BRA `(.L_x_1389) ;  /* 0x0000000400e47947 */ /* 0x000fea0003800000 */
.L_x_1400:
[----:B------:R-:W-:Y:S01]  /*2950*/  LOP3.LUT R6, R4, 0x7fffffff, RZ, 0xc0, !PT ;  /* 0x7fffffff04067812 */ /* 0x000fe200078ec0ff */
[----:B------:R-:W-:Y:S01]  /*2960*/  BSSY.RECONVERGENT B0, `(.L_x_1403) ;  /* 0x000000d000007945 */ /* 0x000fe20003800200 */
        /* <DEDUP_REMOVED lines=12> */
.L_x_1404:
[----:B------:R-:W-:Y:S05]  /*2a30*/  BSYNC.RECONVERGENT B0 ;  /* 0x0000000000007941 */ /* 0x000fea0003800200 */
.L_x_1403:
[----:B------:R-:W-:-:S05]  /*2a40*/  LOP3.LUT R5, R0, 0x80, R7, 0xf8, !PT ;  /* 0x0000008000057812 */ /* 0x000fca00078ef807 */
[----:B------:R0:W-:Y:S01]  /*2a50*/  STG.E.U8 desc[UR36][R2.64], R5 ;  /* 0x0000000502007986 */ /* 0x0001e2000c101124 */
[----:B------:R-:W-:Y:S05]  /*2a60*/  BRA `(.L_x_1389) ;  /* 0x00000004009c7947 */ /* 0x000fea0003800000 */
.L_x_1399:
[----:B------:R-:W-:-:S05]  /*2a70*/  F2FP.BF16.F32.PACK_AB R4, RZ, R4 ;  /* 0x00000004ff04723e */ /* 0x000fca00000010ff */
[----:B------:R0:W-:Y:S01]  /*2a80*/  STG.E.U16 desc[UR36][R2.64], R4 ;  /* 0x0000000402007986 */ /* 0x0001e2000c101524 */
[----:B------:R-:W-:Y:S05]  /*2a90*/  BRA `(.L_x_1389) ;  /* 0x0000000400907947 */ /* 0x000fea0003800000 */
.L_x_1396:
        /* <DEDUP_REMOVED lines=8> */
[----:B------:R-:W0:Y:S02]  /*2b20*/  F2I.FTZ.U32.TRUNC.NTZ R5, R4 ;  /* 0x0000000400057305 */ /* 0x000e24000021f000 */
[----:B0-----:R0:W-:Y:S01]  /*2b30*/  STG.E.U16 desc[UR36][R2.64], R5 ;  /* 0x0000000502007986 */ /* 0x0011e2000c101524 */
[----:B------:R-:W-:Y:S05]  /*2b40*/  BRA `(.L_x_1389) ;  /* 0x0000000400647947 */ /* 0x000fea0003800000 */
.L_x_1407:
[----:B------:R-:W-:Y:S01]  /*2b50*/  LOP3.LUT R5, R4, 0x7fffffff, RZ, 0xc0, !PT ;  /* 0x7fffffff04057812 */ /* 0x000fe200078ec0ff */
[----:B------:R-:W-:Y:S01]  /*2b60*/  BSSY.RECONVERGENT B0, `(.L_x_1408) ;  /* 0x0000013000007945 */ /* 0x000fe20003800200 */
[----:B------:R-:W-:Y:S02]  /*2b70*/  IMAD.MOV.U32 R0, RZ, RZ, 0x80 ;  /* 0x00000080ff007424 */ /* 0x000fe400078e00ff */
        /* <DEDUP_REMOVED lines=9> */
.L_x_1410:
[----:B------:R-:W-:-:S04]  /*2c10*/  SHF.R.U32.HI R0, RZ, 0x14, R4 ;  /* 0x00000014ff007819 */ /* 0x000fc80000011604 */
[----:B------:R-:W-:-:S04]  /*2c20*/  LOP3.LUT R5, R0, 0x1, RZ, 0xc0, !PT ;  /* 0x0000000100057812 */ /* 0x000fc800078ec0ff */
[----:B------:R-:W-:-:S04]  /*2c30*/  IADD3 R0, PT, PT, R4, 0x487ffff, R5 ;  /* 0x0487ffff04007810 */ /* 0x000fc80007ffe005 */
[----:B------:R-:W-:-:S04]  /*2c40*/  SHF.R.U32.HI R0, RZ, 0x14, R0 ;  /* 0x00000014ff007819 */ /* 0x000fc80000011600 */
[----:B------:R-:W-:-:S07]  /*2c50*/  LOP3.LUT R5, R0, 0xff, RZ, 0xc0, !PT ;  /* 0x000000ff00057812 */ /* 0x000fce00078ec0ff */
.L_x_1411:
[----:B------:R-:W-:-:S04]  /*2c60*/  SHF.R.U32.HI R4, RZ, 0x18, R4 ;  /* 0x00000018ff047819 */ /* 0x000fc80000011604 */
[----:B------:R-:W-:-:S04]  /*2c70*/  LOP3.LUT R5, R5, 0x80, R4, 0xf8, !PT ;  /* 0x0000008005057812 */ /* 0x000fc800078ef804 */
[----:B------:R-:W-:-:S07]  /*2c80*/  PRMT R0, R5, 0x7610, R0 ;  /* 0x0000761005007816 */ /* 0x000fce0000000000 */
.L_x_1409:
[----:B------:R-:W-:Y:S05]  /*2c90*/  BSYNC.RECONVERGENT B0 ;  /* 0x0000000000007941 */ /* 0x000fea0003800200 */
.L_x_1408:
[----:B------:R4:W-:Y:S01]  /*2ca0*/  STG.E.U8 desc[UR36][R2.64], R0 ;  /* 0x0000000002007986 */ /* 0x0009e2000c101124 */
[----:B------:R-:W-:Y:S05]  /*2cb0*/  BRA `(.L_x_1389) ;  /* 0x0000000400087947 */ /* 0x000fea0003800000 */
.L_x_1406:
        /* <DEDUP_REMOVED lines=12> */
.L_x_1414:
[----:B------:R-:W-:-:S04]  /*2d80*/  SHF.R.U32.HI R0, RZ, 0x15, R4 ;  /* 0x00000015ff007819 */ /* 0x000fc80000011604 */
[----:B------:R-:W-:-:S04]  /*2d90*/  LOP3.LUT R5, R0, 0x1, RZ, 0xc0, !PT ;  /* 0x0000000100057812 */ /* 0x000fc800078ec0ff */
[----:B------:R-:W-:-:S04]  /*2da0*/  IADD3 R0, PT, PT, R4, 0x88fffff, R5 ;  /* 0x088fffff04007810 */ /* 0x000fc80007ffe005 */
[----:B------:R-:W-:-:S04]  /*2db0*/  SHF.R.U32.HI R0, RZ, 0x15, R0 ;  /* 0x00000015ff007819 */ /* 0x000fc80000011600 */
[----:B------:R-:W-:-:S07]  /*2dc0*/  LOP3.LUT R5, R0, 0xff, RZ, 0xc0, !PT ;  /* 0x000000ff00057812 */ /* 0x000fce00078ec0ff */
.L_x_1415:
[----:B------:R-:W-:-:S04]  /*2dd0*/  SHF.R.U32.HI R4, RZ, 0x18, R4 ;  /* 0x00000018ff047819 */ /* 0x000fc80000011604 */
[----:B------:R-:W-:-:S04]  /*2de0*/  LOP3.LUT R5, R5, 0x80, R4, 0xf8, !PT ;  /* 0x0000008005057812 */ /* 0x000fc800078ef804 */
[----:B------:R-:W-:-:S07]  /*2df0*/  PRMT R0, R5, 0x7610, R0 ;  /* 0x0000761005007816 */ /* 0x000fce0000000000 */
.L_x_1413:
[----:B------:R-:W-:Y:S05]  /*2e00*/  BSYNC.RECONVERGENT B0 ;  /* 0x0000000000007941 */ /* 0x000fea0003800200 */
.L_x_1412:
[----:B------:R3:W-:Y:S01]  /*2e10*/  STG.E.U8 desc[UR36][R2.64], R0 ;  /* 0x0000000002007986 */ /* 0x0007e2000c101124 */
[----:B------:R-:W-:Y:S05]  /*2e20*/  BRA `(.L_x_1389) ;  /* 0x0000000000ac7947 */ /* 0x000fea0003800000 */
.L_x_1405:
[----:B------:R-:W-:-:S09]  /*2e30*/  UISETP.NE.AND UP0, UPT, UR4, 0x1c, UPT ;  /* 0x0000001c0400788c */ /* 0x000fd2000bf05270 */
[----:B------:R-:W-:Y:S05]  /*2e40*/  BRA.U !UP0, `(.L_x_1416) ;  /* 0x00000001089c7547 */ /* 0x000fea000b800000 */
[----:B------:R-:W-:-:S09]  /*2e50*/  UISETP.NE.AND UP0, UPT, UR4, 0x1d, UPT ;  /* 0x0000001d0400788c */ /* 0x000fd2000bf05270 */
[----:B------:R-:W-:Y:S05]  /*2e60*/  BRA.U !UP0, `(.L_x_1417) ;  /* 0x0000000108887547 */ /* 0x000fea000b800000 */
[----:B------:R-:W-:-:S09]  /*2e70*/  UISETP.NE.AND UP0, UPT, UR4, 0x2c, UPT ;  /* 0x0000002c0400788c */ /* 0x000fd2000bf05270 */
[----:B------:R-:W-:Y:S05]  /*2e80*/  BRA.U !UP0, `(.L_x_1418) ;  /* 0x0000000108447547 */ /* 0x000fea000b800000 */
.L_x_1388:
[----:B------:R-:W-:Y:S01]  /*2e90*/  MOV R0, 0x0 ;  /* 0x0000000000007802 */ /* 0x000fe20000000f00 */
[----:B------:R-:W0:Y:S01]  /*2ea0*/  LDCU.64 UR6, c[0x4][0x128] ;  /* 0x01002500ff0677ac */ /* 0x000e220008000a00 */
[----:B------:R-:W-:Y:S02]  /*2eb0*/  HFMA2 R8, -RZ, RZ, 0, 6.020069122314453125e-06 ;  /* 0x00000065ff087431 */ /* 0x000fe400000001ff */
        /* <DEDUP_REMOVED lines=13> */
.L_x_1419:
[----:B------:R-:W-:Y:S05]  /*2f90*/  BRA `(.L_x_1389) ;  /* 0x0000000000507947 */ /* 0x000fea0003800000 */
.L_x_1418:
        /* <DEDUP_REMOVED lines=15> */
.L_x_1417:
[----:B------:R-:W0:Y:S02]  /*3090*/  F2I.U64.TRUNC R4, R4 ;  /* 0x0000000400047311 */ /* 0x000e24000020d800 */
[----:B0-----:R1:W-:Y:S01]  /*30a0*/  STG.E.64 desc[UR36][R2.64], R4 ;  /* 0x0000000402007986 */ /* 0x0013e2000c101b24 */
[----:B------:R-:W-:Y:S05]  /*30b0*/  BRA `(.L_x_1389) ;  /* 0x0000000000087947 */ /* 0x000fea0003800000 */
.L_x_1416:
[----:B------:R-:W0:Y:S02]  /*30c0*/  F2I.FTZ.U32.TRUNC.NTZ R5, R4 ;  /* 0x0000000400057305 */ /* 0x000e24000021f000 */
[----:B0-----:R0:W-:Y:S02]  /*30d0*/  STG.E desc[UR36][R2.64], R5 ;  /* 0x0000000502007986 */ /* 0x0011e4000c101924 */
.L_x_1389:
[----:B------:R-:W-:-:S07]  /*30e0*/  VIADD R17, R17, 0x80 ;  /* 0x0000008011117836 */ /* 0x000fce0000000000 */
.L_x_1353:
[----:B------:R-:W-:Y:S05]  /*30f0*/  BSYNC.RECONVERGENT B7 ;  /* 0x0000000000077941 */ /* 0x000fea0003800200 */
.L_x_1352:
[----:B------:R-:W5:Y:S01]  /*3100*/  LDCU UR4, c[0x0][0x380] ;  /* 0x00007000ff0477ac */ /* 0x000f620008000800 */
[----:B------:R-:W-:Y:S01]  /*3110*/  BSSY.RECONVERGENT B7, `(.L_x_1420) ;  /* 0x0000301000077945 */ /* 0x000fe20003800200 */
[----:B-----5:R-:W-:-:S13]  /*3120*/  ISETP.GE.AND P0, PT, R17, UR4, PT ;  /* 0x0000000411007c0c */ /* 0x020fda000bf06270 */
[----:B------:R-:W-:Y:S05]  /*3130*/  @P0 BRA `(.L_x_1421) ;  /* 0x0000002c00f80947 */ /* 0x000fea0003800000 */
[----:B------:R-:W5:Y:S01]  /*3140*/  LDCU UR4, c[0x0][0x388] ;  /* 0x00007100ff0477ac */ /* 0x000f620008000800 */
[----:B------:R-:W-:Y:S02]  /*3150*/  HFMA2 R16, -RZ, RZ, 0, 0 ;  /* 0x00000000ff107431 */ /* 0x000fe400000001ff */
[----:B---34-:R-:W-:Y:S01]  /*3160*/  IMAD.MOV.U32 R0, RZ, RZ, RZ ;  /* 0x000000ffff007224 */ /* 0x018fe200078e00ff */
[----:B-----5:R-:W-:-:S09]  /*3170*/  UISETP.NE.AND UP0, UPT, UR4, URZ, UPT ;  /* 0x000000ff0400728c */ /* 0x020fd2000bf05270 */
[----:B------:R-:W-:Y:S05]  /*3180*/  BRA.U !UP0, `(.L_x_1422) ;  /* 0x0000001108a87547 */ /* 0x000fea000b800000 */
[----:B------:R-:W0:Y:S01]  /*3190*/  LDCU.64 UR4, c[0x0][0x390] ;  /* 0x00007200ff0477ac */ /* 0x000e220008000a00 */
[----:B------:R-:W-:Y:S01]  /*31a0*/  IMAD.MOV.U32 R16, RZ, RZ, RZ ;  /* 0x000000ffff107224 */ /* 0x000fe200078e00ff */
[----:B------:R-:W3:Y:S01]  /*31b0*/  LDCU UR6, c[0x0][0x38c] ;  /* 0x00007180ff0677ac */ /* 0x000ee20008000800 */
[----:B------:R-:W4:Y:S01]  /*31c0*/  LDCU.64 UR8, c[0x0][0x4b8] ;  /* 0x00009700ff0877ac */ /* 0x000f220008000a00 */
[----:B------:R-:W-:Y:S01]  /*31d0*/  UISETP.NE.AND UP0, UPT, UR40, URZ, UPT ;  /* 0x000000ff2800728c */ /* 0x000fe2000bf05270 */
[----:B012---:R-:W-:-:S05]  /*31e0*/  IMAD.HI.U32 R2, R17, UR4, R16 ;  /* 0x0000000411027c27 */ /* 0x007fca000f8e0010 */
[----:B------:R-:W-:-:S05]  /*31f0*/  SHF.R.U32.HI R3, RZ, UR5, R2 ;  /* 0x00000005ff037c19 */ /* 0x000fca0008011602 */
[----:B------:R-:W-:-:S04]  /*3200*/  IMAD.MOV R0, RZ, RZ, -R3 ;  /* 0x000000ffff007224 */ /* 0x000fc800078e0a03 */
[----:B---3--:R-:W-:-:S04]  /*3210*/  IMAD R0, R0, UR6, R17 ;  /* 0x0000000600007c24 */ /* 0x008fc8000f8e0211 */
[C---:B----4-:R-:W-:Y:S02]  /*3220*/  IMAD R16, R0.reuse, UR8, RZ ;  /* 0x0000000800107c24 */ /* 0x050fe4000f8e02ff */
        /* <DEDUP_REMOVED lines=288> */
.L_x_1422:
[----:B------:R-:W0:Y:S01]  /*4430*/  LDCU.64 UR6, c[0x0][0x588] ;  /* 0x0000b100ff0677ac */ /* 0x000e220008000a00 */
[----:B------:R-:W-:Y:S01]  /*4440*/  BSSY.RECONVERGENT B6, `(.L_x_1423) ;  /* 0x00000dd000067945 */ /* 0x000fe20003800200 */
[----:B------:R-:W-:-:S04]  /*4450*/  UPRMT UR4, UR41, 0x9910, URZ ;  /* 0x0000991029047896 */ /* 0x000fc800080000ff */
[----:B------:R-:W-:Y:S01]  /*4460*/  UISETP.GT.AND UP0, UPT, UR4, 0x9, UPT ;  /* 0x000000090400788c */ /* 0x000fe2000bf04270 */
[----:B012---:R-:W-:-:S04]  /*4470*/  IADD3 R2, P0, PT, R0, UR6, RZ ;  /* 0x0000000600027c10 */ /* 0x007fc8000ff1e0ff */
        /* <DEDUP_REMOVED lines=13> */
.L_x_1427:
[----:B------:R-:W2:Y:S02]  /*4550*/  LDG.E.U8 R0, desc[UR36][R2.64] ;  /* 0x0000002402007981 */ /* 0x000ea4000c1e1100 */
[----:B--2---:R-:W-:Y:S01]  /*4560*/  I2FP.F32.U32 R0, R0 ;  /* 0x0000000000007245 */ /* 0x004fe20000201000 */
[----:B------:R-:W-:Y:S06]  /*4570*/  BRA `(.L_x_1429) ;  /* 0x0000000c00247947 */ /* 0x000fec0003800000 */
.L_x_1426:
        /* <DEDUP_REMOVED lines=9> */
.L_x_1431:
[----:B------:R-:W2:Y:S02]  /*4610*/  LDG.E R0, desc[UR36][R2.64] ;  /* 0x0000002402007981 */ /* 0x000ea4000c1e1900 */
[----:B--2---:R-:W-:Y:S01]  /*4620*/  I2FP.F32.S32 R0, R0 ;  /* 0x0000000000007245 */ /* 0x004fe20000201400 */
[----:B------:R-:W-:Y:S06]  /*4630*/  BRA `(.L_x_1429) ;  /* 0x0000000800f47947 */ /* 0x000fec0003800000 */
.L_x_1430:
[----:B------:R-:W2:Y:S02]  /*4640*/  LDG.E.U16 R0, desc[UR36][R2.64] ;  /* 0x0000002402007981 */ /* 0x000ea4000c1e1500 */
[----:B--2---:R-:W0:Y:S01]  /*4650*/  I2F.S16 R0, R0 ;  /* 0x0000000000007306 */ /* 0x004e220000101400 */
[----:B------:R-:W-:Y:S05]  /*4660*/  BRA `(.L_x_1429) ;  /* 0x0000000800e87947 */ /* 0x000fea0003800000 */
.L_x_1425:
        /* <DEDUP_REMOVED lines=8> */
.L_x_1433:
[----:B------:R-:W2:Y:S02]  /*46f0*/  LDG.E.U16 R0, desc[UR36][R2.64] ;  /* 0x0000002402007981 */ /* 0x000ea4000c1e1500 */
[----:B--2---:R-:W-:Y:S01]  /*4700*/  HADD2.F32 R0, -RZ, R0.H0_H0 ;  /* 0x20000000ff007230 */ /* 0x004fe20000004100 */
[----:B------:R-:W-:Y:S06]  /*4710*/  BRA `(.L_x_1429) ;  /* 0x0000000800bc7947 */ /* 0x000fec0003800000 */
.L_x_1432:
        /* <DEDUP_REMOVED lines=8> */
.L_x_1435:
[----:B------:R-:W2:Y:S02]  /*47a0*/  LDG.E.U16 R0, desc[UR36][R2.64] ;  /* 0x0000002402007981 */ /* 0x000ea4000c1e1500 */
[----:B--2---:R-:W-:Y:S01]  /*47b0*/  HADD2.F32 R0, -RZ, R0.H0_H0 ;  /* 0x20000000ff007230 */ /* 0x004fe20000004100 */
[----:B------:R-:W-:Y:S06]  /*47c0*/  BRA `(.L_x_1429) ;  /* 0x0000000800907947 */ /* 0x000fec0003800000 */
.L_x_1434:
[----:B------:R-:W2:Y:S01]  /*47d0*/  LDG.E.64 R2, desc[UR36][R2.64] ;  /* 0x0000002402027981 */ /* 0x000ea2000c1e1b00 */
[----:B------:R-:W-:Y:S01]  /*47e0*/  UMOV UR4, 0xf0000000 ;  /* 0xf000000000047882 */ /* 0x000fe20000000000 */
[----:B------:R-:W-:Y:S01]  /*47f0*/  UMOV UR5, 0x380fffff ;  /* 0x380fffff00057882 */ /* 0x000fe20000000000 */
[----:B--2---:R-:W0:Y:S01]  /*4800*/  F2F.F32.F64 R0, R2 ;  /* 0x0000000200007310 */ /* 0x004e220000301000 */
[----:B------:R-:W-:-:S14]  /*4810*/  DSETP.GEU.AND P0, PT, |R2|, UR4, PT ;  /* 0x0000000402007e2a */ /* 0x000fdc000bf0e200 */
[----:B0-----:R-:W-:Y:S01]  /*4820*/  @!P0 FMUL R0, R0, 1.175494350822287508e-38 ;  /* 0x0080000000008820 */ /* 0x001fe20000400000 */
[----:B------:R-:W-:Y:S06]  /*4830*/  BRA `(.L_x_1429) ;  /* 0x0000000800747947 */ /* 0x000fec0003800000 */
.L_x_1424:
        /* <DEDUP_REMOVED lines=12> */
.L_x_1438:
[----:B------:R-:W2:Y:S01]  /*4900*/  LDG.E.64 R2, desc[UR36][R2.64] ;  /* 0x0000002402027981 */ /* 0x000ea2000c1e1b00 */
[----:B------:R-:W-:Y:S01]  /*4910*/  UMOV UR4, 0xf0000000 ;  /* 0xf000000000047882 */ /* 0x000fe20000000000 */
[----:B------:R-:W-:Y:S01]  /*4920*/  UMOV UR5, 0x380fffff ;  /* 0x380fffff00057882 */ /* 0x000fe20000000000 */
[----:B--2---:R-:W0:Y:S01]  /*4930*/  F2F.F32.F64 R0, R2 ;  /* 0x0000000200007310 */ /* 0x004e220000301000 */
[----:B------:R-:W-:-:S14]  /*4940*/  DSETP.GEU.AND P0, PT, |R2|, UR4, PT ;  /* 0x0000000402007e2a */ /* 0x000fdc000bf0e200 */
[----:B0-----:R-:W-:Y:S01]  /*4950*/  @!P0 FMUL R0, R0, 1.175494350822287508e-38 ;  /* 0x0080000000008820 */ /* 0x001fe20000400000 */
[----:B------:R-:W-:Y:S06]  /*4960*/  BRA `(.L_x_1429) ;  /* 0x0000000800287947 */ /* 0x000fec0003800000 */
.L_x_1437:
        /* <DEDUP_REMOVED lines=23> */
[----:B------:R-:W-:Y:S01]  /*4ae0*/  LOP3.LUT R0, R5, 0x80000000, R0, 0xf8, !PT ;  /* 0x8000000005007812 */ /* 0x000fe200078ef800 */
[----:B------:R-:W-:Y:S06]  /*4af0*/  BRA `(.L_x_1429) ;  /* 0x0000000400c47947 */ /* 0x000fec0003800000 */
.L_x_1440:
        /* <DEDUP_REMOVED lines=10> */
[----:B------:R-:W-:Y:S01]  /*4ba0*/  LOP3.LUT R0, R0, 0x80000000, R5, 0xf8, !PT ;  /* 0x8000000000007812 */ /* 0x000fe200078ef805 */
[----:B------:R-:W-:Y:S06]  /*4bb0*/  BRA `(.L_x_1429) ;  /* 0x0000000400947947 */ /* 0x000fec0003800000 */
.L_x_1439:
[----:B------:R-:W2:Y:S02]  /*4bc0*/  LDG.E.U16 R0, desc[UR36][R2.64] ;  /* 0x0000002402007981 */ /* 0x000ea4000c1e1500 */
[----:B--2---:R-:W-:Y:S01]  /*4bd0*/  IMAD.U32 R0, R0, 0x10000, RZ ;  /* 0x0001000000007824 */ /* 0x004fe200078e00ff */
[----:B------:R-:W-:Y:S06]  /*4be0*/  BRA `(.L_x_1429) ;  /* 0x0000000400887947 */ /* 0x000fec0003800000 */
.L_x_1436:
        /* <DEDUP_REMOVED lines=11> */
.L_x_1443:
[----:B------:R-:W2:Y:S01]  /*4ca0*/  LDG.E.U8 R3, desc[UR36][R2.64] ;  /* 0x0000002402037981 */ /* 0x000ea2000c1e1100 */
        /* <DEDUP_REMOVED lines=19> */
.L_x_1445:
[----:B------:R-:W-:Y:S05]  /*4de0*/  BSYNC.RECONVERGENT B0 ;  /* 0x0000000000007941 */ /* 0x000fea0003800200 */
.L_x_1444:
[----:B------:R-:W-:Y:S02]  /*4df0*/  SHF.L.U32 R0, R0, 0x14, RZ ;  /* 0x0000001400007819 */ /* 0x000fe400000006ff */
[----:B------:R-:W-:-:S04]  /*4e00*/  LEA R2, R2, 0x3b800000, 0x17 ;  /* 0x3b80000002027811 */ /* 0x000fc800078eb8ff */
[----:B------:R-:W-:Y:S01]  /*4e10*/  LOP3.LUT R0, R2, R0, R7, 0xfe, !PT ;  /* 0x0000000002007212 */ /* 0x000fe200078efe07 */
[----:B------:R-:W-:Y:S06]  /*4e20*/  BRA `(.L_x_1429) ;  /* 0x0000000000f87947 */ /* 0x000fec0003800000 */
.L_x_1442:
        /* <DEDUP_REMOVED lines=20> */
.L_x_1447:
[----:B------:R-:W-:Y:S05]  /*4f70*/  BSYNC.RECONVERGENT B0 ;  /* 0x0000000000007941 */ /* 0x000fea0003800200 */
.L_x_1446:
[----:B------:R-:W-:Y:S01]  /*4f80*/  IMAD.SHL.U32 R0, R0, 0x200000, RZ ;  /* 0x0020000000007824 */ /* 0x000fe200078e00ff */
[----:B------:R-:W-:-:S04]  /*4f90*/  LEA R2, R2, 0x37800000, 0x17 ;  /* 0x3780000002027811 */ /* 0x000fc800078eb8ff */
[----:B------:R-:W-:Y:S01]  /*4fa0*/  LOP3.LUT R0, R2, R0, R7, 0xfe, !PT ;  /* 0x0000000002007212 */ /* 0x000fe200078efe07 */
[----:B------:R-:W-:Y:S06]  /*4fb0*/  BRA `(.L_x_1429) ;  /* 0x0000000000947947 */ /* 0x000fec0003800000 */
.L_x_1441:
[----:B------:R-:W-:-:S09]  /*4fc0*/  UISETP.NE.AND UP0, UPT, UR4, 0x1c, UPT ;  /* 0x0000001c0400788c */ /* 0x000fd2000bf05270 */
[----:B------:R-:W-:Y:S05]  /*4fd0*/  BRA.U !UP0, `(.L_x_1448) ;  /* 0x0000000108847547 */ /* 0x000fea000b800000 */
[----:B------:R-:W-:-:S09]  /*4fe0*/  UISETP.NE.AND UP0, UPT, UR4, 0x1d, UPT ;  /* 0x0000001d0400788c */ /* 0x000fd2000bf05270 */
[----:B------:R-:W-:Y:S05]  /*4ff0*/  BRA.U !UP0, `(.L_x_1449) ;  /* 0x0000000108707547 */ /* 0x000fea000b800000 */
[----:B------:R-:W-:-:S09]  /*5000*/  UISETP.NE.AND UP0, UPT, UR4, 0x2c, UPT ;  /* 0x0000002c0400788c */ /* 0x000fd2000bf05270 */
[----:B------:R-:W-:Y:S05]  /*5010*/  BRA.U UP0, `(.L_x_1428) ;  /* 0x0000000100207547 */ /* 0x000fea000b800000 */
[----:B------:R-:W2:Y:S01]  /*5020*/  LDG.E.U8 R2, desc[UR36][R2.64] ;  /* 0x0000002402027981 */ /* 0x000ea2000c1e1100 */
[----:B------:R-:W-:Y:S01]  /*5030*/  HFMA2 R0, -RZ, RZ, 3.814697265625e-06, 0 ;  /* 0x00400000ff007431 */ /* 0x000fe200000001ff */
[----:B--2---:R-:W-:-:S13]  /*5040*/  ISETP.NE.AND P0, PT, R2, RZ, PT ;  /* 0x000000ff0200720c */ /* 0x004fda0003f05270 */
[----:B------:R-:W-:Y:S05]  /*5050*/  @!P0 BRA `(.L_x_1429) ;  /* 0x00000000006c8947 */ /* 0x000fea0003800000 */
[----:B------:R-:W-:-:S13]  /*5060*/  ISETP.NE.AND P0, PT, R2, 0xff, PT ;  /* 0x000000ff0200780c */ /* 0x000fda0003f05270 */
[----:B------:R-:W-:Y:S02]  /*5070*/  @!P0 IMAD.MOV.U32 R0, RZ, RZ, 0x7f800001 ;  /* 0x7f800001ff008424 */ /* 0x000fe400078e00ff */
[----:B------:R-:W-:Y:S01]  /*5080*/  @P0 IMAD.SHL.U32 R0, R2, 0x800000, RZ ;  /* 0x0080000002000824 */ /* 0x000fe200078e00ff */
[----:B------:R-:W-:Y:S06]  /*5090*/  BRA `(.L_x_1429) ;  /* 0x00000000005c7947 */ /* 0x000fec0003800000 */
.L_x_1428:
[----:B------:R-:W-:Y:S01]  /*50a0*/  MOV R2, 0x0 ;  /* 0x0000000000027802 */ /* 0x000fe20000000f00 */
[----:B------:R-:W0:Y:S01]  /*50b0*/  LDCU.64 UR4, c[0x4][0x128] ;  /* 0x01002500ff0477ac */ /* 0x000e220008000a00 */
[----:B------:R-:W-:Y:S02]  /*50c0*/  HFMA2 R8, -RZ, RZ, 0, 4.64916229248046875e-06 ;  /* 0x0000004eff087431 */ /* 0x000fe400000001ff */
[----:B------:R-:W-:Y:S01]  /*50d0*/  IMAD.MOV.U32 R12, RZ, RZ, 0x1 ;  /* 0x00000001ff0c7424 */ /* 0x000fe200078e00ff */
[----:B------:R-:W1:Y:S01]  /*50e0*/  LDCU.64 UR6, c[0x4][0x130] ;  /* 0x01002600ff0677ac */ /* 0x000e620008000a00 */
[----:B------:R-:W2:Y:S01]  /*50f0*/  LDC.64 R2, c[0x4][R2] ;  /* 0x0100000002027b82 */ /* 0x000ea20000000a00 */
[----:B------:R-:W-:Y:S01]  /*5100*/  IMAD.MOV.U32 R13, RZ, RZ, RZ ;  /* 0x000000ffff0d7224 */ /* 0x000fe200078e00ff */
[----:B------:R-:W3:Y:S01]  /*5110*/  LDCU.64 UR8, c[0x4][0x18] ;  /* 0x01000300ff0877ac */ /* 0x000ee20008000a00 */
[----:B0-----:R-:W-:Y:S01]  /*5120*/  MOV R4, UR4 ;  /* 0x0000000400047c02 */ /* 0x001fe20008000f00 */
[----:B------:R-:W-:-:S02]  /*5130*/  IMAD.U32 R5, RZ, RZ, UR5 ;  /* 0x00000005ff057e24 */ /* 0x000fc4000f8e00ff */
[----:B-1----:R-:W-:Y:S01]  /*5140*/  IMAD.U32 R6, RZ, RZ, UR6 ;  /* 0x00000006ff067e24 */ /* 0x002fe2000f8e00ff */
[----:B------:R-:W-:Y:S01]  /*5150*/  MOV R7, UR7 ;  /* 0x0000000700077c02 */ /* 0x000fe20008000f00 */
[----:B---3--:R-:W-:Y:S02]  /*5160*/  IMAD.U32 R10, RZ, RZ, UR8 ;  /* 0x00000008ff0a7e24 */ /* 0x008fe4000f8e00ff */
[----:B------:R-:W-:-:S07]  /*5170*/  IMAD.U32 R11, RZ, RZ, UR9 ;  /* 0x00000009ff0b7e24 */ /* 0x000fce000f8e00ff */
[----:B------:R-:W-:-:S07]  /*5180*/  LEPC R20, `(.L_x_1450) ;  /* 0x000000001014794e */ /* 0x000fce0000000000 */
[----:B--2---:R-:W-:Y:S05]  /*5190*/  CALL.ABS.NOINC R2 ;  /* 0x0000000002007343 */ /* 0x004fea0003c00000 */
.L_x_1450:
[----:B------:R-:W-:Y:S01]  /*51a0*/  MOV R0, RZ ;  /* 0x000000ff00007202 */ /* 0x000fe20000000f00 */
[----:B------:R-:W-:Y:S06]  /*51b0*/  BRA `(.L_x_1429) ;  /* 0x0000000000147947 */ /* 0x000fec0003800000 */
.L_x_1449:
[----:B------:R-:W2:Y:S02]  /*51c0*/  LDG.E.64 R2, desc[UR36][R2.64] ;  /* 0x0000002402027981 */ /* 0x000ea4000c1e1b00 */
[----:B--2---:R0:W1:Y:S01]  /*51d0*/  I2F.U64 R0, R2 ;  /* 0x0000000200007312 */ /* 0x0040620000301000 */
[----:B------:R-:W-:Y:S05]  /*51e0*/  BRA `(.L_x_1429) ;  /* 0x0000000000087947 */ /* 0x000fea0003800000 */
.L_x_1448:
[----:B------:R-:W2:Y:S02]  /*51f0*/  LDG.E R0, desc[UR36][R2.64] ;  /* 0x0000002402007981 */ /* 0x000ea4000c1e1900 */
[----:B--2---:R-:W-:-:S07]  /*5200*/  I2FP.F32.U32 R0, R0 ;  /* 0x0000000000007245 */ /* 0x004fce0000201000 */
.L_x_1429:
[----:B------:R-:W-:Y:S05]  /*5210*/  BSYNC.RECONVERGENT B6 ;  /* 0x0000000000067941 */ /* 0x000fea0003800200 */
.L_x_1423:
[----:B012345:R-:W-:Y:S01]  /*5220*/  FMUL.FTZ R2, |R0|, 1.4426950216293334961 ;  /* 0x3fb8aa3b00027820 */ /* 0x03ffe20000410200 */
[----:B------:R-:W-:Y:S01]  /*5230*/  IMAD.MOV.U32 R3, RZ, RZ, 0x42fc0000 ;  /* 0x42fc0000ff037424 */ /* 0x000fe200078e00ff */
        /* <DEDUP_REMOVED lines=15> */
[----:B------:R-:W-:-:S05]  /*5330*/  IADD3.X R3, PT, PT, RZ, UR7, RZ, P0, !PT ;  /* 0x00000007ff037c10 */ /* 0x000fca00087fe4ff */
        /* <DEDUP_REMOVED lines=15> */
.L_x_1454:
[----:B------:R-:W0:Y:S02]  /*5430*/  F2I.S64.TRUNC R4, R4 ;  /* 0x0000000400047311 */ /* 0x000e24000020d900 */
[----:B0-----:R-:W-:-:S05]  /*5440*/  IMAD.MOV.U32 R7, RZ, RZ, R4 ;  /* 0x000000ffff077224 */ /* 0x001fca00078e0004 */
[----:B------:R3:W-:Y:S01]  /*5450*/  STG.E.U8 desc[UR36][R2.64], R7 ;  /* 0x0000000702007986 */ /* 0x0007e2000c101124 */
[----:B------:R-:W-:Y:S05]  /*5460*/  BRA `(.L_x_1456) ;  /* 0x0000000c00287947 */ /* 0x000fea0003800000 */
.L_x_1453:
        /* <DEDUP_REMOVED lines=9> */
.L_x_1458:
[----:B------:R-:W0:Y:S02]  /*5500*/  F2I.FTZ.TRUNC.NTZ R5, R4 ;  /* 0x0000000400057305 */ /* 0x000e24000021f100 */
[----:B0-----:R2:W-:Y:S01]  /*5510*/  STG.E desc[UR36][R2.64], R5 ;  /* 0x0000000502007986 */ /* 0x0015e2000c101924 */
[----:B------:R-:W-:Y:S05]  /*5520*/  BRA `(.L_x_1456) ;  /* 0x0000000800f87947 */ /* 0x000fea0003800000 */
.L_x_1457:
[----:B------:R-:W0:Y:S02]  /*5530*/  F2I.FTZ.TRUNC.NTZ R5, R4 ;  /* 0x0000000400057305 */ /* 0x000e24000021f100 */
[----:B0-----:R0:W-:Y:S01]  /*5540*/  STG.E.U16 desc[UR36][R2.64], R5 ;  /* 0x0000000502007986 */ /* 0x0011e2000c101524 */
[----:B------:R-:W-:Y:S05]  /*5550*/  BRA `(.L_x_1456) ;  /* 0x0000000800ec7947 */ /* 0x000fea0003800000 */
.L_x_1452:
        /* <DEDUP_REMOVED lines=8> */
.L_x_1460:
[----:B------:R-:W-:-:S05]  /*55e0*/  F2FP.F16.F32.PACK_AB R4, RZ, R4 ;  /* 0x00000004ff04723e */ /* 0x000fca00000000ff */
[----:B------:R0:W-:Y:S01]  /*55f0*/  STG.E.U16 desc[UR36][R2.64], R4 ;  /* 0x0000000402007986 */ /* 0x0001e2000c101524 */
[----:B------:R-:W-:Y:S05]  /*5600*/  BRA `(.L_x_1456) ;  /* 0x0000000800c07947 */ /* 0x000fea0003800000 */
.L_x_1459:
        /* <DEDUP_REMOVED lines=9> */
.L_x_1462:
[----:B------:R-:W-:-:S04]  /*56a0*/  F2FP.F16.F32.PACK_AB R5, RZ, R4 ;  /* 0x00000004ff05723e */ /* 0x000fc800000000ff */
[----:B------:R-:W-:-:S05]  /*56b0*/  PRMT R5, R5, 0x5410, RZ ;  /* 0x0000541005057816 */ /* 0x000fca00000000ff */
[----:B------:R0:W-:Y:S01]  /*56c0*/  STG.E desc[UR36][R2.64], R5 ;  /* 0x0000000502007986 */ /* 0x0001e2000c101924 */
[----:B------:R-:W-:Y:S05]  /*56d0*/  BRA `(.L_x_1456) ;  /* 0x00000008008c7947 */ /* 0x000fea0003800000 */
.L_x_1461:
[----:B------:R-:W-:-:S06]  /*56e0*/  FMUL.FTZ R4, R4, 1 ;  /* 0x3f80000004047820 */ /* 0x000fcc0000410000 */
[----:B------:R-:W0:Y:S02]  /*56f0*/  F2F.F64.F32 R4, R4 ;  /* 0x0000000400047310 */ /* 0x000e240000201800 */
[----:B0-----:R0:W-:Y:S01]  /*5700*/  STG.E.64 desc[UR36][R2.64], R4 ;  /* 0x0000000402007986 */ /* 0x0011e2000c101b24 */
[----:B------:R-:W-:Y:S05]  /*5710*/  BRA `(.L_x_1456) ;  /* 0x00000008007c7947 */ /* 0x000fea0003800000 */
.L_x_1451:
        /* <DEDUP_REMOVED lines=13> */
.L_x_1466:
[----:B------:R-:W-:Y:S01]  /*57f0*/  LOP3.LUT R6, R4, 0x7fffffff, RZ, 0xc0, !PT ;  /* 0x7fffffff04067812 */ /* 0x000fe200078ec0ff */
[----:B------:R-:W-:Y:S01]  /*5800*/  BSSY.RECONVERGENT B0, `(.L_x_1467) ;  /* 0x0000012000007945 */ /* 0x000fe20003800200 */
[----:B------:R-:W-:Y:S02]  /*5810*/  HFMA2 R0, -RZ, RZ, 0, 7.62939453125e-06 ;  /* 0x00000080ff007431 */ /* 0x000fe400000001ff */
        /* <DEDUP_REMOVED lines=13> */
.L_x_1469:
[----:B------:R-:W-:-:S04]  /*58f0*/  SHF.R.U32.HI R4, RZ, 0x18, R4 ;  /* 0x00000018ff047819 */ /* 0x000fc80000011604 */
[----:B------:R-:W-:-:S04]  /*5900*/  LOP3.LUT R4, R5, 0x80, R4, 0xf8, !PT ;  /* 0x0000008005047812 */ /* 0x000fc800078ef804 */
[----:B------:R-:W-:-:S07]  /*5910*/  PRMT R0, R4, 0x7610, R0 ;  /* 0x0000761004007816 */ /* 0x000fce0000000000 */
.L_x_1468:
[----:B------:R-:W-:Y:S05]  /*5920*/  BSYNC.RECONVERGENT B0 ;  /* 0x0000000000007941 */ /* 0x000fea0003800200 */
.L_x_1467:
[----:B------:R0:W-:Y:S01]  /*5930*/  STG.E.U8 desc[UR36][R2.64], R0 ;  /* 0x0000000002007986 */ /* 0x0001e2000c101124 */
[----:B------:R-:W-:Y:S05]  /*5940*/  BRA `(.L_x_1456) ;  /* 0x0000000400f07947 */ /* 0x000fea0003800000 */
.L_x_1465:
[----:B------:R-:W-:Y:S01]  /*5950*/  LOP3.LUT R6, R4, 0x7fffffff, RZ, 0xc0, !PT ;  /* 0x7fffffff04067812 */ /* 0x000fe200078ec0ff */
[----:B------:R-:W-:Y:S01]  /*5960*/  BSSY.RECONVERGENT B0, `(.L_x_1470) ;  /* 0x0000012000007945 */ /* 0x000fe20003800200 */
[----:B------:R-:W-:Y:S02]  /*5970*/  IMAD.MOV.U32 R0, RZ, RZ, 0x80 ;  /* 0x00000080ff007424 */ /* 0x000fe400078e00ff */
        /* <DEDUP_REMOVED lines=13> */
.L_x_1472:
[----:B------:R-:W-:-:S04]  /*5a50*/  SHF.R.U32.HI R4, RZ, 0x18, R4 ;  /* 0x00000018ff047819 */ /* 0x000fc80000011604 */
[----:B------:R-:W-:-:S04]  /*5a60*/  LOP3.LUT R5, R5, 0x80, R4, 0xf8, !PT ;  /* 0x0000008005057812 */ /* 0x000fc800078ef804 */
[----:B------:R-:W-:-:S07]  /*5a70*/  PRMT R0, R5, 0x7610, R0 ;  /* 0x0000761005007816 */ /* 0x000fce0000000000 */
.L_x_1471:
[----:B------:R-:W-:Y:S05]  /*5a80*/  BSYNC.RECONVERGENT B0 ;  /* 0x0000000000007941 */ /* 0x000fea0003800200 */
.L_x_1470:
[----:B------:R0:W-:Y:S01]  /*5a90*/  STG.E.U8 desc[UR36][R2.64], R0 ;  /* 0x0000000002007986 */ /* 0x0001e2000c101124 */
[----:B------:R-:W-:Y:S05]  /*5aa0*/  BRA `(.L_x_1456) ;  /* 0x0000000400987947 */ /* 0x000fea0003800000 */
.L_x_1464:
[----:B------:R-:W-:-:S09]  /*5ab0*/  UISETP.NE.AND UP0, UPT, UR4, 0x1c, UPT ;  /* 0x0000001c0400788c */ /* 0x000fd2000bf05270 */
[----:B------:R-:W-:Y:S05]  /*5ac0*/  BRA.U !UP0, `(.L_x_1473) ;  /* 0x0000000108587547 */ /* 0x000fea000b800000 */
[----:B------:R-:W-:-:S09]  /*5ad0*/  UISETP.NE.AND UP0, UPT, UR4, 0x1d, UPT ;  /* 0x0000001d0400788c */ /* 0x000fd2000bf05270 */
[----:B------:R-:W-:Y:S05]  /*5ae0*/  BRA.U !UP0, `(.L_x_1474) ;  /* 0x0000000108447547 */ /* 0x000fea000b800000 */
[----:B------:R-:W-:-:S09]  /*5af0*/  UISETP.NE.AND UP0, UPT, UR4, 0x2c, UPT ;  /* 0x0000002c0400788c */ /* 0x000fd2000bf05270 */
[----:B------:R-:W-:Y:S05]  /*5b00*/  BRA.U UP0, `(.L_x_1455) ;  /* 0x0000000100a87547 */ /* 0x000fea000b800000 */
        /* <DEDUP_REMOVED lines=11> */
[----:B------:R-:W-:-:S04]  /*5bc0*/  @!P0 IMAD.MOV R0, RZ, RZ, R6 ;  /* 0x000000ffff008224 */ /* 0x000fc800078e0206 */
[----:B------:R-:W-:-:S05]  /*5bd0*/  @P1 IMAD.MOV.U32 R5, RZ, RZ, R0 ;  /* 0x000000ffff051224 */ /* 0x000fca00078e0000 */
[----:B------:R0:W-:Y:S01]  /*5be0*/  STG.E.U8 desc[UR36][R2.64], R5 ;  /* 0x0000000502007986 */ /* 0x0001e2000c101124 */
[----:B------:R-:W-:Y:S05]  /*5bf0*/  BRA `(.L_x_1456) ;  /* 0x0000000400447947 */ /* 0x000fea0003800000 */
.L_x_1474:
[----:B------:R-:W0:Y:S02]  /*5c00*/  F2I.U64.TRUNC R4, R4 ;  /* 0x0000000400047311 */ /* 0x000e24000020d800 */
[----:B0-----:R0:W-:Y:S01]  /*5c10*/  STG.E.64 desc[UR36][R2.64], R4 ;  /* 0x0000000402007986 */ /* 0x0011e2000c101b24 */
[----:B------:R-:W-:Y:S05]  /*5c20*/  BRA `(.L_x_1456) ;  /* 0x0000000400387947 */ /* 0x000fea0003800000 */
.L_x_1473:
[----:B------:R-:W0:Y:S02]  /*5c30*/  F2I.FTZ.U32.TRUNC.NTZ R5, R4 ;  /* 0x0000000400057305 */ /* 0x000e24000021f000 */
[----:B0-----:R0:W-:Y:S01]  /*5c40*/  STG.E desc[UR36][R2.64], R5 ;  /* 0x0000000502007986 */ /* 0x0011e2000c101924 */
[----:B------:R-:W-:Y:S05]  /*5c50*/  BRA `(.L_x_1456) ;  /* 0x00000004002c7947 */ /* 0x000fea0003800000 */
.L_x_1463:
        /* <DEDUP_REMOVED lines=10> */
.L_x_1476:
[----:B------:R-:W-:Y:S01]  /*5d00*/  FMUL.FTZ R4, R4, 1 ;  /* 0x3f80000004047820 */ /* 0x000fe20000410000 */
[----:B------:R-:W-:-:S05]  /*5d10*/  CS2R R6, SRZ ;  /* 0x0000000000067805 */ /* 0x000fca000001ff00 */
[----:B------:R-:W0:Y:S02]  /*5d20*/  F2F.F64.F32 R4, R4 ;  /* 0x0000000400047310 */ /* 0x000e240000201800 */
[----:B0-----:R0:W-:Y:S01]  /*5d30*/  STG.E.128 desc[UR36][R2.64], R4 ;  /* 0x0000000402007986 */ /* 0x0011e2000c101d24 */
[----:B------:R-:W-:Y:S05]  /*5d40*/  BRA `(.L_x_1456) ;  /* 0x0000000000f07947 */ /* 0x000fea0003800000 */
.L_x_1475:
[----:B------:R-:W-:-:S09]  /*5d50*/  UISETP.NE.AND UP0, UPT, UR4, 0xf, UPT ;  /* 0x0000000f0400788c */ /* 0x000fd2000bf05270 */
[----:B------:R-:W-:Y:S05]  /*5d60*/  BRA.U !UP0, `(.L_x_1477) ;  /* 0x0000000108e07547 */ /* 0x000fea000b800000 */
[----:B------:R-:W-:-:S09]  /*5d70*/  UISETP.NE.AND UP0, UPT, UR4, 0x17, UPT ;  /* 0x000000170400788c */ /* 0x000fd2000bf05270 */
[----:B------:R-:W-:Y:S05]  /*5d80*/  BRA.U !UP0, `(.L_x_1478) ;  /* 0x00000001088c7547 */ /* 0x000fea000b800000 */
[----:B------:R-:W-:-:S09]  /*5d90*/  UISETP.NE.AND UP0, UPT, UR4, 0x18, UPT ;  /* 0x000000180400788c */ /* 0x000fd2000bf05270 */
[----:B------:R-:W-:Y:S05]  /*5da0*/  BRA.U !UP0, `(.L_x_1479) ;  /* 0x0000000108447547 */ /* 0x000fea000b800000 */
.L_x_1455:
        /* <DEDUP_REMOVED lines=16> */
.L_x_1480:
[----:B------:R-:W-:Y:S05]  /*5eb0*/  BRA `(.L_x_1456) ;  /* 0x0000000000947947 */ /* 0x000fea0003800000 */
.L_x_1479:
[----:B------:R-:W-:Y:S01]  /*5ec0*/  LOP3.LUT R6, R4, 0x7fffffff, RZ, 0xc0, !PT ;  /* 0x7fffffff04067812 */ /* 0x000fe200078ec0ff */
[----:B------:R-:W-:Y:S01]  /*5ed0*/  BSSY.RECONVERGENT B0, `(.L_x_1481) ;  /* 0x000000b000007945 */ /* 0x000fe20003800200 */
[----:B------:R-:W-:Y:S02]  /*5ee0*/  SHF.R.U32.HI R7, RZ, 0x18, R4 ;  /* 0x00000018ff077819 */ /* 0x000fe40000011604 */
[----:B------:R-:W-:Y:S02]  /*5ef0*/  ISETP.GT.U32.AND P0, PT, R6, 0x43efffff, PT ;  /* 0x43efffff0600780c */ /* 0x000fe40003f04070 */
[----:B------:R-:W-:-:S11]  /*5f00*/  MOV R0, 0x7f ;  /* 0x0000007f00007802 */ /* 0x000fd60000000f00 */
[----:B------:R-:W-:Y:S05]  /*5f10*/  @P0 BRA `(.L_x_1482) ;  /* 0x0000000000180947 */ /* 0x000fea0003800000 */
[----:B------:R-:W-:-:S13]  /*5f20*/  ISETP.GE.U32.AND P0, PT, R6, 0x3c800000, PT ;  /* 0x3c8000000600780c */ /* 0x000fda0003f06070 */
[----:B------:R-:W-:-:S04]  /*5f30*/  @P0 SHF.R.U32.HI R0, RZ, 0x14, R4 ;  /* 0x00000014ff000819 */ /* 0x000fc80000011604 */
[----:B------:R-:W-:-:S04]  /*5f40*/  @P0 LOP3.LUT R5, R0, 0x1, RZ, 0xc0, !PT ;  /* 0x0000000100050812 */ /* 0x000fc800078ec0ff */
[----:B------:R-:W-:-:S04]  /*5f50*/  @P0 IADD3 R0, PT, PT, R4, 0x407ffff, R5 ;  /* 0x0407ffff04000810 */ /* 0x000fc80007ffe005 */
[----:B------:R-:W-:Y:S01]  /*5f60*/  @P0 SHF.R.U32.HI R0, RZ, 0x14, R0 ;  /* 0x00000014ff000819 */ /* 0x000fe20000011600 */
[----:B------:R-:W-:-:S07]  /*5f70*/  @!P0 FADD.FTZ R0, R6, 16384 ;  /* 0x4680000006008421 */ /* 0x000fce0000010000 */
.L_x_1482:
[----:B------:R-:W-:Y:S05]  /*5f80*/  BSYNC.RECONVERGENT B0 ;  /* 0x0000000000007941 */ /* 0x000fea0003800200 */
.L_x_1481:
[----:B------:R-:W-:-:S05]  /*5f90*/  LOP3.LUT R5, R0, 0x80, R7, 0xf8, !PT ;  /* 0x0000008000057812 */ /* 0x000fca00078ef807 */
[----:B------:R0:W-:Y:S01]  /*5fa0*/  STG.E.U8 desc[UR36][R2.64], R5 ;  /* 0x0000000502007986 */ /* 0x0001e2000c101124 */
[----:B------:R-:W-:Y:S05]  /*5fb0*/  BRA `(.L_x_1456) ;  /* 0x0000000000547947 */ /* 0x000fea0003800000 */
.L_x_1478:
[----:B------:R-:W-:Y:S01]  /*5fc0*/  LOP3.LUT R6, R4, 0x7fffffff, RZ, 0xc0, !PT ;  /* 0x7fffffff04067812 */ /* 0x000fe200078ec0ff */
[----:B------:R-:W-:Y:S03]  /*5fd0*/  BSSY.RECONVERGENT B0, `(.L_x_1483) ;  /* 0x000000d000007945 */ /* 0x000fe60003800200 */
        /* <DEDUP_REMOVED lines=9> */
.L_x_1484:
[----:B------:R-:W-:Y:S01]  /*6070*/  IMAD.MOV.U32 R0, RZ, RZ, 0x7f ;  /* 0x0000007fff007424 */ /* 0x000fe200078e00ff */
[----:B------:R-:W-:-:S04]  /*6080*/  ISETP.GT.U32.AND P0, PT, R6, 0x7f800000, PT ;  /* 0x7f8000000600780c */ /* 0x000fc80003f04070 */
[----:B------:R-:W-:-:S09]  /*6090*/  SEL R0, R0, 0x7c, P0 ;  /* 0x0000007c00007807 */ /* 0x000fd20000000000 */
.L_x_1485:
[----:B------:R-:W-:Y:S05]  /*60a0*/  BSYNC.RECONVERGENT B0 ;  /* 0x0000000000007941 */ /* 0x000fea0003800200 */
.L_x_1483:
[----:B------:R-:W-:-:S04]  /*60b0*/  SHF.R.U32.HI R5, RZ, 0x18, R4 ;  /* 0x00000018ff057819 */ /* 0x000fc80000011604 */
[----:B------:R-:W-:-:S05]  /*60c0*/  LOP3.LUT R5, R0, 0x80, R5, 0xf8, !PT ;  /* 0x0000008000057812 */ /* 0x000fca00078ef805 */
[----:B------:R0:W-:Y:S01]  /*60d0*/  STG.E.U8 desc[UR36][R2.64], R5 ;  /* 0x0000000502007986 */ /* 0x0001e2000c101124 */
[----:B------:R-:W-:Y:S05]  /*60e0*/  BRA `(.L_x_1456) ;  /* 0x0000000000087947 */ /* 0x000fea0003800000 */
.L_x_1477:
[----:B------:R-:W-:-:S05]  /*60f0*/  F2FP.BF16.F32.PACK_AB R4, RZ, R4 ;  /* 0x00000004ff04723e */ /* 0x000fca00000010ff */
[----:B------:R0:W-:Y:S02]  /*6100*/  STG.E.U16 desc[UR36][R2.64], R4 ;  /* 0x0000000402007986 */ /* 0x0001e4000c101524 */
.L_x_1456:
[----:B------:R-:W-:-:S07]  /*6110*/  VIADD R17, R17, 0x80 ;  /* 0x0000008011117836 */ /* 0x000fce0000000000 */
.L_x_1421:
[----:B------:R-:W-:Y:S05]  /*6120*/  BSYNC.RECONVERGENT B7 ;  /* 0x0000000000077941 */ /* 0x000fea0003800200 */
.L_x_1420:
[----:B------:R-:W5:Y:S01]  /*6130*/  LDCU UR4, c[0x0][0x380] ;  /* 0x00007000ff0477ac */ /* 0x000f620008000800 */
[----:B------:R-:W-:Y:S01]  /*6140*/  BSSY.RECONVERGENT B7, `(.L_x_1486) ;  /* 0x0000301000077945 */ /* 0x000fe20003800200 */
[----:B-----5:R-:W-:-:S13]  /*6150*/  ISETP.GE.AND P0, PT, R17, UR4, PT ;  /* 0x0000000411007c0c */ /* 0x020fda000bf06270 */
[----:B------:R-:W-:Y:S05]  /*6160*/  @P0 BRA `(.L_x_1487) ;  /* 0x0000002c00f80947 */ /* 0x000fea0003800000 */
[----:B------:R-:W5:Y:S01]  /*6170*/  LDCU UR4, c[0x0][0x388] ;  /* 0x00007100ff0477ac */ /* 0x000f620008000800 */
[----:B0--34-:R-:W-:Y:S02]  /*6180*/  HFMA2 R0, -RZ, RZ, 0, 0 ;  /* 0x00000000ff007431 */ /* 0x019fe400000001ff */
[----:B------:R-:W-:Y:S01]  /*6190*/  IMAD.MOV.U32 R16, RZ, RZ, RZ ;  /* 0x000000ffff107224 */ /* 0x000fe200078e00ff */
[----:B-----5:R-:W-:-:S09]  /*61a0*/  UISETP.NE.AND UP0, UPT, UR4, URZ, UPT ;  /* 0x000000ff0400728c */ /* 0x020fd2000bf05270 */
[----:B------:R-:W-:Y:S05]  /*61b0*/  BRA.U !UP0, `(.L_x_1488) ;  /* 0x0000001108a87547 */ /* 0x000fea000b800000 */
[----:B------:R-:W1:Y:S01]  /*61c0*/  LDCU.64 UR4, c[0x0][0x390] ;  /* 0x00007200ff0477ac */ /* 0x000e620008000a00 */
[----:B------:R-:W-:Y:S01]  /*61d0*/  IMAD.MOV.U32 R16, RZ, RZ, RZ ;  /* 0x000000ffff107224 */ /* 0x000fe200078e00ff */
[----:B------:R-:W0:Y:S01]  /*61e0*/  LDCU UR6, c[0x0][0x38c] ;  /* 0x00007180ff0677ac */ /* 0x000e220008000800 */
[----:B------:R-:W3:Y:S01]  /*61f0*/  LDCU.64 UR8, c[0x0][0x4b8] ;  /* 0x00009700ff0877ac */ /* 0x000ee20008000a00 */
[----:B------:R-:W-:Y:S01]  /*6200*/  UISETP.NE.AND UP0, UPT, UR40, URZ, UPT ;  /* 0x000000ff2800728c */ /* 0x000fe2000bf05270 */
[----:B-12---:R-:W-:-:S05]  /*6210*/  IMAD.HI.U32 R2, R17, UR4, R16 ;  /* 0x0000000411027c27 */ /* 0x006fca000f8e0010 */
[----:B------:R-:W-:-:S04]  /*6220*/  SHF.R.U32.HI R3, RZ, UR5, R2 ;  /* 0x00000005ff037c19 */ /* 0x000fc80008011602 */
[----:B------:R-:W-:-:S05]  /*6230*/  IADD3 R0, PT, PT, -R3, RZ, RZ ;  /* 0x000000ff03007210 */ /* 0x000fca0007ffe1ff */
[----:B0-----:R-:W-:-:S04]  /*6240*/  IMAD R0, R0, UR6, R17 ;  /* 0x0000000600007c24 */ /* 0x001fc8000f8e0211 */
[C---:B---3--:R-:W-:Y:S02]  /*6250*/  IMAD R16, R0.reuse, UR8, RZ ;  /* 0x0000000800107c24 */ /* 0x048fe4000f8e02ff */
        /* <DEDUP_REMOVED lines=288> */
.L_x_1488:
[----:B------:R-:W1:Y:S01]  /*7460*/  LDCU.64 UR6, c[0x0][0x588] ;  /* 0x0000b100ff0677ac */ /* 0x000e620008000a00 */
[----:B------:R-:W-:Y:S01]  /*7470*/  BSSY.RECONVERGENT B6, `(.L_x_1489) ;  /* 0x00000dd000067945 */ /* 0x000fe20003800200 */
[----:B------:R-:W-:-:S04]  /*7480*/  UPRMT UR4, UR41, 0x9910, URZ ;  /* 0x0000991029047896 */ /* 0x000fc800080000ff */
[----:B------:R-:W-:Y:S01]  /*7490*/  UISETP.GT.AND UP0, UPT, UR4, 0x9, UPT ;  /* 0x000000090400788c */ /* 0x000fe2000bf04270 */
[----:B-12---:R-:W-:-:S05]  /*74a0*/  IADD3 R2, P0, PT, R0, UR6, RZ ;  /* 0x0000000600027c10 */ /* 0x006fca000ff1e0ff */
        /* <DEDUP_REMOVED lines=13> */
.L_x_1493:
[----:B------:R-:W2:Y:S02]  /*7580*/  LDG.E.U8 R0, desc[UR36][R2.64] ;  /* 0x0000002402007981 */ /* 0x000ea4000c1e1100 */
[----:B--2---:R-:W-:Y:S01]  /*7590*/  I2FP.F32.U32 R0, R0 ;  /* 0x0000000000007245 */ /* 0x004fe20000201000 */
[----:B------:R-:W-:Y:S06]  /*75a0*/  BRA `(.L_x_1495) ;  /* 0x0000000c00247947 */ /* 0x000fec0003800000 */
.L_x_1492:
[----:B------:R-:W-:-:S09]  /*75b0*/  UISETP.NE.AND UP0, UPT, UR4, 0x2, UPT ;  /* 0x000000020400788c */ /* 0x000fd2000bf05270 */
[----:B------:R-:W-:Y:S05]  /*75c0*/  BRA.U !UP0, `(.L_x_1496) ;  /* 0x0000000108287547 */ /* 0x000fea000b800000 */
[----:B------:R-:W-:-:S09]  /*75d0*/  UISETP.NE.AND UP0, UPT, UR4, 0x3, UPT ;  /* 0x000000030400788c */ /* 0x000fd2000bf05270 */
[----:B------:R-:W-:Y:S05]  /*75e0*/  BRA.U !UP0, `(.L_x_1497) ;  /* 0x0000000108147547 */ /* 0x000fea000b800000 */
[----:B------:R-:W-:-:S09]  /*75f0*/  UISETP.NE.AND UP0, UPT, UR4, 0x4, UPT ;  /* 0x000000040400788c */ /* 0x000fd2000bf05270 */
[----:B------:R-:W-:Y:S05]  /*7600*/  BRA.U UP0, `(.L_x_1494) ;  /* 0x0000000900b07547 */ /* 0x000fea000b800000 */
[----:B------:R-:W2:Y:S02]  /*7610*/  LDG.E.64 R2, desc[UR36][R2.64] ;  /* 0x0000002402027981 */ /* 0x000ea4000c1e1b00 */
[----:B--2---:R3:W4:Y:S01]  /*7620*/  I2F.S64 R0, R2 ;  /* 0x0000000200007312 */ /* 0x0047220000301400 */
[----:B------:R-:W-:Y:S05]  /*7630*/  BRA `(.L_x_1495) ;  /* 0x0000000c00007947 */ /* 0x000fea0003800000 */
.L_x_1497:
[----:B------:R-:W2:Y:S02]  /*7640*/  LDG.E R0, desc[UR36][R2.64] ;  /* 0x0000002402007981 */ /* 0x000ea4000c1e1900 */
[----:B--2---:R-:W-:Y:S01]  /*7650*/  I2FP.F32.S32 R0, R0 ;  /* 0x0000000000007245 */ /* 0x004fe20000201400 */
[----:B------:R-:W-:Y:S06]  /*7660*/  BRA `(.L_x_1495) ;  /* 0x0000000800f47947 */ /* 0x000fec0003800000 */
.L_x_1496:
[----:B------:R-:W2:Y:S02]  /*7670*/  LDG.E.U16 R0, desc[UR36][R2.64] ;  /* 0x0000002402007981 */ /* 0x000ea4000c1e1500 */
[----:B--2---:R-:W2:Y:S01]  /*7680*/  I2F.S16 R0, R0 ;  /* 0x0000000000007306 */ /* 0x004ea20000101400 */
[----:B------:R-:W-:Y:S05]  /*7690*/  BRA `(.L_x_1495) ;  /* 0x0000000800e87947 */ /* 0x000fea0003800000 */
.L_x_1491:
        /* <DEDUP_REMOVED lines=8> */
.L_x_1499:
[----:B------:R-:W2:Y:S02]  /*7720*/  LDG.E.U16 R0, desc[UR36][R2.64] ;  /* 0x0000002402007981 */ /* 0x000ea4000c1e1500 */
[----:B--2---:R-:W-:Y:S01]  /*7730*/  HADD2.F32 R0, -RZ, R0.H0_H0 ;  /* 0x20000000ff007230 */ /* 0x004fe20000004100 */
[----:B------:R-:W-:Y:S06]  /*7740*/  BRA `(.L_x_1495) ;  /* 0x0000000800bc7947 */ /* 0x000fec0003800000 */
.L_x_1498:
        /* <DEDUP_REMOVED lines=8> */
.L_x_1501:
[----:B------:R-:W2:Y:S02]  /*77d0*/  LDG.E.U16 R0, desc[UR36][R2.64] ;  /* 0x0000002402007981 */ /* 0x000ea4000c1e1500 */
[----:B--2---:R-:W-:Y:S01]  /*77e0*/  HADD2.F32 R0, -RZ, R0.H0_H0 ;  /* 0x20000000ff007230 */ /* 0x004fe20000004100 */
[----:B------:R-:W-:Y:S06]  /*77f0*/  BRA `(.L_x_1495) ;  /* 0x0000000800907947 */ /* 0x000fec0003800000 */
.L_x_1500:
[----:B------:R-:W2:Y:S01]  /*7800*/  LDG.E.64 R2, desc[UR36][R2.64] ;  /* 0x0000002402027981 */ /* 0x000ea2000c1e1b00 */
[----:B------:R-:W-:Y:S01]  /*7810*/  UMOV UR4, 0xf0000000 ;  /* 0xf000000000047882 */ /* 0x000fe20000000000 */
[----:B------:R-:W-:Y:S01]  /*7820*/  UMOV UR5, 0x380fffff ;  /* 0x380fffff00057882 */ /* 0x000fe20000000000 */
[----:B--2---:R-:W0:Y:S01]  /*7830*/  F2F.F32.F64 R0, R2 ;  /* 0x0000000200007310 */ /* 0x004e220000301000 */
[----:B------:R-:W-:-:S14]  /*7840*/  DSETP.GEU.AND P0, PT, |R2|, UR4, PT ;  /* 0x0000000402007e2a */ /* 0x000fdc000bf0e200 */
[----:B0-----:R-:W-:Y:S01]  /*7850*/  @!P0 FMUL R0, R0, 1.175494350822287508e-38 ;  /* 0x0080000000008820 */ /* 0x001fe20000400000 */
[----:B------:R-:W-:Y:S06]  /*7860*/  BRA `(.L_x_1495) ;  /* 0x0000000800747947 */ /* 0x000fec0003800000 */
.L_x_1490:
        /* <DEDUP_REMOVED lines=12> */
.L_x_1504:
[----:B------:R-:W2:Y:S01]  /*7930*/  LDG.E.64 R2, desc[UR36][R2.64] ;  /* 0x0000002402027981 */ /* 0x000ea2000c1e1b00 */
[----:B------:R-:W-:Y:S01]  /*7940*/  UMOV UR4, 0xf0000000 ;  /* 0xf000000000047882 */ /* 0x000fe20000000000 */
[----:B------:R-:W-:Y:S01]  /*7950*/  UMOV UR5, 0x380fffff ;  /* 0x380fffff00057882 */ /* 0x000fe20000000000 */
[----:B--2---:R-:W0:Y:S01]  /*7960*/  F2F.F32.F64 R0, R2 ;  /* 0x0000000200007310 */ /* 0x004e220000301000 */
[----:B------:R-:W-:-:S14]  /*7970*/  DSETP.GEU.AND P0, PT, |R2|, UR4, PT ;  /* 0x0000000402007e2a */ /* 0x000fdc000bf0e200 */
[----:B0-----:R-:W-:Y:S01]  /*7980*/  @!P0 FMUL R0, R0, 1.175494350822287508e-38 ;  /* 0x0080000000008820 */ /* 0x001fe20000400000 */
[----:B------:R-:W-:Y:S06]  /*7990*/  BRA `(.L_x_1495) ;  /* 0x0000000800287947 */ /* 0x000fec0003800000 */
.L_x_1503:
        /* <DEDUP_REMOVED lines=23> */
[----:B------:R-:W-:Y:S01]  /*7b10*/  LOP3.LUT R0, R5, 0x80000000, R0, 0xf8, !PT ;  /* 0x8000000005007812 */ /* 0x000fe200078ef800 */
[----:B------:R-:W-:Y:S06]  /*7b20*/  BRA `(.L_x_1495) ;  /* 0x0000000400c47947 */ /* 0x000fec0003800000 */
.L_x_1506:
        /* <DEDUP_REMOVED lines=12> */
.L_x_1505:
[----:B------:R-:W2:Y:S02]  /*7bf0*/  LDG.E.U16 R0, desc[UR36][R2.64] ;  /* 0x0000002402007981 */ /* 0x000ea4000c1e1500 */
[----:B--2---:R-:W-:Y:S01]  /*7c00*/  IMAD.U32 R0, R0, 0x10000, RZ ;  /* 0x0001000000007824 */ /* 0x004fe200078e00ff */
[----:B------:R-:W-:Y:S06]  /*7c10*/  BRA `(.L_x_1495) ;  /* 0x0000000400887947 */ /* 0x000fec0003800000 */
.L_x_1502:
        /* <DEDUP_REMOVED lines=11> */
.L_x_1509:
[----:B------:R-:W2:Y:S01]  /*7cd0*/  LDG.E.U8 R3, desc[UR36][R2.64] ;  /* 0x0000002402037981 */ /* 0x000ea2000c1e1100 */
        /* <DEDUP_REMOVED lines=19> */
.L_x_1511:
[----:B------:R-:W-:Y:S05]  /*7e10*/  BSYNC.RECONVERGENT B0 ;  /* 0x0000000000007941 */ /* 0x000fea0003800200 */
.L_x_1510:
[----:B------:R-:W-:Y:S01]  /*7e20*/  IMAD.SHL.U32 R0, R0, 0x100000, RZ ;  /* 0x0010000000007824 */ /* 0x000fe200078e00ff */
[----:B------:R-:W-:-:S04]  /*7e30*/  LEA R2, R2, 0x3b800000, 0x17 ;  /* 0x3b80000002027811 */ /* 0x000fc800078eb8ff */
[----:B------:R-:W-:Y:S01]  /*7e40*/  LOP3.LUT R0, R2, R0, R7, 0xfe, !PT ;  /* 0x0000000002007212 */ /* 0x000fe200078efe07 */
[----:B------:R-:W-:Y:S06]  /*7e50*/  BRA `(.L_x_1495) ;  /* 0x0000000000f87947 */ /* 0x000fec0003800000 */
.L_x_1508:
        /* <DEDUP_REMOVED lines=20> */
.L_x_1513:
[----:B------:R-:W-:Y:S05]  /*7fa0*/  BSYNC.RECONVERGENT B0 ;  /* 0x0000000000007941 */ /* 0x000fea0003800200 */
.L_x_1512:
[----:B------:R-:W-:Y:S02]  /*7fb0*/  SHF.L.U32 R0, R0, 0x15, RZ ;  /* 0x0000001500007819 */ /* 0x000fe400000006ff */
[----:B------:R-:W-:-:S04]  /*7fc0*/  LEA R2, R2, 0x37800000, 0x17 ;  /* 0x3780000002027811 */ /* 0x000fc800078eb8ff */
[----:B------:R-:W-:Y:S01]  /*7fd0*/  LOP3.LUT R0, R2, R0, R7, 0xfe, !PT ;  /* 0x0000000002007212 */ /* 0x000fe200078efe07 */
[----:B------:R-:W-:Y:S06]  /*7fe0*/  BRA `(.L_x_1495) ;  /* 0x0000000000947947 */ /* 0x000fec0003800000 */
.L_x_1507:
        /* <DEDUP_REMOVED lines=8> */
[----:B--2---:R-:W-:-:S13]  /*8070*/  ISETP.NE.AND P0, PT, R2, RZ, PT ;  /* 0x000000ff0200720c */ /* 0x004fda0003f05270 */
[----:B------:R-:W-:Y:S05]  /*8080*/  @!P0 BRA `(.L_x_1495) ;  /* 0x00000000006c8947 */ /* 0x000fea0003800000 */
[----:B------:R-:W-:-:S13]  /*8090*/  ISETP.NE.AND P0, PT, R2, 0xff, PT ;  /* 0x000000ff0200780c */ /* 0x000fda0003f05270 */
[----:B------:R-:W-:Y:S01]  /*80a0*/  @!P0 MOV R0, 0x7f800001 ;  /* 0x7f80000100008802 */ /* 0x000fe20000000f00 */
[----:B------:R-:W-:Y:S01]  /*80b0*/  @P0 IMAD.SHL.U32 R0, R2, 0x800000, RZ ;  /* 0x0080000002000824 */ /* 0x000fe200078e00ff */
[----:B------:R-:W-:Y:S06]  /*80c0*/  BRA `(.L_x_1495) ;  /* 0x00000000005c7947 */ /* 0x000fec0003800000 */
.L_x_1494:
        /* <DEDUP_REMOVED lines=8> */
[----:B0-----:R-:W-:Y:S01]  /*8150*/  MOV R4, UR4 ;  /* 0x0000000400047c02 */ /* 0x001fe20008000f00 */
[----:B------:R-:W-:Y:S01]  /*8160*/  IMAD.U32 R5, RZ, RZ, UR5 ;  /* 0x00000005ff057e24 */ /* 0x000fe2000f8e00ff */
[----:B-1----:R-:W-:Y:S01]  /*8170*/  MOV R6, UR6 ;  /* 0x0000000600067c02 */ /* 0x002fe20008000f00 */
[----:B------:R-:W-:Y:S01]  /*8180*/  IMAD.U32 R7, RZ, RZ, UR7 ;  /* 0x00000007ff077e24 */ /* 0x000fe2000f8e00ff */
[----:B---3--:R-:W-:Y:S01]  /*8190*/  MOV R10, UR8 ;  /* 0x00000008000a7c02 */ /* 0x008fe20008000f00 */
[----:B------:R-:W-:-:S07]  /*81a0*/  IMAD.U32 R11, RZ, RZ, UR9 ;  /* 0x00000009ff0b7e24 */ /* 0x000fce000f8e00ff */
[----:B------:R-:W-:-:S07]  /*81b0*/  LEPC R20, `(.L_x_1516) ;  /* 0x000000001014794e */ /* 0x000fce0000000000 */
[----:B--2---:R-:W-:Y:S05]  /*81c0*/  CALL.ABS.NOINC R2 ;  /* 0x0000000002007343 */ /* 0x004fea0003c00000 */
.L_x_1516:
[----:B------:R-:W-:Y:S01]  /*81d0*/  IMAD.MOV.U32 R0, RZ, RZ, RZ ;  /* 0x000000ffff007224 */ /* 0x000fe200078e00ff */
[----:B------:R-:W-:Y:S06]  /*81e0*/  BRA `(.L_x_1495) ;  /* 0x0000000000147947 */ /* 0x000fec0003800000 */
.L_x_1515:
[----:B------:R-:W2:Y:S02]  /*81f0*/  LDG.E.64 R2, desc[UR36][R2.64] ;  /* 0x0000002402027981 */ /* 0x000ea4000c1e1b00 */
[----:B--2---:R0:W1:Y:S01]  /*8200*/  I2F.U64 R0, R2 ;  /* 0x0000000200007312 */ /* 0x0040620000301000 */
[----:B------:R-:W-:Y:S05]  /*8210*/  BRA `(.L_x_1495) ;  /* 0x0000000000087947 */ /* 0x000fea0003800000 */
.L_x_1514:
[----:B------:R-:W2:Y:S02]  /*8220*/  LDG.E R0, desc[UR36][R2.64] ;  /* 0x0000002402007981 */ /* 0x000ea4000c1e1900 */
[----:B--2---:R-:W-:-:S07]  /*8230*/  I2FP.F32.U32 R0, R0 ;  /* 0x0000000000007245 */ /* 0x004fce0000201000 */
.L_x_1495:
[----:B------:R-:W-:Y:S05]  /*8240*/  BSYNC.RECONVERGENT B6 ;  /* 0x0000000000067941 */ /* 0x000fea0003800200 */
.L_x_1489:
        /* <DEDUP_REMOVED lines=33> */
.L_x_1520:
[----:B------:R-:W0:Y:S02]  /*8460*/  F2I.S64.TRUNC R4, R4 ;  /* 0x0000000400047311 */ /* 0x000e24000020d900 */
[----:B0-----:R-:W-:-:S05]  /*8470*/  IMAD.MOV.U32 R7, RZ, RZ, R4 ;  /* 0x000000ffff077224 */ /* 0x001fca00078e0004 */
[----:B------:R0:W-:Y:S01]  /*8480*/  STG.E.U8 desc[UR36][R2.64], R7 ;  /* 0x0000000702007986 */ /* 0x0001e2000c101124 */
[----:B------:R-:W-:Y:S05]  /*8490*/  BRA `(.L_x_1522) ;  /* 0x0000000c00287947 */ /* 0x000fea0003800000 */
.L_x_1519:
        /* <DEDUP_REMOVED lines=9> */
.L_x_1524:
[----:B------:R-:W0:Y:S02]  /*8530*/  F2I.FTZ.TRUNC.NTZ R5, R4 ;  /* 0x0000000400057305 */ /* 0x000e24000021f100 */
[----:B0-----:R0:W-:Y:S01]  /*8540*/  STG.E desc[UR36][R2.64], R5 ;  /* 0x0000000502007986 */ /* 0x0011e2000c101924 */
[----:B------:R-:W-:Y:S05]  /*8550*/  BRA `(.L_x_1522) ;  /* 0x0000000800f87947 */ /* 0x000fea0003800000 */
.L_x_1523:
[----:B------:R-:W0:Y:S02]  /*8560*/  F2I.FTZ.TRUNC.NTZ R5, R4 ;  /* 0x0000000400057305 */ /* 0x000e24000021f100 */
[----:B0-----:R0:W-:Y:S01]  /*8570*/  STG.E.U16 desc[UR36][R2.64], R5 ;  /* 0x0000000502007986 */ /* 0x0011e2000c101524 */
[----:B------:R-:W-:Y:S05]  /*8580*/  BRA `(.L_x_1522) ;  /* 0x0000000800ec7947 */ /* 0x000fea0003800000 */
.L_x_1518:
        /* <DEDUP_REMOVED lines=8> */
.L_x_1526:
[----:B------:R-:W-:-:S05]  /*8610*/  F2FP.F16.F32.PACK_AB R4, RZ, R4 ;  /* 0x00000004ff04723e */ /* 0x000fca00000000ff */
[----:B------:R0:W-:Y:S01]  /*8620*/  STG.E.U16 desc[UR36][R2.64], R4 ;  /* 0x0000000402007986 */ /* 0x0001e2000c101524 */
[----:B------:R-:W-:Y:S05]  /*8630*/  BRA `(.L_x_1522) ;  /* 0x0000000800c07947 */ /* 0x000fea0003800000 */
.L_x_1525:
[----:B------:R-:W-:-:S09]  /*8640*/  UISETP.NE.AND UP0, UPT, UR4, 0x7, UPT ;  /* 0x000000070400788c */ /* 0x000fd2000bf05270 */
[----:B------:R-:W-:Y:S05]  /*8650*/  BRA.U !UP0, `(.L_x_1527) ;  /* 0x00000001082c7547 */ /* 0x000fea000b800000 */
[----:B------:R-:W-:-:S09]  /*8660*/  UISETP.NE.AND UP0, UPT, UR4, 0x8, UPT ;  /* 0x000000080400788c */ /* 0x000fd2000bf05270 */
[----:B------:R-:W-:Y:S05]  /*8670*/  BRA.U !UP0, `(.L_x_1528) ;  /* 0x0000000108147547 */ /* 0x000fea000b800000 */
[----:B------:R-:W-:-:S09]  /*8680*/  UISETP.NE.AND UP0, UPT, UR4, 0x9, UPT ;  /* 0x000000090400788c */ /* 0x000fd2000bf05270 */
[----:B------:R-:W-:Y:S05]  /*8690*/  BRA.U UP0, `(.L_x_1521) ;  /* 0x0000000500d07547 */ /* 0x000fea000b800000 */
[----:B------:R-:W-:-:S05]  /*86a0*/  MOV R5, RZ ;  /* 0x000000ff00057202 */ /* 0x000fca0000000f00 */
[----:B------:R0:W-:Y:S01]  /*86b0*/  STG.E.64 desc[UR36][R2.64], R4 ;  /* 0x0000000402007986 */ /* 0x0001e2000c101b24 */
[----:B------:R-:W-:Y:S05]  /*86c0*/  BRA `(.L_x_1522) ;  /* 0x00000008009c7947 */ /* 0x000fea0003800000 */
.L_x_1528:
[----:B------:R-:W-:-:S04]  /*86d0*/  F2FP.F16.F32.PACK_AB R5, RZ, R4 ;  /* 0x00000004ff05723e */ /* 0x000fc800000000ff */
[----:B------:R-:W-:-:S05]  /*86e0*/  PRMT R5, R5, 0x5410, RZ ;  /* 0x0000541005057816 */ /* 0x000fca00000000ff */
[----:B------:R0:W-:Y:S01]  /*86f0*/  STG.E desc[UR36][R2.64], R5 ;  /* 0x0000000502007986 */ /* 0x0001e2000c101924 */
[----:B------:R-:W-:Y:S05]  /*8700*/  BRA `(.L_x_1522) ;  /* 0x00000008008c7947 */ /* 0x000fea0003800000 */
.L_x_1527:
[----:B------:R-:W-:-:S06]  /*8710*/  FMUL.FTZ R4, R4, 1 ;  /* 0x3f80000004047820 */ /* 0x000fcc0000410000 */
[----:B------:R-:W0:Y:S02]  /*8720*/  F2F.F64.F32 R4, R4 ;  /* 0x0000000400047310 */ /* 0x000e240000201800 */
[----:B0-----:R0:W-:Y:S01]  /*8730*/  STG.E.64 desc[UR36][R2.64], R4 ;  /* 0x0000000402007986 */ /* 0x0011e2000c101b24 */
[----:B------:R-:W-:Y:S05]  /*8740*/  BRA `(.L_x_1522) ;  /* 0x00000008007c7947 */ /* 0x000fea0003800000 */
.L_x_1517:
        /* <DEDUP_REMOVED lines=13> */
.L_x_1532:
        /* <DEDUP_REMOVED lines=16> */
.L_x_1535:
[----:B------:R-:W-:-:S04]  /*8920*/  SHF.R.U32.HI R4, RZ, 0x18, R4 ;  /* 0x00000018ff047819 */ /* 0x000fc80000011604 */
[----:B------:R-:W-:-:S04]  /*8930*/  LOP3.LUT R4, R5, 0x80, R4, 0xf8, !PT ;  /* 0x0000008005047812 */ /* 0x000fc800078ef804 */
[----:B------:R-:W-:-:S07]  /*8940*/  PRMT R0, R4, 0x7610, R0 ;  /* 0x0000761004007816 */ /* 0x000fce0000000000 */
.L_x_1534:
[----:B------:R-:W-:Y:S05]  /*8950*/  BSYNC.RECONVERGENT B0 ;  /* 0x0000000000007941 */ /* 0x000fea0003800200 */
.L_x_1533:
[----:B------:R0:W-:Y:S01]  /*8960*/  STG.E.U8 desc[UR36][R2.64], R0 ;  /* 0x0000000002007986 */ /* 0x0001e2000c101124 */
[----:B------:R-:W-:Y:S05]  /*8970*/  BRA `(.L_x_1522) ;  /* 0x0000000400f07947 */ /* 0x000fea0003800000 */
.L_x_1531:
        /* <DEDUP_REMOVED lines=16> */
.L_x_1538:
[----:B------:R-:W-:-:S04]  /*8a80*/  SHF.R.U32.HI R4, RZ, 0x18, R4 ;  /* 0x00000018ff047819 */ /* 0x000fc80000011604 */
[----:B------:R-:W-:-:S04]  /*8a90*/  LOP3.LUT R5, R5, 0x80, R4, 0xf8, !PT ;  /* 0x0000008005057812 */ /* 0x000fc800078ef804 */
[----:B------:R-:W-:-:S07]  /*8aa0*/  PRMT R0, R5, 0x7610, R0 ;  /* 0x0000761005007816 */ /* 0x000fce0000000000 */
.L_x_1537:
[----:B------:R-:W-:Y:S05]  /*8ab0*/  BSYNC.RECONVERGENT B0 ;  /* 0x0000000000007941 */ /* 0x000fea0003800200 */
.L_x_1536:
[----:B------:R0:W-:Y:S01]  /*8ac0*/  STG.E.U8 desc[UR36][R2.64], R0 ;  /* 0x0000000002007986 */ /* 0x0001e2000c101124 */
[----:B------:R-:W-:Y:S05]  /*8ad0*/  BRA `(.L_x_1522) ;  /* 0x0000000400987947 */ /* 0x000fea0003800000 */
.L_x_1530:
        /* <DEDUP_REMOVED lines=21> */
.L_x_1540:
[----:B------:R-:W0:Y:S02]  /*8c30*/  F2I.U64.TRUNC R4, R4 ;  /* 0x0000000400047311 */ /* 0x000e24000020d800 */
[----:B0-----:R0:W-:Y:S01]  /*8c40*/  STG.E.64 desc[UR36][R2.64], R4 ;  /* 0x0000000402007986 */ /* 0x0011e2000c101b24 */
[----:B------:R-:W-:Y:S05]  /*8c50*/  BRA `(.L_x_1522) ;  /* 0x0000000400387947 */ /* 0x000fea0003800000 */
.L_x_1539:
[----:B------:R-:W0:Y:S02]  /*8c60*/  F2I.FTZ.U32.TRUNC.NTZ R5, R4 ;  /* 0x0000000400057305 */ /* 0x000e24000021f000 */
[----:B0-----:R0:W-:Y:S01]  /*8c70*/  STG.E desc[UR36][R2.64], R5 ;  /* 0x0000000502007986 */ /* 0x0011e2000c101924 */
[----:B------:R-:W-:Y:S05]  /*8c80*/  BRA `(.L_x_1522) ;  /* 0x00000004002c7947 */ /* 0x000fea0003800000 */
.L_x_1529:
        /* <DEDUP_REMOVED lines=10> */
.L_x_1542:
[----:B------:R-:W-:Y:S01]  /*8d30*/  FMUL.FTZ R4, R4, 1 ;  /* 0x3f80000004047820 */ /* 0x000fe20000410000 */
[----:B------:R-:W-:-:S05]  /*8d40*/  CS2R R6, SRZ ;  /* 0x0000000000067805 */ /* 0x000fca000001ff00 */
[----:B------:R-:W0:Y:S02]  /*8d50*/  F2F.F64.F32 R4, R4 ;  /* 0x0000000400047310 */ /* 0x000e240000201800 */
[----:B0-----:R4:W-:Y:S01]  /*8d60*/  STG.E.128 desc[UR36][R2.64], R4 ;  /* 0x0000000402007986 */ /* 0x0019e2000c101d24 */
[----:B------:R-:W-:Y:S05]  /*8d70*/  BRA `(.L_x_1522) ;  /* 0x0000000000f07947 */ /* 0x000fea0003800000 */
.L_x_1541:
[----:B------:R-:W-:-:S09]  /*8d80*/  UISETP.NE.AND UP0, UPT, UR4, 0xf, UPT ;  /* 0x0000000f0400788c */ /* 0x000fd2000bf05270 */
[----:B------:R-:W-:Y:S05]  /*8d90*/  BRA.U !UP0, `(.L_x_1543) ;  /* 0x0000000108e07547 */ /* 0x000fea000b800000 */
[----:B------:R-:W-:-:S09]  /*8da0*/  UISETP.NE.AND UP0, UPT, UR4, 0x17, UPT ;  /* 0x000000170400788c */ /* 0x000fd2000bf05270 */
[----:B------:R-:W-:Y:S05]  /*8db0*/  BRA.U !UP0, `(.L_x_1544) ;  /* 0x00000001088c7547 */ /* 0x000fea000b800000 */
[----:B------:R-:W-:-:S09]  /*8dc0*/  UISETP.NE.AND UP0, UPT, UR4, 0x18, UPT ;  /* 0x000000180400788c */ /* 0x000fd2000bf05270 */
[----:B------:R-:W-:Y:S05]  /*8dd0*/  BRA.U !UP0, `(.L_x_1545) ;  /* 0x0000000108447547 */ /* 0x000fea000b800000 */
.L_x_1521:
        /* <DEDUP_REMOVED lines=16> */
.L_x_1546:
[----:B------:R-:W-:Y:S05]  /*8ee0*/  BRA `(.L_x_1522) ;  /* 0x0000000000947947 */ /* 0x000fea0003800000 */
.L_x_1545:
        /* <DEDUP_REMOVED lines=12> */
.L_x_1548:
[----:B------:R-:W-:Y:S05]  /*8fb0*/  BSYNC.RECONVERGENT B0 ;  /* 0x0000000000007941 */ /* 0x000fea0003800200 */
.L_x_1547:
[----:B------:R-:W-:-:S05]  /*8fc0*/  LOP3.LUT R5, R0, 0x80, R7, 0xf8, !PT ;  /* 0x0000008000057812 */ /* 0x000fca00078ef807 */
[----:B------:R2:W-:Y:S01]  /*8fd0*/  STG.E.U8 desc[UR36][R2.64], R5 ;  /* 0x0000000502007986 */ /* 0x0005e2000c101124 */
[----:B------:R-:W-:Y:S05]  /*8fe0*/  BRA `(.L_x_1522) ;  /* 0x0000000000547947 */ /* 0x000fea0003800000 */
.L_x_1544:
        /* <DEDUP_REMOVED lines=11> */
.L_x_1550:
[----:B------:R-:W-:Y:S01]  /*90a0*/  IMAD.MOV.U32 R0, RZ, RZ, 0x7f ;  /* 0x0000007fff007424 */ /* 0x000fe200078e00ff */
[----:B------:R-:W-:-:S04]  /*90b0*/  ISETP.GT.U32.AND P0, PT, R6, 0x7f800000, PT ;  /* 0x7f8000000600780c */ /* 0x000fc80003f04070 */
[----:B------:R-:W-:-:S09]  /*90c0*/  SEL R0, R0, 0x7c, P0 ;  /* 0x0000007c00007807 */ /* 0x000fd20000000000 */
.L_x_1551:
[----:B------:R-:W-:Y:S05]  /*90d0*/  BSYNC.RECONVERGENT B0 ;  /* 0x0000000000007941 */ /* 0x000fea0003800200 */
.L_x_1549:
[----:B------:R-:W-:-:S04]  /*90e0*/  SHF.R.U32.HI R5, RZ, 0x18, R4 ;  /* 0x00000018ff057819 */ /* 0x000fc80000011604 */
[----:B------:R-:W-:-:S05]  /*90f0*/  LOP3.LUT R5, R0, 0x80, R5, 0xf8, !PT ;  /* 0x0000008000057812 */ /* 0x000fca00078ef805 */
[----:B------:R1:W-:Y:S01]  /*9100*/  STG.E.U8 desc[UR36][R2.64], R5 ;  /* 0x0000000502007986 */ /* 0x0003e2000c101124 */
[----:B------:R-:W-:Y:S05]  /*9110*/  BRA `(.L_x_1522) ;  /* 0x0000000000087947 */ /* 0x000fea0003800000 */
.L_x_1543:
[----:B------:R-:W-:-:S05]  /*9120*/  F2FP.BF16.F32.PACK_AB R4, RZ, R4 ;  /* 0x00000004ff04723e */ /* 0x000fca00000010ff */
[----:B------:R0:W-:Y:S02]  /*9130*/  STG.E.U16 desc[UR36][R2.64], R4 ;  /* 0x0000000402007986 */ /* 0x0001e4000c101524 */
.L_x_1522:
[----:B------:R-:W-:-:S07]  /*9140*/  IADD3 R17, PT, PT, R17, 0x80, RZ ;  /* 0x0000008011117810 */ /* 0x000fce0007ffe0ff */
.L_x_1487:
[----:B------:R-:W-:Y:S05]  /*9150*/  BSYNC.RECONVERGENT B7 ;  /* 0x0000000000077941 */ /* 0x000fea0003800200 */
.L_x_1486:
[----:B------:R-:W5:Y:S02]  /*9160*/  LDCU UR4, c[0x0][0x380] ;  /* 0x00007000ff0477ac */ /* 0x000f640008000800 */
[----:B-----5:R-:W-:-:S13]  /*9170*/  ISETP.GE.AND P0, PT, R17, UR4, PT ;  /* 0x0000000411007c0c */ /* 0x020fda000bf06270 */
[----:B------:R-:W-:Y:S05]  /*9180*/  @P0 EXIT ;  /* 0x000000000000094d */ /* 0x000fea0003800000 */
[----:B------:R-:W5:Y:S01]  /*9190*/  LDCU UR4, c[0x0][0x388] ;  /* 0x00007100ff0477ac */ /* 0x000f620008000800 */
[----:B------:R-:W-:Y:S02]  /*91a0*/  HFMA2 R16, -RZ, RZ, 0, 0 ;  /* 0x00000000ff107431 */ /* 0x000fe400000001ff */
[----:B0--34-:R-:W-:Y:S01]  /*91b0*/  IMAD.MOV.U32 R0, RZ, RZ, RZ ;  /* 0x000000ffff007224 */ /* 0x019fe200078e00ff */
        /* <DEDUP_REMOVED lines=300> */
.L_x_1552:
[----:B------:R-:W0:Y:S01]  /*a480*/  LDCU.128 UR8, c[0x0][0x580] ;  /* 0x0000b000ff0877ac */ /* 0x000e220008000c00 */
[----:B------:R-:W-:Y:S01]  /*a490*/  BSSY.RECONVERGENT B6, `(.L_x_1553) ;  /* 0x00000df000067945 */ /* 0x000fe20003800200 */
[----:B------:R-:W-:-:S04]  /*a4a0*/  UPRMT UR4, UR41, 0x9910, URZ ;  /* 0x0000991029047896 */ /* 0x000fc800080000ff */
[----:B------:R-:W-:Y:S01]  /*a4b0*/  UISETP.GT.AND UP0, UPT, UR4, 0x9, UPT ;  /* 0x000000090400788c */ /* 0x000fe2000bf04270 */
[----:B0-----:R-:W-:Y:S02]  /*a4c0*/  IADD3 R16, P0, PT, R16, UR8, RZ ;  /* 0x0000000810107c10 */ /* 0x001fe4000ff1e0ff */
[----:B-12---:R-:W-:-:S03]  /*a4d0*/  IADD3 R2, P1, PT, R0, UR10, RZ ;  /* 0x0000000a00027c10 */ /* 0x006fc6000ff3e0ff */
        /* <DEDUP_REMOVED lines=12> */
[----:B--2---:R4:W0:Y:S01]  /*a5a0*/  I2F.S16 R0, R2 ;  /* 0x0000000200007306 */ /* 0x0048220000101400 */
[----:B------:R-:W-:Y:S05]  /*a5b0*/  BRA `(.L_x_1559) ;  /* 0x0000000c00307947 */ /* 0x000fea0003800000 */
.L_x_1557:
[----:B------:R-:W2:Y:S02]  /*a5c0*/  LDG.E.U8 R0, desc[UR36][R2.64] ;  /* 0x0000002402007981 */ /* 0x000ea4000c1e1100 */
[----:B--2---:R-:W-:Y:S01]  /*a5d0*/  I2FP.F32.U32 R0, R0 ;  /* 0x0000000000007245 */ /* 0x004fe20000201000 */
[----:B------:R-:W-:Y:S06]  /*a5e0*/  BRA `(.L_x_1559) ;  /* 0x0000000c00247947 */ /* 0x000fec0003800000 */
.L_x_1556:
[----:B------:R-:W-:-:S09]  /*a5f0*/  UISETP.NE.AND UP0, UPT, UR4, 0x2, UPT ;  /* 0x000000020400788c */ /* 0x000fd2000bf05270 */
[----:B------:R-:W-:Y:S05]  /*a600*/  BRA.U !UP0, `(.L_x_1560) ;  /* 0x0000000108287547 */ /* 0x000fea000b800000 */
[----:B------:R-:W-:-:S09]  /*a610*/  UISETP.NE.AND UP0, UPT, UR4, 0x3, UPT ;  /* 0x000000030400788c */ /* 0x000fd2000bf05270 */
[----:B------:R-:W-:Y:S05]  /*a620*/  BRA.U !UP0, `(.L_x_1561) ;  /* 0x0000000108147547 */ /* 0x000fea000b800000 */
[----:B------:R-:W-:-:S09]  /*a630*/  UISETP.NE.AND UP0, UPT, UR4, 0x4, UPT ;  /* 0x000000040400788c */ /* 0x000fd2000bf05270 */
[----:B------:R-:W-:Y:S05]  /*a640*/  BRA.U UP0, `(.L_x_1558) ;  /* 0x0000000900b07547 */ /* 0x000fea000b800000 */
[----:B------:R-:W2:Y:S02]  /*a650*/  LDG.E.64 R2, desc[UR36][R2.64] ;  /* 0x0000002402027981 */ /* 0x000ea4000c1e1b00 */
[----:B--2---:R0:W1:Y:S01]  /*a660*/  I2F.S64 R0, R2 ;  /* 0x0000000200007312 */ /* 0x0040620000301400 */
[----:B------:R-:W-:Y:S05]  /*a670*/  BRA `(.L_x_1559) ;  /* 0x0000000c00007947 */ /* 0x000fea0003800000 */
.L_x_1561:
[----:B------:R-:W2:Y:S02]  /*a680*/  LDG.E R0, desc[UR36][R2.64] ;  /* 0x0000002402007981 */ /* 0x000ea4000c1e1900 */
[----:B--2---:R-:W-:Y:S01]  /*a690*/  I2FP.F32.S32 R0, R0 ;  /* 0x0000000000007245 */ /* 0x004fe20000201400 */
[----:B------:R-:W-:Y:S06]  /*a6a0*/  BRA `(.L_x_1559) ;  /* 0x0000000800f47947 */ /* 0x000fec0003800000 */
.L_x_1560:
[----:B------:R-:W2:Y:S02]  /*a6b0*/  LDG.E.U16 R0, desc[UR36][R2.64] ;  /* 0x0000002402007981 */ /* 0x000ea4000c1e1500 */
[----:B--2---:R-:W0:Y:S01]  /*a6c0*/  I2F.S16 R0, R0 ;  /* 0x0000000000007306 */ /* 0x004e220000101400 */
[----:B------:R-:W-:Y:S05]  /*a6d0*/  BRA `(.L_x_1559) ;  /* 0x0000000800e87947 */ /* 0x000fea0003800000 */
.L_x_1555:
        /* <DEDUP_REMOVED lines=8> */
.L_x_1563:
[----:B------:R-:W2:Y:S02]  /*a760*/  LDG.E.U16 R0, desc[UR36][R2.64] ;  /* 0x0000002402007981 */ /* 0x000ea4000c1e1500 */
[----:B--2---:R-:W-:Y:S01]  /*a770*/  HADD2.F32 R0, -RZ, R0.H0_H0 ;  /* 0x20000000ff007230 */ /* 0x004fe20000004100 */
[----:B------:R-:W-:Y:S06]  /*a780*/  BRA `(.L_x_1559) ;  /* 0x0000000800bc7947 */ /* 0x000fec0003800000 */
.L_x_1562:
        /* <DEDUP_REMOVED lines=8> */
.L_x_1565:
[----:B------:R-:W2:Y:S02]  /*a810*/  LDG.E.U16 R0, desc[UR36][R2.64] ;  /* 0x0000002402007981 */ /* 0x000ea4000c1e1500 */
[----:B--2---:R-:W-:Y:S01]  /*a820*/  HADD2.F32 R0, -RZ, R0.H0_H0 ;  /* 0x20000000ff007230 */ /* 0x004fe20000004100 */
[----:B------:R-:W-:Y:S06]  /*a830*/  BRA `(.L_x_1559) ;  /* 0x0000000800907947 */ /* 0x000fec0003800000 */
.L_x_1564:
[----:B------:R-:W2:Y:S01]  /*a840*/  LDG.E.64 R2, desc[UR36][R2.64] ;  /* 0x0000002402027981 */ /* 0x000ea2000c1e1b00 */
[----:B------:R-:W-:Y:S01]  /*a850*/  UMOV UR4, 0xf0000000 ;  /* 0xf000000000047882 */ /* 0x000fe20000000000 */
[----:B------:R-:W-:Y:S01]  /*a860*/  UMOV UR5, 0x380fffff ;  /* 0x380fffff00057882 */ /* 0x000fe20000000000 */
[----:B--2---:R-:W0:Y:S01]  /*a870*/  F2F.F32.F64 R0, R2 ;  /* 0x0000000200007310 */ /* 0x004e220000301000 */
[----:B------:R-:W-:-:S14]  /*a880*/  DSETP.GEU.AND P0, PT, |R2|, UR4, PT ;  /* 0x0000000402007e2a */ /* 0x000fdc000bf0e200 */
[----:B0-----:R-:W-:Y:S01]  /*a890*/  @!P0 FMUL R0, R0, 1.175494350822287508e-38 ;  /* 0x0080000000008820 */ /* 0x001fe20000400000 */
[----:B------:R-:W-:Y:S06]  /*a8a0*/  BRA `(.L_x_1559) ;  /* 0x0000000800747947 */ /* 0x000fec0003800000 */
.L_x_1554:
        /* <DEDUP_REMOVED lines=12> */
.L_x_1568:
[----:B------:R-:W2:Y:S01]  /*a970*/  LDG.E.64 R2, desc[UR36][R2.64] ;  /* 0x0000002402027981 */ /* 0x000ea2000c1e1b00 */
[----:B------:R-:W-:Y:S01]  /*a980*/  UMOV UR4, 0xf0000000 ;  /* 0xf000000000047882 */ /* 0x000fe20000000000 */
[----:B------:R-:W-:Y:S01]  /*a990*/  UMOV UR5, 0x380fffff ;  /* 0x380fffff00057882 */ /* 0x000fe20000000000 */
[----:B--2---:R-:W0:Y:S01]  /*a9a0*/  F2F.F32.F64 R0, R2 ;  /* 0x0000000200007310 */ /* 0x004e220000301000 */
[----:B------:R-:W-:-:S14]  /*a9b0*/  DSETP.GEU.AND P0, PT, |R2|, UR4, PT ;  /* 0x0000000402007e2a */ /* 0x000fdc000bf0e200 */
[----:B0-----:R-:W-:Y:S01]  /*a9c0*/  @!P0 FMUL R0, R0, 1.175494350822287508e-38 ;  /* 0x0080000000008820 */ /* 0x001fe20000400000 */
[----:B------:R-:W-:Y:S06]  /*a9d0*/  BRA `(.L_x_1559) ;  /* 0x0000000800287947 */ /* 0x000fec0003800000 */
.L_x_1567:
        /* <DEDUP_REMOVED lines=23> */
[----:B------:R-:W-:Y:S01]  /*ab50*/  LOP3.LUT R0, R5, 0x80000000, R0, 0xf8, !PT ;  /* 0x8000000005007812 */ /* 0x000fe200078ef800 */
[----:B------:R-:W-:Y:S06]  /*ab60*/  BRA `(.L_x_1559) ;  /* 0x0000000400c47947 */ /* 0x000fec0003800000 */
.L_x_1570:
        /* <DEDUP_REMOVED lines=12> */
.L_x_1569:
[----:B------:R-:W2:Y:S02]  /*ac30*/  LDG.E.U16 R0, desc[UR36][R2.64] ;  /* 0x0000002402007981 */ /* 0x000ea4000c1e1500 */
[----:B--2---:R-:W-:Y:S01]  /*ac40*/  SHF.L.U32 R0, R0, 0x10, RZ ;  /* 0x0000001000007819 */ /* 0x004fe200000006ff */
[----:B------:R-:W-:Y:S06]  /*ac50*/  BRA `(.L_x_1559) ;  /* 0x0000000400887947 */ /* 0x000fec0003800000 */
.L_x_1566:
        /* <DEDUP_REMOVED lines=11> */
.L_x_1573:
        /* <DEDUP_REMOVED lines=20> */
.L_x_1575:
[----:B------:R-:W-:Y:S05]  /*ae50*/  BSYNC.RECONVERGENT B0 ;  /* 0x0000000000007941 */ /* 0x000fea0003800200 */
.L_x_1574:
[----:B------:R-:W-:Y:S01]  /*ae60*/  IMAD.SHL.U32 R0, R0, 0x100000, RZ ;  /* 0x0010000000007824 */ /* 0x000fe200078e00ff */
[----:B------:R-:W-:-:S04]  /*ae70*/  LEA R2, R2, 0x3b800000, 0x17 ;  /* 0x3b80000002027811 */ /* 0x000fc800078eb8ff */
[----:B------:R-:W-:Y:S01]  /*ae80*/  LOP3.LUT R0, R2, R0, R7, 0xfe, !PT ;  /* 0x0000000002007212 */ /* 0x000fe200078efe07 */
[----:B------:R-:W-:Y:S06]  /*ae90*/  BRA `(.L_x_1559) ;  /* 0x0000000000f87947 */ /* 0x000fec0003800000 */
.L_x_1572:
        /* <DEDUP_REMOVED lines=20> */
.L_x_1577:
[----:B------:R-:W-:Y:S05]  /*afe0*/  BSYNC.RECONVERGENT B0 ;  /* 0x0000000000007941 */ /* 0x000fea0003800200 */
.L_x_1576:
[----:B------:R-:W-:Y:S02]  /*aff0*/  SHF.L.U32 R0, R0, 0x15, RZ ;  /* 0x0000001500007819 */ /* 0x000fe400000006ff */
[----:B------:R-:W-:-:S04]  /*b000*/  LEA R2, R2, 0x37800000, 0x17 ;  /* 0x3780000002027811 */ /* 0x000fc800078eb8ff */
[----:B------:R-:W-:Y:S01]  /*b010*/  LOP3.LUT R0, R2, R0, R7, 0xfe, !PT ;  /* 0x0000000002007212 */ /* 0x000fe200078efe07 */
[----:B------:R-:W-:Y:S06]  /*b020*/  BRA `(.L_x_1559) ;  /* 0x0000000000947947 */ /* 0x000fec0003800000 */
.L_x_1571:
        /* <DEDUP_REMOVED lines=14> */
.L_x_1558:
        /* <DEDUP_REMOVED lines=16> */
.L_x_1580:
[----:B------:R-:W-:Y:S01]  /*b210*/  IMAD.MOV.U32 R0, RZ, RZ, RZ ;  /* 0x000000ffff007224 */ /* 0x000fe200078e00ff */
[----:B------:R-:W-:Y:S06]  /*b220*/  BRA `(.L_x_1559) ;  /* 0x0000000000147947 */ /* 0x000fec0003800000 */
.L_x_1579:
[----:B------:R-:W2:Y:S02]  /*b230*/  LDG.E.64 R2, desc[UR36][R2.64] ;  /* 0x0000002402027981 */ /* 0x000ea4000c1e1b00 */
[----:B--2---:R0:W1:Y:S01]  /*b240*/  I2F.U64 R0, R2 ;  /* 0x0000000200007312 */ /* 0x0040620000301000 */
[----:B------:R-:W-:Y:S05]  /*b250*/  BRA `(.L_x_1559) ;  /* 0x0000000000087947 */ /* 0x000fea0003800000 */
.L_x_1578:
[----:B------:R-:W2:Y:S02]  /*b260*/  LDG.E R0, desc[UR36][R2.64] ;  /* 0x0000002402007981 */ /* 0x000ea4000c1e1900 */
[----:B--2---:R-:W-:-:S07]  /*b270*/  I2FP.F32.U32 R0, R0 ;  /* 0x0000000000007245 */ /* 0x004fce0000201000 */
.L_x_1559:
[----:B------:R-:W-:Y:S05]  /*b280*/  BSYNC.RECONVERGENT B6 ;  /* 0x0000000000067941 */ /* 0x000fea0003800200 */
.L_x_1553:
[----:B012345:R-:W-:Y:S01]  /*b290*/  FMUL.FTZ R2, |R0|, 1.4426950216293334961 ;  /* 0x3fb8aa3b00027820 */ /* 0x03ffe20000410200 */
[----:B------:R-:W-:Y:S01]  /*b2a0*/  HFMA2 R3, -RZ, RZ, 3.4921875, 0 ;  /* 0x42fc0000ff037431 */ /* 0x000fe200000001ff */
[----:B------:R-:W-:-:S04]  /*b2b0*/  UPRMT UR4, UR42, 0x9910, URZ ;  /* 0x000099102a047896 */ /* 0x000fc800080000ff */
[----:B------:R-:W0:Y:S01]  /*b2c0*/  FRND.TRUNC R2, R2 ;  /* 0x0000000200027307 */ /* 0x000e22000020d000 */
[----:B------:R-:W-:Y:S01]  /*b2d0*/  UISETP.GT.AND UP0, UPT, UR4, 0x9, UPT ;  /* 0x000000090400788c */ /* 0x000fe2000bf04270 */
        /* <DEDUP_REMOVED lines=23> */
[----:B0-----:R-:W-:Y:S01]  /*b450*/  STG.E.U8 desc[UR36][R16.64], R3 ;  /* 0x0000000310007986 */ /* 0x001fe2000c101124 */
[----:B------:R-:W-:Y:S05]  /*b460*/  EXIT ;  /* 0x000000000000794d */ /* 0x000fea0003800000 */
.L_x_1584:
[----:B------:R-:W0:Y:S02]  /*b470*/  F2I.S64.TRUNC R2, R2 ;  /* 0x0000000200027311 */ /* 0x000e24000020d900 */
[----:B0-----:R-:W-:-:S05]  /*b480*/  MOV R5, R2 ;  /* 0x0000000200057202 */ /* 0x001fca0000000f00 */
[----:B------:R-:W-:Y:S01]  /*b490*/  STG.E.U8 desc[UR36][R16.64], R5 ;  /* 0x0000000510007986 */ /* 0x000fe2000c101124 */
[----:B------:R-:W-:Y:S05]  /*b4a0*/  EXIT ;  /* 0x000000000000794d */ /* 0x000fea0003800000 */
.L_x_1583:
[----:B------:R-:W-:-:S09]  /*b4b0*/  UISETP.NE.AND UP0, UPT, UR4, 0x2, UPT ;  /* 0x000000020400788c */ /* 0x000fd2000bf05270 */
[----:B------:R-:W-:Y:S05]  /*b4c0*/  BRA.U !UP0, `(.L_x_1586) ;  /* 0x0000000108287547 */ /* 0x000fea000b800000 */
[----:B------:R-:W-:-:S09]  /*b4d0*/  UISETP.NE.AND UP0, UPT, UR4, 0x3, UPT ;  /* 0x000000030400788c */ /* 0x000fd2000bf05270 */
[----:B------:R-:W-:Y:S05]  /*b4e0*/  BRA.U !UP0, `(.L_x_1587) ;  /* 0x0000000108147547 */ /* 0x000fea000b800000 */
[----:B------:R-:W-:-:S09]  /*b4f0*/  UISETP.NE.AND UP0, UPT, UR4, 0x4, UPT ;  /* 0x000000040400788c */ /* 0x000fd2000bf05270 */
[----:B------:R-:W-:Y:S05]  /*b500*/  BRA.U UP0, `(.L_x_1585) ;  /* 0x0000000900387547 */ /* 0x000fea000b800000 */
[----:B------:R-:W0:Y:S02]  /*b510*/  F2I.S64.TRUNC R2, R2 ;  /* 0x0000000200027311 */ /* 0x000e24000020d900 */
[----:B0-----:R-:W-:Y:S01]  /*b520*/  STG.E.64 desc[UR36][R16.64], R2 ;  /* 0x0000000210007986 */ /* 0x001fe2000c101b24 */
[----:B------:R-:W-:Y:S05]  /*b530*/  EXIT ;  /* 0x000000000000794d */ /* 0x000fea0003800000 */
.L_x_1587:
[----:B------:R-:W0:Y:S02]  /*b540*/  F2I.FTZ.TRUNC.NTZ R3, R2 ;  /* 0x0000000200037305 */ /* 0x000e24000021f100 */
[----:B0-----:R-:W-:Y:S01]  /*b550*/  STG.E desc[UR36][R16.64], R3 ;  /* 0x0000000310007986 */ /* 0x001fe2000c101924 */
[----:B------:R-:W-:Y:S05]  /*b560*/  EXIT ;  /* 0x000000000000794d */ /* 0x000fea0003800000 */
.L_x_1586:
[----:B------:R-:W0:Y:S02]  /*b570*/  F2I.FTZ.TRUNC.NTZ R3, R2 ;  /* 0x0000000200037305 */ /* 0x000e24000021f100 */
[----:B0-----:R-:W-:Y:S01]  /*b580*/  STG.E.U16 desc[UR36][R16.64], R3 ;  /* 0x0000000310007986 */ /* 0x001fe2000c101524 */
[----:B------:R-:W-:Y:S05]  /*b590*/  EXIT ;  /* 0x000000000000794d */ /* 0x000fea0003800000 */
.L_x_1582:
[----:B------:R-:W-:-:S09]  /*b5a0*/  UISETP.GT.AND UP0, UPT, UR4, 0x6, UPT ;  /* 0x000000060400788c */ /* 0x000fd2000bf04270 */
[----:B------:R-:W-:Y:S05]  /*b5b0*/  BRA.U UP0, `(.L_x_1588) ;  /* 0x0000000100247547 */ /* 0x000fea000b800000 */
[----:B------:R-:W-:-:S09]  /*b5c0*/  UISETP.NE.AND UP0, UPT, UR4, 0x5, UPT ;  /* 0x000000050400788c */ /* 0x000fd2000bf05270 */
[----:B------:R-:W-:Y:S05]  /*b5d0*/  BRA.U !UP0, `(.L_x_1589) ;  /* 0x0000000108107547 */ /* 0x000fea000b800000 */
[----:B------:R-:W-:-:S09]  /*b5e0*/  UISETP.NE.AND UP0, UPT, UR4, 0x6, UPT ;  /* 0x000000060400788c */ /* 0x000fd2000bf05270 */
[----:B------:R-:W-:Y:S05]  /*b5f0*/  BRA.U UP0, `(.L_x_1585) ;  /* 0x0000000500fc7547 */ /* 0x000fea000b800000 */
[----:B------:R-:W-:Y:S01]  /*b600*/  STG.E desc[UR36][R16.64], R2 ;  /* 0x0000000210007986 */ /* 0x000fe2000c101924 */
[----:B------:R-:W-:Y:S05]  /*b610*/  EXIT ;  /* 0x000000000000794d */ /* 0x000fea0003800000 */
.L_x_1589:
[----:B------:R-:W-:-:S05]  /*b620*/  F2FP.F16.F32.PACK_AB R2, RZ, R2 ;  /* 0x00000002ff02723e */ /* 0x000fca00000000ff */
[----:B------:R-:W-:Y:S01]  /*b630*/  STG.E.U16 desc[UR36][R16.64], R2 ;  /* 0x0000000210007986 */ /* 0x000fe2000c101524 */
[----:B------:R-:W-:Y:S05]  /*b640*/  EXIT ;  /* 0x000000000000794d */ /* 0x000fea0003800000 */
.L_x_1588:
[----:B------:R-:W-:-:S09]  /*b650*/  UISETP.NE.AND UP0, UPT, UR4, 0x7, UPT ;  /* 0x000000070400788c */ /* 0x000fd2000bf05270 */
[----:B------:R-:W-:Y:S05]  /*b660*/  BRA.U !UP0, `(.L_x_1590) ;  /* 0x00000001082c7547 */ /* 0x000fea000b800000 */
[----:B------:R-:W-:-:S09]  /*b670*/  UISETP.NE.AND UP0, UPT, UR4, 0x8, UPT ;  /* 0x000000080400788c */ /* 0x000fd2000bf05270 */
[----:B------:R-:W-:Y:S05]  /*b680*/  BRA.U !UP0, `(.L_x_1591) ;  /* 0x0000000108147547 */ /* 0x000fea000b800000 */
[----:B------:R-:W-:-:S09]  /*b690*/  UISETP.NE.AND UP0, UPT, UR4, 0x9, UPT ;  /* 0x000000090400788c */ /* 0x000fd2000bf05270 */
[----:B------:R-:W-:Y:S05]  /*b6a0*/  BRA.U UP0, `(.L_x_1585) ;  /* 0x0000000500d07547 */ /* 0x000fea000b800000 */
[----:B------:R-:W-:-:S05]  /*b6b0*/  IMAD.MOV.U32 R3, RZ, RZ, RZ ;  /* 0x000000ffff037224 */ /* 0x000fca00078e00ff */
[----:B------:R-:W-:Y:S01]  /*b6c0*/  STG.E.64 desc[UR36][R16.64], R2 ;  /* 0x0000000210007986 */ /* 0x000fe2000c101b24 */
[----:B------:R-:W-:Y:S05]  /*b6d0*/  EXIT ;  /* 0x000000000000794d */ /* 0x000fea0003800000 */
.L_x_1591:
[----:B------:R-:W-:-:S04]  /*b6e0*/  F2FP.F16.F32.PACK_AB R3, RZ, R2 ;  /* 0x00000002ff03723e */ /* 0x000fc800000000ff */
[----:B------:R-:W-:-:S05]  /*b6f0*/  PRMT R3, R3, 0x5410, RZ ;  /* 0x0000541003037816 */ /* 0x000fca00000000ff */
[----:B------:R-:W-:Y:S01]  /*b700*/  STG.E desc[UR36][R16.64], R3 ;  /* 0x0000000310007986 */ /* 0x000fe2000c101924 */
[----:B------:R-:W-:Y:S05]  /*b710*/  EXIT ;  /* 0x000000000000794d */ /* 0x000fea0003800000 */
.L_x_1590:
[----:B------:R-:W-:-:S06]  /*b720*/  FMUL.FTZ R2, R2, 1 ;  /* 0x3f80000002027820 */ /* 0x000fcc0000410000 */
[----:B------:R-:W0:Y:S02]  /*b730*/  F2F.F64.F32 R2, R2 ;  /* 0x0000000200027310 */ /* 0x000e240000201800 */
[----:B0-----:R-:W-:Y:S01]  /*b740*/  STG.E.64 desc[UR36][R16.64], R2 ;  /* 0x0000000210007986 */ /* 0x001fe2000c101b24 */
[----:B------:R-:W-:Y:S05]  /*b750*/  EXIT ;  /* 0x000000000000794d */ /* 0x000fea0003800000 */
.L_x_1581:
        /* <DEDUP_REMOVED lines=11> */
[----:B0-----:R-:W-:Y:S01]  /*b810*/  STG.E.U16 desc[UR36][R16.64], R3 ;  /* 0x0000000310007986 */ /* 0x001fe2000c101524 */
[----:B------:R-:W-:Y:S05]  /*b820*/  EXIT ;  /* 0x000000000000794d */ /* 0x000fea0003800000 */
.L_x_1595:
        /* <DEDUP_REMOVED lines=16> */
.L_x_1598:
[----:B------:R-:W-:-:S04]  /*b930*/  SHF.R.U32.HI R2, RZ, 0x18, R2 ;  /* 0x00000018ff027819 */ /* 0x000fc80000011602 */
[----:B------:R-:W-:-:S04]  /*b940*/  LOP3.LUT R2, R3, 0x80, R2, 0xf8, !PT ;  /* 0x0000008003027812 */ /* 0x000fc800078ef802 */
[----:B------:R-:W-:-:S07]  /*b950*/  PRMT R8, R2, 0x7610, R8 ;  /* 0x0000761002087816 */ /* 0x000fce0000000008 */
.L_x_1597:
[----:B------:R-:W-:Y:S05]  /*b960*/  BSYNC.RECONVERGENT B0 ;  /* 0x0000000000007941 */ /* 0x000fea0003800200 */
.L_x_1596:
[----:B------:R-:W-:Y:S01]  /*b970*/  STG.E.U8 desc[UR36][R16.64], R8 ;  /* 0x0000000810007986 */ /* 0x000fe2000c101124 */
[----:B------:R-:W-:Y:S05]  /*b980*/  EXIT ;  /* 0x000000000000794d */ /* 0x000fea0003800000 */
.L_x_1594:
        /* <DEDUP_REMOVED lines=16> */
.L_x_1601:
[----:B------:R-:W-:-:S04]  /*ba90*/  SHF.R.U32.HI R2, RZ, 0x18, R2 ;  /* 0x00000018ff027819 */ /* 0x000fc80000011602 */
[----:B------:R-:W-:-:S04]  /*baa0*/  LOP3.LUT R3, R3, 0x80, R2, 0xf8, !PT ;  /* 0x0000008003037812 */ /* 0x000fc800078ef802 */
[----:B------:R-:W-:-:S07]  /*bab0*/  PRMT R8, R3, 0x7610, R8 ;  /* 0x0000761003087816 */ /* 0x000fce0000000008 */
.L_x_1600:
[----:B------:R-:W-:Y:S05]  /*bac0*/  BSYNC.RECONVERGENT B0 ;  /* 0x0000000000007941 */ /* 0x000fea0003800200 */
.L_x_1599:
[----:B------:R-:W-:Y:S01]  /*bad0*/  STG.E.U8 desc[UR36][R16.64], R8 ;  /* 0x0000000810007986 */ /* 0x000fe2000c101124 */
[----:B------:R-:W-:Y:S05]  /*bae0*/  EXIT ;  /* 0x000000000000794d */ /* 0x000fea0003800000 */
.L_x_1593:
        /* <DEDUP_REMOVED lines=21> */
.L_x_1603:
[----:B------:R-:W0:Y:S02]  /*bc40*/  F2I.U64.TRUNC R2, R2 ;  /* 0x0000000200027311 */ /* 0x000e24000020d800 */
[----:B0-----:R-:W-:Y:S01]  /*bc50*/  STG.E.64 desc[UR36][R16.64], R2 ;  /* 0x0000000210007986 */ /* 0x001fe2000c101b24 */
[----:B------:R-:W-:Y:S05]  /*bc60*/  EXIT ;  /* 0x000000000000794d */ /* 0x000fea0003800000 */
.L_x_1602:
[----:B------:R-:W0:Y:S02]  /*bc70*/  F2I.FTZ.U32.TRUNC.NTZ R3, R2 ;  /* 0x0000000200037305 */ /* 0x000e24000021f000 */
[----:B0-----:R-:W-:Y:S01]  /*bc80*/  STG.E desc[UR36][R16.64], R3 ;  /* 0x0000000310007986 */ /* 0x001fe2000c101924 */
[----:B------:R-:W-:Y:S05]  /*bc90*/  EXIT ;  /* 0x000000000000794d */ /* 0x000fea0003800000 */
.L_x_1592:
        /* <DEDUP_REMOVED lines=8> */
[----:B------:R-:W-:Y:S01]  /*bd20*/  STG.E.U8 desc[UR36][R16.64], R3 ;  /* 0x0000000310007986 */ /* 0x000fe2000c101124 */
[----:B------:R-:W-:Y:S05]  /*bd30*/  EXIT ;  /* 0x000000000000794d */ /* 0x000fea0003800000 */
.L_x_1605:
[----:B------:R-:W-:Y:S01]  /*bd40*/  FMUL.FTZ R4, R2, 1 ;  /* 0x3f80000002047820 */ /* 0x000fe20000410000 */
[----:B------:R-:W-:-:S05]  /*bd50*/  CS2R R6, SRZ ;  /* 0x0000000000067805 */ /* 0x000fca000001ff00 */
[----:B------:R-:W0:Y:S02]  /*bd60*/  F2F.F64.F32 R4, R4 ;  /* 0x0000000400047310 */ /* 0x000e240000201800 */
[----:B0-----:R-:W-:Y:S01]  /*bd70*/  STG.E.128 desc[UR36][R16.64], R4 ;  /* 0x0000000410007986 */ /* 0x001fe2000c101d24 */
[----:B------:R-:W-:Y:S05]  /*bd80*/  EXIT ;  /* 0x000000000000794d */ /* 0x000fea0003800000 */
.L_x_1604:
[----:B------:R-:W-:-:S09]  /*bd90*/  UISETP.NE.AND UP0, UPT, UR4, 0xf, UPT ;  /* 0x0000000f0400788c */ /* 0x000fd2000bf05270 */
[----:B------:R-:W-:Y:S05]  /*bda0*/  BRA.U !UP0, `(.L_x_1606) ;  /* 0x0000000108e07547 */ /* 0x000fea000b800000 */
[----:B------:R-:W-:-:S09]  /*bdb0*/  UISETP.NE.AND UP0, UPT, UR4, 0x17, UPT ;  /* 0x000000170400788c */ /* 0x000fd2000bf05270 */
[----:B------:R-:W-:Y:S05]  /*bdc0*/  BRA.U !UP0, `(.L_x_1607) ;  /* 0x00000001088c7547 */ /* 0x000fea000b800000 */
[----:B------:R-:W-:-:S09]  /*bdd0*/  UISETP.NE.AND UP0, UPT, UR4, 0x18, UPT ;  /* 0x000000180400788c */ /* 0x000fd2000bf05270 */
[----:B------:R-:W-:Y:S05]  /*bde0*/  BRA.U !UP0, `(.L_x_1608) ;  /* 0x0000000108447547 */ /* 0x000fea000b800000 */
.L_x_1585:
        /* <DEDUP_REMOVED lines=16> */
.L_x_1609:
[----:B------:R-:W-:Y:S05]  /*bef0*/  EXIT ;  /* 0x000000000000794d */ /* 0x000fea0003800000 */
.L_x_1608:
[----:B------:R-:W-:Y:S01]  /*bf00*/  LOP3.LUT R4, R2, 0x7fffffff, RZ, 0xc0, !PT ;  /* 0x7fffffff02047812 */ /* 0x000fe200078ec0ff */
[----:B------:R-:W-:Y:S01]  /*bf10*/  BSSY.RECONVERGENT B0, `(.L_x_1610) ;  /* 0x000000b000007945 */ /* 0x000fe20003800200 */
[----:B------:R-:W-:Y:S01]  /*bf20*/  SHF.R.U32.HI R5, RZ, 0x18, R2 ;  /* 0x00000018ff057819 */ /* 0x000fe20000011602 */
[----:B------:R-:W-:Y:S01]  /*bf30*/  IMAD.MOV.U32 R0, RZ, RZ, 0x7f ;  /* 0x0000007fff007424 */ /* 0x000fe200078e00ff */
        /* <DEDUP_REMOVED lines=8> */
.L_x_1611:
[----:B------:R-:W-:Y:S05]  /*bfc0*/  BSYNC.RECONVERGENT B0 ;  /* 0x0000000000007941 */ /* 0x000fea0003800200 */
.L_x_1610:
[----:B------:R-:W-:-:S05]  /*bfd0*/  LOP3.LUT R3, R0, 0x80, R5, 0xf8, !PT ;  /* 0x0000008000037812 */ /* 0x000fca00078ef805 */
[----:B------:R-:W-:Y:S01]  /*bfe0*/  STG.E.U8 desc[UR36][R16.64], R3 ;  /* 0x0000000310007986 */ /* 0x000fe2000c101124 */
[----:B------:R-:W-:Y:S05]  /*bff0*/  EXIT ;  /* 0x000000000000794d */ /* 0x000fea0003800000 */
.L_x_1607:
        /* <DEDUP_REMOVED lines=11> */
.L_x_1613:
[----:B------:R-:W-:Y:S01]  /*c0b0*/  HFMA2 R0, -RZ, RZ, 0, 7.569789886474609375e-06 ;  /* 0x0000007fff007431 */ /* 0x000fe200000001ff */
[----:B------:R-:W-:-:S04]  /*c0c0*/  ISETP.GT.U32.AND P0, PT, R4, 0x7f800000, PT ;  /* 0x7f8000000400780c */ /* 0x000fc80003f04070 */
[----:B------:R-:W-:-:S09]  /*c0d0*/  SEL R0, R0, 0x7c, P0 ;  /* 0x0000007c00007807 */ /* 0x000fd20000000000 */
.L_x_1614:
[----:B------:R-:W-:Y:S05]  /*c0e0*/  BSYNC.RECONVERGENT B0 ;  /* 0x0000000000007941 */ /* 0x000fea0003800200 */
.L_x_1612:
[----:B------:R-:W-:-:S04]  /*c0f0*/  SHF.R.U32.HI R3, RZ, 0x18, R2 ;  /* 0x00000018ff037819 */ /* 0x000fc80000011602 */
[----:B------:R-:W-:-:S05]  /*c100*/  LOP3.LUT R3, R0, 0x80, R3, 0xf8, !PT ;  /* 0x0000008000037812 */ /* 0x000fca00078ef803 */
[----:B------:R-:W-:Y:S01]  /*c110*/  STG.E.U8 desc[UR36][R16.64], R3 ;  /* 0x0000000310007986 */ /* 0x000fe2000c101124 */
[----:B------:R-:W-:Y:S05]  /*c120*/  EXIT ;  /* 0x000000000000794d */ /* 0x000fea0003800000 */
.L_x_1606:
[----:B------:R-:W-:-:S05]  /*c130*/  F2FP.BF16.F32.PACK_AB R2, RZ, R2 ;  /* 0x00000002ff02723e */ /* 0x000fca00000010ff */
[----:B------:R-:W-:Y:S01]  /*c140*/  STG.E.U16 desc[UR36][R16.64], R2 ;  /* 0x0000000210007986 */ /* 0x000fe2000c101524 */
[----:B------:R-:W-:Y:S05]  /*c150*/  EXIT ;  /* 0x000000000000794d */ /* 0x000fea0003800000 */
.L_x_1615:
        /* <DEDUP_REMOVED lines=10> */
.L_x_2760:


//--------------------- .text._ZN2at6native27unrolled_elementwise_kernelIZZZNS0_16cosh_kernel_cudaERNS_18TensorIteratorBaseEENKUlvE0_clEvENKUlvE0_clEvEUlfE_St5arrayIPcLm2EELi4E23TrivialOffsetCalculatorILi1EjESB_NS0_6memory12LoadWithCastILi1EEENSC_13StoreWithCastILi1EEEEEviT_T0_T2_T3_T4_T5_ --------------------------
	.section	.text._ZN2at6native27unrolled_elementwise_kernelIZZZNS0_16cosh_kernel_cudaERNS_18TensorIteratorBaseEENKUlvE0_clEvENKUlvE0_clEvEUlfE_St5arrayIPcLm2EELi4E23TrivialOffsetCalculatorILi1EjESB_NS0_6memory12LoadWithCastILi1EEENSC_13StoreWithCastILi1EEEEEviT_T0_T2_T3_T4_T5_,"ax",@progbits
	.align	128
        .global         _ZN2at6native27unrolled_elementwise_kernelIZZZNS0_16cosh_kernel_cudaERNS_18TensorIteratorBaseEENKUlvE0_clEvENKUlvE0_clEvEUlfE_St5arrayIPcLm2EELi4E23TrivialOffsetCalculatorILi1EjESB_NS0_6memory12LoadWithCastILi1EEENSC_13StoreWithCastILi1EEEEEviT_T0_T2_T3_T4_T5_
        .type           _ZN2at6native27unrolled_elementwise_kernelIZZZNS0_16cosh_kernel_cudaERNS_18TensorIteratorBaseEENKUlvE0_clEvENKUlvE0_clEvEUlfE_St5arrayIPcLm2EELi4E23TrivialOffsetCalculatorILi1EjESB_NS0_6memory12LoadWithCastILi1EEENSC_13StoreWithCastILi1EEEEEviT_T0_T2_T3_T4_T5_,@function
        .size           _ZN2at6native27unrolled_elementwise_kernelIZZZNS0_16cosh_kernel_cudaERNS_18TensorIteratorBaseEENKUlvE0_clEvENKUlvE0_clEvEUlfE_St5arrayIPcLm2EELi4E23TrivialOffsetCalculatorILi1EjESB_NS0_6memory12LoadWithCastILi1EEENSC_13StoreWithCastILi1EEEEEviT_T0_T2_T3_T4_T5_,(.L_x_2761 - _ZN2at6native27unrolled_elementwise_kernelIZZZNS0_16cosh_kernel_cudaERNS_18TensorIteratorBaseEENKUlvE0_clEvENKUlvE0_clEvEUlfE_St5arrayIPcLm2EELi4E23TrivialOffsetCalculatorILi1EjESB_NS0_6memory12LoadWithCastILi1EEENSC_13StoreWithCastILi1EEEEEviT_T0_T2_T3_T4_T5_)
        .other          _ZN2at6native27unrolled_elementwise_kernelIZZZNS0_16cosh_kernel_cudaERNS_18TensorIteratorBaseEENKUlvE0_clEvENKUlvE0_clEvEUlfE_St5arrayIPcLm2EELi4E23TrivialOffsetCalculatorILi1EjESB_NS0_6memory12LoadWithCastILi1EEENSC_13StoreWithCastILi1EEEEEviT_T0_T2_T3_T4_T5_,@"STO_CUDA_ENTRY STV_DEFAULT"
_ZN2at6native27unrolled_elementwise_kernelIZZZNS0_16cosh_kernel_cudaERNS_18TensorIteratorBaseEENKUlvE0_clEvENKUlvE0_clEvEUlfE_St5arrayIPcLm2EELi4E23TrivialOffsetCalculatorILi1EjESB_NS0_6memory12LoadWithCastILi1EEENSC_13StoreWithCastILi1EEEEEviT_T0_T2_T3_T4_T5_:
.text._ZN2at6native27unrolled_elementwise_kernelIZZZNS0_16cosh_kernel_cudaERNS_18TensorIteratorBaseEENKUlvE0_clEvENKUlvE0_clEvEUlfE_St5arrayIPcLm2EELi4E23TrivialOffsetCalculatorILi1EjESB_NS0_6memory12LoadWithCastILi1EEENSC_13StoreWithCastILi1EEEEEviT_T0_T2_T3_T4_T5_:
[----:B------:R-:W0:Y:S01]  /*0000*/  LDC R1, c[0x0][0x37c] ;  /* 0x0000df00ff017b82 */ /* 0x000e220000000800 */
[----:B------:R-:W1:Y:S07]  /*0010*/  S2R R2, SR_CTAID.X ;  /* 0x0000000000027919 */ /* 0x000e6e0000002500 */
[----:B------:R-:W1:Y:S01]  /*0020*/  LDC R17, c[0x0][0x380] ;  /* 0x0000e000ff117b82 */ /* 0x000e620000000800 */
[----:B------:R-:W2:Y:S01]  /*0030*/  LDCU.64 UR36, c[0x0][0x358] ;  /* 0x00006b00ff2477ac */ /* 0x000ea20008000a00 */
[----:B------:R-:W-:Y:S01]  /*0040*/  BSSY.RECONVERGENT B7, `(.L_x_1616) ;  /* 0x00000ec000077945 */ /* 0x000fe20003800200 */
[----:B------:R-:W3:Y:S01]  /*0050*/  S2R R16, SR_TID.X ;  /* 0x0000000000107919 */ /* 0x000ee20000002100 */
[----:B------:R-:W-:Y:S01]  /*0060*/  IMAD.MOV.U32 R22, RZ, RZ, RZ ;  /* 0x000000ffff167224 */ /* 0x000fe200078e00ff */
        /* <DEDUP_REMOVED lines=8> */
[----:B------:R-:W-:Y:S01]  /*00f0*/  BSSY.RECONVERGENT B6, `(.L_x_1618) ;  /* 0x00000df000067945 */ /* 0x000fe20003800200 */
        /* <DEDUP_REMOVED lines=17> */
.L_x_1622:
[----:B------:R-:W2:Y:S02]  /*0210*/  LDG.E.U8 R4, desc[UR36][R4.64] ;  /* 0x0000002404047981 */ /* 0x000ea4000c1e1100 */
[----:B--2---:R-:W-:Y:S01]  /*0220*/  I2FP.F32.U32 R22, R4 ;  /* 0x0000000400167245 */ /* 0x004fe20000201000 */
[----:B------:R-:W-:Y:S06]  /*0230*/  BRA `(.L_x_1624) ;  /* 0x0000000c00287947 */ /* 0x000fec0003800000 */
.L_x_1621:
        /* <DEDUP_REMOVED lines=9> */
.L_x_1626:
[----:B------:R-:W2:Y:S02]  /*02d0*/  LDG.E R4, desc[UR36][R4.64] ;  /* 0x0000002404047981 */ /* 0x000ea4000c1e1900 */
[----:B--2---:R-:W-:Y:S01]  /*02e0*/  I2FP.F32.S32 R22, R4 ;  /* 0x0000000400167245 */ /* 0x004fe20000201400 */
[----:B------:R-:W-:Y:S06]  /*02f0*/  BRA `(.L_x_1624) ;  /* 0x0000000800f87947 */ /* 0x000fec0003800000 */
.L_x_1625:
[----:B------:R-:W2:Y:S02]  /*0300*/  LDG.E.U16 R4, desc[UR36][R4.64] ;  /* 0x0000002404047981 */ /* 0x000ea4000c1e1500 */
[----:B--2---:R2:W3:Y:S01]  /*0310*/  I2F.S16 R22, R4 ;  /* 0x0000000400167306 */ /* 0x0044e20000101400 */
[----:B------:R-:W-:Y:S05]  /*0320*/  BRA `(.L_x_1624) ;  /* 0x0000000800ec7947 */ /* 0x000fea0003800000 */
.L_x_1620:
        /* <DEDUP_REMOVED lines=8> */
.L_x_1628:
[----:B------:R-:W2:Y:S02]  /*03b0*/  LDG.E.U16 R4, desc[UR36][R4.64] ;  /* 0x0000002404047981 */ /* 0x000ea4000c1e1500 */
[----:B--2---:R-:W-:Y:S01]  /*03c0*/  HADD2.F32 R22, -RZ, R4.H0_H0 ;  /* 0x20000004ff167230 */ /* 0x004fe20000004100 */
[----:B------:R-:W-:Y:S06]  /*03d0*/  BRA `(.L_x_1624) ;  /* 0x0000000800c07947 */ /* 0x000fec0003800000 */
.L_x_1627:
        /* <DEDUP_REMOVED lines=8> */
.L_x_1630:
[----:B------:R-:W2:Y:S02]  /*0460*/  LDG.E.U16 R4, desc[UR36][R4.64] ;  /* 0x0000002404047981 */ /* 0x000ea4000c1e1500 */
[----:B--2---:R-:W-:Y:S01]  /*0470*/  HADD2.F32 R22, -RZ, R4.H0_H0 ;  /* 0x20000004ff167230 */ /* 0x004fe20000004100 */
[----:B------:R-:W-:Y:S06]  /*0480*/  BRA `(.L_x_1624) ;  /* 0x0000000800947947 */ /* 0x000fec0003800000 */
.L_x_1629:
[----:B------:R-:W2:Y:S01]  /*0490*/  LDG.E.64 R4, desc[UR36][R4.64] ;  /* 0x0000002404047981 */ /* 0x000ea2000c1e1b00 */
[----:B------:R-:W-:Y:S01]  /*04a0*/  UMOV UR4, 0xf0000000 ;  /* 0xf000000000047882 */ /* 0x000fe20000000000 */
[----:B------:R-:W-:Y:S01]  /*04b0*/  UMOV UR5, 0x380fffff ;  /* 0x380fffff00057882 */ /* 0x000fe20000000000 */
[----:B--2---:R-:W0:Y:S01]  /*04c0*/  F2F.F32.F64 R22, R4 ;  /* 0x0000000400167310 */ /* 0x004e220000301000 */
[----:B------:R-:W-:-:S14]  /*04d0*/  DSETP.GEU.AND P0, PT, |R4|, UR4, PT ;  /* 0x0000000404007e2a */ /* 0x000fdc000bf0e200 */
[----:B0-----:R-:W-:Y:S01]  /*04e0*/  @!P0 FMUL R22, R22, 1.175494350822287508e-38 ;  /* 0x0080000016168820 */ /* 0x001fe20000400000 */
[----:B------:R-:W-:Y:S06]  /*04f0*/  BRA `(.L_x_1624) ;  /* 0x0000000800787947 */ /* 0x000fec0003800000 */
.L_x_1619:
        /* <DEDUP_REMOVED lines=12> */
.L_x_1633:
[----:B------:R-:W2:Y:S01]  /*05c0*/  LDG.E.64 R4, desc[UR36][R4.64] ;  /* 0x0000002404047981 */ /* 0x000ea2000c1e1b00 */
[----:B------:R-:W-:Y:S01]  /*05d0*/  UMOV UR4, 0xf0000000 ;  /* 0xf000000000047882 */ /* 0x000fe20000000000 */
[----:B------:R-:W-:Y:S01]  /*05e0*/  UMOV UR5, 0x380fffff ;  /* 0x380fffff00057882 */ /* 0x000fe20000000000 */
[----:B--2---:R-:W0:Y:S01]  /*05f0*/  F2F.F32.F64 R22, R4 ;  /* 0x0000000400167310 */ /* 0x004e220000301000 */
[----:B------:R-:W-:-:S14]  /*0600*/  DSETP.GEU.AND P0, PT, |R4|, UR4, PT ;  /* 0x0000000404007e2a */ /* 0x000fdc000bf0e200 */
[----:B0-----:R-:W-:Y:S01]  /*0610*/  @!P0 FMUL R22, R22, 1.175494350822287508e-38 ;  /* 0x0080000016168820 */ /* 0x001fe20000400000 */
[----:B------:R-:W-:Y:S06]  /*0620*/  BRA `(.L_x_1624) ;  /* 0x00000008002c7947 */ /* 0x000fec0003800000 */
.L_x_1632:
        /* <DEDUP_REMOVED lines=25> */
.L_x_1635:
        /* <DEDUP_REMOVED lines=11> */
[----:B------:R-:W-:Y:S01]  /*0870*/  LOP3.LUT R22, R0, 0x80000000, R3, 0xf8, !PT ;  /* 0x8000000000167812 */ /* 0x000fe200078ef803 */
[----:B------:R-:W-:Y:S06]  /*0880*/  BRA `(.L_x_1624) ;  /* 0x0000000400947947 */ /* 0x000fec0003800000 */
.L_x_1634:
[----:B------:R-:W2:Y:S02]  /*0890*/  LDG.E.U16 R4, desc[UR36][R4.64] ;  /* 0x0000002404047981 */ /* 0x000ea4000c1e1500 */
[----:B--2---:R-:W-:Y:S01]  /*08a0*/  IMAD.U32 R22, R4, 0x10000, RZ ;  /* 0x0001000004167824 */ /* 0x004fe200078e00ff */
[----:B------:R-:W-:Y:S06]  /*08b0*/  BRA `(.L_x_1624) ;  /* 0x0000000400887947 */ /* 0x000fec0003800000 */
.L_x_1631:
        /* <DEDUP_REMOVED lines=11> */
.L_x_1638:
        /* <DEDUP_REMOVED lines=20> */
.L_x_1640:
[----:B------:R-:W-:Y:S05]  /*0ab0*/  BSYNC.RECONVERGENT B0 ;  /* 0x0000000000007941 */ /* 0x000fea0003800200 */
.L_x_1639:
[----:B------:R-:W-:Y:S01]  /*0ac0*/  IMAD.SHL.U32 R0, R0, 0x100000, RZ ;  /* 0x0010000000007824 */ /* 0x000fe200078e00ff */
[----:B------:R-:W-:-:S04]  /*0ad0*/  LEA R3, R3, 0x3b800000, 0x17 ;  /* 0x3b80000003037811 */ /* 0x000fc800078eb8ff */
[----:B------:R-:W-:Y:S01]  /*0ae0*/  LOP3.LUT R22, R3, R0, R7, 0xfe, !PT ;  /* 0x0000000003167212 */ /* 0x000fe200078efe07 */
[----:B------:R-:W-:Y:S06]  /*0af0*/  BRA `(.L_x_1624) ;  /* 0x0000000000f87947 */ /* 0x000fec0003800000 */
.L_x_1637:
        /* <DEDUP_REMOVED lines=20> */
.L_x_1642:
[----:B------:R-:W-:Y:S05]  /*0c40*/  BSYNC.RECONVERGENT B0 ;  /* 0x0000000000007941 */ /* 0x000fea0003800200 */
.L_x_1641:
[----:B------:R-:W-:Y:S01]  /*0c50*/  IMAD.SHL.U32 R0, R0, 0x200000, RZ ;  /* 0x0020000000007824 */ /* 0x000fe200078e00ff */
[----:B------:R-:W-:-:S04]  /*0c60*/  LEA R3, R3, 0x37800000, 0x17 ;  /* 0x3780000003037811 */ /* 0x000fc800078eb8ff */
[----:B------:R-:W-:Y:S01]  /*0c70*/  LOP3.LUT R22, R3, R0, R7, 0xfe, !PT ;  /* 0x0000000003167212 */ /* 0x000fe200078efe07 */
[----:B------:R-:W-:Y:S06]  /*0c80*/  BRA `(.L_x_1624) ;  /* 0x0000000000947947 */ /* 0x000fec0003800000 */
.L_x_1636:
[----:B------:R-:W-:-:S09]  /*0c90*/  UISETP.NE.AND UP0, UPT, UR4, 0x1c, UPT ;  /* 0x0000001c0400788c */ /* 0x000fd2000bf05270 */
[----:B------:R-:W-:Y:S05]  /*0ca0*/  BRA.U !UP0, `(.L_x_1643) ;  /* 0x0000000108847547 */ /* 0x000fea000b800000 */
[----:B------:R-:W-:-:S09]  /*0cb0*/  UISETP.NE.AND UP0, UPT, UR4, 0x1d, UPT ;  /* 0x0000001d0400788c */ /* 0x000fd2000bf05270 */
[----:B------:R-:W-:Y:S05]  /*0cc0*/  BRA.U !UP0, `(.L_x_1644) ;  /* 0x0000000108707547 */ /* 0x000fea000b800000 */
[----:B------:R-:W-:-:S09]  /*0cd0*/  UISETP.NE.AND UP0, UPT, UR4, 0x2c, UPT ;  /* 0x0000002c0400788c */ /* 0x000fd2000bf05270 */
[----:B------:R-:W-:Y:S05]  /*0ce0*/  BRA.U !UP0, `(.L_x_1645) ;  /* 0x0000000108487547 */ /* 0x000fea000b800000 */
.L_x_1623:
        /* <DEDUP_REMOVED lines=16> */
.L_x_1646:
[----:B------:R-:W-:Y:S01]  /*0df0*/  IMAD.MOV.U32 R22, RZ, RZ, RZ ;  /* 0x000000ffff167224 */ /* 0x000fe200078e00ff */
[----:B------:R-:W-:Y:S06]  /*0e00*/  BRA `(.L_x_1624) ;  /* 0x0000000000347947 */ /* 0x000fec0003800000 */
.L_x_1645:
[----:B------:R-:W2:Y:S01]  /*0e10*/  LDG.E.U8 R4, desc[UR36][R4.64] ;  /* 0x0000002404047981 */ /* 0x000ea2000c1e1100 */
[----:B------:R-:W-:Y:S01]  /*0e20*/  IMAD.MOV.U32 R22, RZ, RZ, 0x400000 ;  /* 0x00400000ff167424 */ /* 0x000fe200078e00ff */
[----:B--2---:R-:W-:-:S13]  /*0e30*/  ISETP.NE.AND P0, PT, R4, RZ, PT ;  /* 0x000000ff0400720c */ /* 0x004fda0003f05270 */
[----:B------:R-:W-:Y:S05]  /*0e40*/  @!P0 BRA `(.L_x_1624) ;  /* 0x0000000000248947 */ /* 0x000fea0003800000 */
[----:B------:R-:W-:-:S13]  /*0e50*/  ISETP.NE.AND P0, PT, R4, 0xff, PT ;  /* 0x000000ff0400780c */ /* 0x000fda0003f05270 */
[----:B------:R-:W-:Y:S02]  /*0e60*/  @!P0 IMAD.MOV.U32 R22, RZ, RZ, 0x7f800001 ;  /* 0x7f800001ff168424 */ /* 0x000fe400078e00ff */
[----:B------:R-:W-:Y:S01]  /*0e70*/  @P0 IMAD.SHL.U32 R22, R4, 0x800000, RZ ;  /* 0x0080000004160824 */ /* 0x000fe200078e00ff */
[----:B------:R-:W-:Y:S06]  /*0e80*/  BRA `(.L_x_1624) ;  /* 0x0000000000147947 */ /* 0x000fec0003800000 */
.L_x_1644:
[----:B------:R-:W2:Y:S02]  /*0e90*/  LDG.E.64 R22, desc[UR36][R4.64] ;  /* 0x0000002404167981 */ /* 0x000ea4000c1e1b00 */
[----:B--2---:R0:W1:Y:S01]  /*0ea0*/  I2F.U64 R22, R22 ;  /* 0x0000001600167312 */ /* 0x0040620000301000 */
[----:B------:R-:W-:Y:S05]  /*0eb0*/  BRA `(.L_x_1624) ;  /* 0x0000000000087947 */ /* 0x000fea0003800000 */
.L_x_1643:
[----:B------:R-:W2:Y:S02]  /*0ec0*/  LDG.E R4, desc[UR36][R4.64] ;  /* 0x0000002404047981 */ /* 0x000ea4000c1e1900 */
[----:B--2---:R-:W-:-:S07]  /*0ed0*/  I2FP.F32.U32 R22, R4 ;  /* 0x0000000400167245 */ /* 0x004fce0000201000 */
.L_x_1624:
[----:B------:R-:W-:Y:S05]  /*0ee0*/  BSYNC.RECONVERGENT B6 ;  /* 0x0000000000067941 */ /* 0x000fea0003800200 */
.L_x_1618:
[----:B------:R-:W-:-:S07]  /*0ef0*/  VIADD R16, R19, 0x80 ;  /* 0x0000008013107836 */ /* 0x000fce0000000000 */
.L_x_1617:
[----:B------:R-:W-:Y:S05]  /*0f00*/  BSYNC.RECONVERGENT B7 ;  /* 0x0000000000077941 */ /* 0x000fea0003800200 */
.L_x_1616:
[----:B------:R-:W-:Y:S01]  /*0f10*/  ISETP.GE.AND P0, PT, R16, R17, PT ;  /* 0x000000111000720c */ /* 0x000fe20003f06270 */
[----:B------:R-:W-:Y:S01]  /*0f20*/  BSSY.RECONVERGENT B7, `(.L_x_1647) ;  /* 0x00000e7000077945 */ /* 0x000fe20003800200 */
[----:B------:R-:W-:-:S11]  /*0f30*/  IMAD.MOV.U32 R24, RZ, RZ, RZ ;  /* 0x000000ffff187224 */ /* 0x000fd600078e00ff */
[----:B------:R-:W-:Y:S05]  /*0f40*/  @P0 BRA `(.L_x_1648) ;  /* 0x0000000c00900947 */ /* 0x000fea0003800000 */
[----:B0-2-4-:R-:W0:Y:S01]  /*0f50*/  LDC.64 R4, c[0x0][0x390] ;  /* 0x0000e400ff047b82 */ /* 0x015e220000000a00 */
[----:B------:R-:W2:Y:S01]  /*0f60*/  LDCU UR5, c[0x0][0x3a0] ;  /* 0x00007400ff0577ac */ /* 0x000ea20008000800 */
[----:B------:R-:W-:Y:S01]  /*0f70*/  IMAD R0, R2, 0x200, R16 ;  /* 0x0000020002007824 */ /* 0x000fe200078e0210 */
[----:B------:R-:W-:Y:S01]  /*0f80*/  BSSY.RECONVERGENT B6, `(.L_x_1649) ;  /* 0x00000df000067945 */ /* 0x000fe20003800200 */
[----:B------:R-:W-:-:S04]  /*0f90*/  UPRMT UR4, UR38, 0x9910, URZ ;  /* 0x0000991026047896 */ /* 0x000fc800080000ff */
[----:B------:R-:W-:Y:S01]  /*0fa0*/  UISETP.GT.AND UP0, UPT, UR4, 0x9, UPT ;  /* 0x000000090400788c */ /* 0x000fe2000bf04270 */
[----:B--2---:R-:W-:-:S05]  /*0fb0*/  IMAD R3, R0, UR5, RZ ;  /* 0x0000000500037c24 */ /* 0x004fca000f8e02ff */
        /* <DEDUP_REMOVED lines=14> */
.L_x_1653:
[----:B------:R-:W2:Y:S02]  /*10a0*/  LDG.E.U8 R4, desc[UR36][R4.64] ;  /* 0x0000002404047981 */ /* 0x000ea4000c1e1100 */
[----:B--2---:R-:W-:Y:S01]  /*10b0*/  I2FP.F32.U32 R24, R4 ;  /* 0x0000000400187245 */ /* 0x004fe20000201000 */
[----:B------:R-:W-:Y:S06]  /*10c0*/  BRA `(.L_x_1655) ;  /* 0x0000000c00287947 */ /* 0x000fec0003800000 */
.L_x_1652:
[----:B------:R-:W-:-:S09]  /*10d0*/  UISETP.NE.AND UP0, UPT, UR4, 0x2, UPT ;  /* 0x000000020400788c */ /* 0x000fd2000bf05270 */
[----:B------:R-:W-:Y:S05]  /*10e0*/  BRA.U !UP0, `(.L_x_1656) ;  /* 0x0000000108287547 */ /* 0x000fea000b800000 */
[----:B------:R-:W-:-:S09]  /*10f0*/  UISETP.NE.AND UP0, UPT, UR4, 0x3, UPT ;  /* 0x000000030400788c */ /* 0x000fd2000bf05270 */
[----:B------:R-:W-:Y:S05]  /*1100*/  BRA.U !UP0, `(.L_x_1657) ;  /* 0x0000000108147547 */ /* 0x000fea000b800000 */
[----:B------:R-:W-:-:S09]  /*1110*/  UISETP.NE.AND UP0, UPT, UR4, 0x4, UPT ;  /* 0x000000040400788c */ /* 0x000fd2000bf05270 */
[----:B------:R-:W-:Y:S05]  /*1120*/  BRA.U UP0, `(.L_x_1654) ;  /* 0x0000000900b47547 */ /* 0x000fea000b800000 */
[----:B------:R-:W2:Y:S02]  /*1130*/  LDG.E.64 R24, desc[UR36][R4.64] ;  /* 0x0000002404187981 */ /* 0x000ea4000c1e1b00 */
[----:B--2---:R0:W2:Y:S01]  /*1140*/  I2F.S64 R24, R24 ;  /* 0x0000001800187312 */ /* 0x0040a20000301400 */
[----:B------:R-:W-:Y:S05]  /*1150*/  BRA `(.L_x_1655) ;  /* 0x0000000c00047947 */ /* 0x000fea0003800000 */
.L_x_1657:
[----:B------:R-:W2:Y:S02]  /*1160*/  LDG.E R4, desc[UR36][R4.64] ;  /* 0x0000002404047981 */ /* 0x000ea4000c1e1900 */
[----:B--2---:R-:W-:Y:S01]  /*1170*/  I2FP.F32.S32 R24, R4 ;  /* 0x0000000400187245 */ /* 0x004fe20000201400 */
[----:B------:R-:W-:Y:S06]  /*1180*/  BRA `(.L_x_1655) ;  /* 0x0000000800f87947 */ /* 0x000fec0003800000 */
.L_x_1656:
[----:B------:R-:W2:Y:S02]  /*1190*/  LDG.E.U16 R4, desc[UR36][R4.64] ;  /* 0x0000002404047981 */ /* 0x000ea4000c1e1500 */
[----:B--2---:R0:W2:Y:S01]  /*11a0*/  I2F.S16 R24, R4 ;  /* 0x0000000400187306 */ /* 0x0040a20000101400 */
[----:B------:R-:W-:Y:S05]  /*11b0*/  BRA `(.L_x_1655) ;  /* 0x0000000800ec7947 */ /* 0x000fea0003800000 */
.L_x_1651:
        /* <DEDUP_REMOVED lines=8> */
.L_x_1659:
[----:B------:R-:W2:Y:S02]  /*1240*/  LDG.E.U16 R4, desc[UR36][R4.64] ;  /* 0x0000002404047981 */ /* 0x000ea4000c1e1500 */
[----:B--2---:R-:W-:Y:S01]  /*1250*/  HADD2.F32 R24, -RZ, R4.H0_H0 ;  /* 0x20000004ff187230 */ /* 0x004fe20000004100 */
[----:B------:R-:W-:Y:S06]  /*1260*/  BRA `(.L_x_1655) ;  /* 0x0000000800c07947 */ /* 0x000fec0003800000 */
.L_x_1658:
        /* <DEDUP_REMOVED lines=8> */
.L_x_1661:
[----:B------:R-:W2:Y:S02]  /*12f0*/  LDG.E.U16 R4, desc[UR36][R4.64] ;  /* 0x0000002404047981 */ /* 0x000ea4000c1e1500 */
[----:B--2---:R-:W-:Y:S01]  /*1300*/  HADD2.F32 R24, -RZ, R4.H0_H0 ;  /* 0x20000004ff187230 */ /* 0x004fe20000004100 */
[----:B------:R-:W-:Y:S06]  /*1310*/  BRA `(.L_x_1655) ;  /* 0x0000000800947947 */ /* 0x000fec0003800000 */
.L_x_1660:
[----:B------:R-:W2:Y:S01]  /*1320*/  LDG.E.64 R4, desc[UR36][R4.64] ;  /* 0x0000002404047981 */ /* 0x000ea2000c1e1b00 */
[----:B------:R-:W-:Y:S01]  /*1330*/  UMOV UR4, 0xf0000000 ;  /* 0xf000000000047882 */ /* 0x000fe20000000000 */
[----:B------:R-:W-:Y:S01]  /*1340*/  UMOV UR5, 0x380fffff ;  /* 0x380fffff00057882 */ /* 0x000fe20000000000 */
[----:B--2---:R-:W0:Y:S01]  /*1350*/  F2F.F32.F64 R24, R4 ;  /* 0x0000000400187310 */ /* 0x004e220000301000 */
[----:B------:R-:W-:-:S14]  /*1360*/  DSETP.GEU.AND P0, PT, |R4|, UR4, PT ;  /* 0x0000000404007e2a */ /* 0x000fdc000bf0e200 */
[----:B0-----:R-:W-:Y:S01]  /*1370*/  @!P0 FMUL R24, R24, 1.175494350822287508e-38 ;  /* 0x0080000018188820 */ /* 0x001fe20000400000 */
[----:B------:R-:W-:Y:S06]  /*1380*/  BRA `(.L_x_1655) ;  /* 0x0000000800787947 */ /* 0x000fec0003800000 */
.L_x_1650:
        /* <DEDUP_REMOVED lines=12> */
.L_x_1664:
[----:B------:R-:W2:Y:S01]  /*1450*/  LDG.E.64 R4, desc[UR36][R4.64] ;  /* 0x0000002404047981 */ /* 0x000ea2000c1e1b00 */
[----:B------:R-:W-:Y:S01]  /*1460*/  UMOV UR4, 0xf0000000 ;  /* 0xf000000000047882 */ /* 0x000fe20000000000 */
[----:B------:R-:W-:Y:S01]  /*1470*/  UMOV UR5, 0x380fffff ;  /* 0x380fffff00057882 */ /* 0x000fe20000000000 */
[----:B--2---:R-:W0:Y:S01]  /*1480*/  F2F.F32.F64 R24, R4 ;  /* 0x0000000400187310 */ /* 0x004e220000301000 */
[----:B------:R-:W-:-:S14]  /*1490*/  DSETP.GEU.AND P0, PT, |R4|, UR4, PT ;  /* 0x0000000404007e2a */ /* 0x000fdc000bf0e200 */
[----:B0-----:R-:W-:Y:S01]  /*14a0*/  @!P0 FMUL R24, R24, 1.175494350822287508e-38 ;  /* 0x0080000018188820 */ /* 0x001fe20000400000 */
[----:B------:R-:W-:Y:S06]  /*14b0*/  BRA `(.L_x_1655) ;  /* 0x00000008002c7947 */ /* 0x000fec0003800000 */
.L_x_1663:
        /* <DEDUP_REMOVED lines=25> */
.L_x_1666:
        /* <DEDUP_REMOVED lines=11> */
[----:B------:R-:W-:Y:S01]  /*1700*/  LOP3.LUT R24, R0, 0x80000000, R3, 0xf8, !PT ;  /* 0x8000000000187812 */ /* 0x000fe200078ef803 */
[----:B------:R-:W-:Y:S06]  /*1710*/  BRA `(.L_x_1655) ;  /* 0x0000000400947947 */ /* 0x000fec0003800000 */
.L_x_1665:
[----:B------:R-:W2:Y:S02]  /*1720*/  LDG.E.U16 R4, desc[UR36][R4.64] ;  /* 0x0000002404047981 */ /* 0x000ea4000c1e1500 */
[----:B--2---:R-:W-:Y:S01]  /*1730*/  IMAD.U32 R24, R4, 0x10000, RZ ;  /* 0x0001000004187824 */ /* 0x004fe200078e00ff */
[----:B------:R-:W-:Y:S06]  /*1740*/  BRA `(.L_x_1655) ;  /* 0x0000000400887947 */ /* 0x000fec0003800000 */
.L_x_1662:
        /* <DEDUP_REMOVED lines=11> */
.L_x_1669:
        /* <DEDUP_REMOVED lines=20> */
.L_x_1671:
[----:B------:R-:W-:Y:S05]  /*1940*/  BSYNC.RECONVERGENT B0 ;  /* 0x0000000000007941 */ /* 0x000fea0003800200 */
.L_x_1670:
[----:B------:R-:W-:Y:S01]  /*1950*/  IMAD.SHL.U32 R0, R0, 0x100000, RZ ;  /* 0x0010000000007824 */ /* 0x000fe200078e00ff */
[----:B------:R-:W-:-:S04]  /*1960*/  LEA R3, R3, 0x3b800000, 0x17 ;  /* 0x3b80000003037811 */ /* 0x000fc800078eb8ff */
[----:B------:R-:W-:Y:S01]  /*1970*/  LOP3.LUT R24, R3, R0, R7, 0xfe, !PT ;  /* 0x0000000003187212 */ /* 0x000fe200078efe07 */
[----:B------:R-:W-:Y:S06]  /*1980*/  BRA `(.L_x_1655) ;  /* 0x0000000000f87947 */ /* 0x000fec0003800000 */
.L_x_1668:
        /* <DEDUP_REMOVED lines=20> */
.L_x_1673:
[----:B------:R-:W-:Y:S05]  /*1ad0*/  BSYNC.RECONVERGENT B0 ;  /* 0x0000000000007941 */ /* 0x000fea0003800200 */
.L_x_1672:
[----:B------:R-:W-:Y:S01]  /*1ae0*/  IMAD.SHL.U32 R0, R0, 0x200000, RZ ;  /* 0x0020000000007824 */ /* 0x000fe200078e00ff */
[----:B------:R-:W-:-:S04]  /*1af0*/  LEA R3, R3, 0x37800000, 0x17 ;  /* 0x3780000003037811 */ /* 0x000fc800078eb8ff */
[----:B------:R-:W-:Y:S01]  /*1b00*/  LOP3.LUT R24, R3, R0, R7, 0xfe, !PT ;  /* 0x0000000003187212 */ /* 0x000fe200078efe07 */
[----:B------:R-:W-:Y:S06]  /*1b10*/  BRA `(.L_x_1655) ;  /* 0x0000000000947947 */ /* 0x000fec0003800000 */
.L_x_1667:
        /* <DEDUP_REMOVED lines=14> */
.L_x_1654:
[----:B------:R-:W-:Y:S01]  /*1c00*/  MOV R14, 0x0 ;  /* 0x00000000000e7802 */ /* 0x000fe20000000f00 */
[----:B------:R-:W0:Y:S01]  /*1c10*/  LDCU.64 UR4, c[0x4][0x128] ;  /* 0x01002500ff0477ac */ /* 0x000e220008000a00 */
[----:B------:R-:W-:Y:S02]  /*1c20*/  IMAD.MOV.U32 R8, RZ, RZ, 0x4e ;  /* 0x0000004eff087424 */ /* 0x000fe400078e00ff */
[----:B------:R-:W-:Y:S01]  /*1c30*/  IMAD.MOV.U32 R12, RZ, RZ, 0x1 ;  /* 0x00000001ff0c7424 */ /* 0x000fe200078e00ff */
[----:B------:R-:W2:Y:S01]  /*1c40*/  LDCU.64 UR6, c[0x4][0x130] ;  /* 0x01002600ff0677ac */ /* 0x000ea20008000a00 */
[----:B------:R-:W4:Y:S01]  /*1c50*/  LDC.64 R14, c[0x4][R14] ;  /* 0x010000000e0e7b82 */ /* 0x000f220000000a00 */
[----:B------:R-:W-:Y:S01]  /*1c60*/  IMAD.MOV.U32 R13, RZ, RZ, RZ ;  /* 0x000000ffff0d7224 */ /* 0x000fe200078e00ff */
[----:B------:R-:W1:Y:S01]  /*1c70*/  LDCU.64 UR8, c[0x4][0x18] ;  /* 0x01000300ff0877ac */ /* 0x000e620008000a00 */
[----:B0-----:R-:W-:Y:S02]  /*1c80*/  IMAD.U32 R4, RZ, RZ, UR4 ;  /* 0x00000004ff047e24 */ /* 0x001fe4000f8e00ff */
[----:B------:R-:W-:-:S02]  /*1c90*/  IMAD.U32 R5, RZ, RZ, UR5 ;  /* 0x00000005ff057e24 */ /* 0x000fc4000f8e00ff */
[----:B--2---:R-:W-:Y:S02]  /*1ca0*/  IMAD.U32 R6, RZ, RZ, UR6 ;  /* 0x00000006ff067e24 */ /* 0x004fe4000f8e00ff */
[----:B------:R-:W-:Y:S02]  /*1cb0*/  IMAD.U32 R7, RZ, RZ, UR7 ;  /* 0x00000007ff077e24 */ /* 0x000fe4000f8e00ff */
[----:B-1----:R-:W-:Y:S02]  /*1cc0*/  IMAD.U32 R10, RZ, RZ, UR8 ;  /* 0x00000008ff0a7e24 */ /* 0x002fe4000f8e00ff */
[----:B------:R-:W-:-:S07]  /*1cd0*/  IMAD.U32 R11, RZ, RZ, UR9 ;  /* 0x00000009ff0b7e24 */ /* 0x000fce000f8e00ff */
[----:B------:R-:W-:-:S07]  /*1ce0*/  LEPC R20, `(.L_x_1676) ;  /* 0x000000001014794e */ /* 0x000fce0000000000 */
[----:B---345:R-:W-:Y:S05]  /*1cf0*/  CALL.ABS.NOINC R14 ;  /* 0x000000000e007343 */ /* 0x038fea0003c00000 */
.L_x_1676:
[----:B------:R-:W-:Y:S01]  /*1d00*/  IMAD.MOV.U32 R24, RZ, RZ, RZ ;  /* 0x000000ffff187224 */ /* 0x000fe200078e00ff */
[----:B------:R-:W-:Y:S06]  /*1d10*/  BRA `(.L_x_1655) ;  /* 0x0000000000147947 */ /* 0x000fec0003800000 */
.L_x_1675:
[----:B------:R-:W2:Y:S02]  /*1d20*/  LDG.E.64 R24, desc[UR36][R4.64] ;  /* 0x0000002404187981 */ /* 0x000ea4000c1e1b00 */
[----:B--2---:R0:W2:Y:S01]  /*1d30*/  I2F.U64 R24, R24 ;  /* 0x0000001800187312 */ /* 0x0040a20000301000 */
[----:B------:R-:W-:Y:S05]  /*1d40*/  BRA `(.L_x_1655) ;  /* 0x0000000000087947 */ /* 0x000fea0003800000 */
.L_x_1674:
[----:B------:R-:W2:Y:S02]  /*1d50*/  LDG.E R4, desc[UR36][R4.64] ;  /* 0x0000002404047981 */ /* 0x000ea4000c1e1900 */
[----:B--2---:R-:W-:-:S07]  /*1d60*/  I2FP.F32.U32 R24, R4 ;  /* 0x0000000400187245 */ /* 0x004fce0000201000 */
.L_x_1655:
[----:B------:R-:W-:Y:S05]  /*1d70*/  BSYNC.RECONVERGENT B6 ;  /* 0x0000000000067941 */ /* 0x000fea0003800200 */
.L_x_1649:
[----:B------:R-:W-:-:S07]  /*1d80*/  VIADD R16, R16, 0x80 ;  /* 0x0000008010107836 */ /* 0x000fce0000000000 */
.L_x_1648:
[----:B------:R-:W-:Y:S05]  /*1d90*/  BSYNC.RECONVERGENT B7 ;  /* 0x0000000000077941 */ /* 0x000fea0003800200 */
.L_x_1647:
[----:B------:R-:W-:Y:S01]  /*1da0*/  ISETP.GE.AND P0, PT, R16, R17, PT ;  /* 0x000000111000720c */ /* 0x000fe20003f06270 */
[----:B------:R-:W-:Y:S01]  /*1db0*/  BSSY.RECONVERGENT B7, `(.L_x_1677) ;  /* 0x00000e6000077945 */ /* 0x000fe20003800200 */
[----:B0-----:R-:W-:-:S11]  /*1dc0*/  IMAD.MOV.U32 R23, RZ, RZ, RZ ;  /* 0x000000ffff177224 */ /* 0x001fd600078e00ff */
[----:B------:R-:W-:Y:S05]  /*1dd0*/  @P0 BRA `(.L_x_1678) ;  /* 0x0000000c008c0947 */ /* 0x000fea0003800000 */
[----:B--2-4-:R-:W0:Y:S01]  /*1de0*/  LDC.64 R4, c[0x0][0x390] ;  /* 0x0000e400ff047b82 */ /* 0x014e220000000a00 */
        /* <DEDUP_REMOVED lines=18> */
[----:B--2---:R0:W2:Y:S01]  /*1f10*/  I2F.S16 R23, R4 ;  /* 0x0000000400177306 */ /* 0x0040a20000101400 */
[----:B------:R-:W-:Y:S05]  /*1f20*/  BRA `(.L_x_1685) ;  /* 0x0000000c00307947 */ /* 0x000fea0003800000 */
.L_x_1683:
[----:B------:R-:W2:Y:S02]  /*1f30*/  LDG.E.U8 R4, desc[UR36][R4.64] ;  /* 0x0000002404047981 */ /* 0x000ea4000c1e1100 */
[----:B--2---:R-:W-:Y:S01]  /*1f40*/  I2FP.F32.U32 R23, R4 ;  /* 0x0000000400177245 */ /* 0x004fe20000201000 */
[----:B------:R-:W-:Y:S06]  /*1f50*/  BRA `(.L_x_1685) ;  /* 0x0000000c00247947 */ /* 0x000fec0003800000 */
.L_x_1682:
        /* <DEDUP_REMOVED lines=9> */
.L_x_1687:
[----:B------:R-:W2:Y:S02]  /*1ff0*/  LDG.E R4, desc[UR36][R4.64] ;  /* 0x0000002404047981 */ /* 0x000ea4000c1e1900 */
[----:B--2---:R-:W-:Y:S01]  /*2000*/  I2FP.F32.S32 R23, R4 ;  /* 0x0000000400177245 */ /* 0x004fe20000201400 */
[----:B------:R-:W-:Y:S06]  /*2010*/  BRA `(.L_x_1685) ;  /* 0x0000000800f47947 */ /* 0x000fec0003800000 */
.L_x_1686:
[----:B------:R-:W2:Y:S02]  /*2020*/  LDG.E.U16 R4, desc[UR36][R4.64] ;  /* 0x0000002404047981 */ /* 0x000ea4000c1e1500 */
[----:B--2---:R4:W0:Y:S01]  /*2030*/  I2F.S16 R23, R4 ;  /* 0x0000000400177306 */ /* 0x0048220000101400 */
[----:B------:R-:W-:Y:S05]  /*2040*/  BRA `(.L_x_1685) ;  /* 0x0000000800e87947 */ /* 0x000fea0003800000 */
.L_x_1681:
        /* <DEDUP_REMOVED lines=8> */
.L_x_1689:
[----:B------:R-:W2:Y:S02]  /*20d0*/  LDG.E.U16 R4, desc[UR36][R4.64] ;  /* 0x0000002404047981 */ /* 0x000ea4000c1e1500 */
[----:B--2---:R-:W-:Y:S01]  /*20e0*/  HADD2.F32 R23, -RZ, R4.H0_H0 ;  /* 0x20000004ff177230 */ /* 0x004fe20000004100 */
[----:B------:R-:W-:Y:S06]  /*20f0*/  BRA `(.L_x_1685) ;  /* 0x0000000800bc7947 */ /* 0x000fec0003800000 */
.L_x_1688:
        /* <DEDUP_REMOVED lines=8> */
.L_x_1691:
[----:B------:R-:W2:Y:S02]  /*2180*/  LDG.E.U16 R4, desc[UR36][R4.64] ;  /* 0x0000002404047981 */ /* 0x000ea4000c1e1500 */
[----:B--2---:R-:W-:Y:S01]  /*2190*/  HADD2.F32 R23, -RZ, R4.H0_H0 ;  /* 0x20000004ff177230 */ /* 0x004fe20000004100 */
[----:B------:R-:W-:Y:S06]  /*21a0*/  BRA `(.L_x_1685) ;  /* 0x0000000800907947 */ /* 0x000fec0003800000 */
.L_x_1690:
[----:B------:R-:W2:Y:S01]  /*21b0*/  LDG.E.64 R4, desc[UR36][R4.64] ;  /* 0x0000002404047981 */ /* 0x000ea2000c1e1b00 */
[----:B------:R-:W-:Y:S01]  /*21c0*/  UMOV UR4, 0xf0000000 ;  /* 0xf000000000047882 */ /* 0x000fe20000000000 */
[----:B------:R-:W-:Y:S01]  /*21d0*/  UMOV UR5, 0x380fffff ;  /* 0x380fffff00057882 */ /* 0x000fe20000000000 */
[----:B--2---:R-:W0:Y:S01]  /*21e0*/  F2F.F32.F64 R23, R4 ;  /* 0x0000000400177310 */ /* 0x004e220000301000 */
[----:B------:R-:W-:-:S14]  /*21f0*/  DSETP.GEU.AND P0, PT, |R4|, UR4, PT ;  /* 0x0000000404007e2a */ /* 0x000fdc000bf0e200 */
[----:B0-----:R-:W-:Y:S01]  /*2200*/  @!P0 FMUL R23, R23, 1.175494350822287508e-38 ;  /* 0x0080000017178820 */ /* 0x001fe20000400000 */
[----:B------:R-:W-:Y:S06]  /*2210*/  BRA `(.L_x_1685) ;  /* 0x0000000800747947 */ /* 0x000fec0003800000 */
.L_x_1680:
        /* <DEDUP_REMOVED lines=12> */
.L_x_1694:
[----:B------:R-:W2:Y:S01]  /*22e0*/  LDG.E.64 R4, desc[UR36][R4.64] ;  /* 0x0000002404047981 */ /* 0x000ea2000c1e1b00 */
[----:B------:R-:W-:Y:S01]  /*22f0*/  UMOV UR4, 0xf0000000 ;  /* 0xf000000000047882 */ /* 0x000fe20000000000 */
[----:B------:R-:W-:Y:S01]  /*2300*/  UMOV UR5, 0x380fffff ;  /* 0x380fffff00057882 */ /* 0x000fe20000000000 */
[----:B--2---:R-:W0:Y:S01]  /*2310*/  F2F.F32.F64 R23, R4 ;  /* 0x0000000400177310 */ /* 0x004e220000301000 */
[----:B------:R-:W-:-:S14]  /*2320*/  DSETP.GEU.AND P0, PT, |R4|, UR4, PT ;  /* 0x0000000404007e2a */ /* 0x000fdc000bf0e200 */
[----:B0-----:R-:W-:Y:S01]  /*2330*/  @!P0 FMUL R23, R23, 1.175494350822287508e-38 ;  /* 0x0080000017178820 */ /* 0x001fe20000400000 */
[----:B------:R-:W-:Y:S06]  /*2340*/  BRA `(.L_x_1685) ;  /* 0x0000000800287947 */ /* 0x000fec0003800000 */
.L_x_1693:
        /* <DEDUP_REMOVED lines=25> */
.L_x_1696:
[----:B------:R-:W2:Y:S02]  /*24e0*/  LDG.E.U8 R4, desc[UR36][R4.64] ;  /* 0x0000002404047981 */ /* 0x000ea4000c1e1100 */
[C---:B--2---:R-:W-:Y:S02]  /*24f0*/  IMAD.SHL.U32 R0, R4.reuse, 0x2000000, RZ ;  /* 0x0200000004007824 */ /* 0x044fe400078e00ff */
[----:B------:R-:W-:-:S03]  /*2500*/  IMAD.SHL.U32 R6, R4, 0x100, RZ ;  /* 0x0000010004067824 */ /* 0x000fc600078e00ff */
[----:B------:R-:W-:Y:S02]  /*2510*/  ISETP.GE.U32.AND P0, PT, R0, 0x8000000, PT ;  /* 0x080000000000780c */ /* 0x000fe40003f06070 */
[----:B------:R-:W-:-:S11]  /*2520*/  PRMT R23, R6, 0x9910, RZ ;  /* 0x0000991006177816 */ /* 0x000fd600000000ff */
[----:B------:R-:W-:Y:S02]  /*2530*/  @!P0 LOP3.LUT R3, R6, 0x7f00, RZ, 0xc0, !PT ;  /* 0x00007f0006038812 */ /* 0x000fe400078ec0ff */
[----:B------:R-:W-:Y:S02]  /*2540*/  @P0 LEA.HI R0, R0, 0x70000000, RZ, 0x1c ;  /* 0x7000000000000811 */ /* 0x000fe400078fe0ff */
[----:B------:R-:W-:-:S03]  /*2550*/  @!P0 LOP3.LUT R3, R3, 0x3f000000, RZ, 0xfc, !PT ;  /* 0x3f00000003038812 */ /* 0x000fc600078efcff */
[----:B------:R-:W-:Y:S02]  /*2560*/  @P0 FMUL.FTZ R0, R0, 1.9259299443872358531e-34 ;  /* 0x0780000000000820 */ /* 0x000fe40000410000 */
[----:B------:R-:W-:-:S05]  /*2570*/  @!P0 FADD.FTZ R0, R3, -0.5 ;  /* 0xbf00000003008421 */ /* 0x000fca0000010000 */
[----:B------:R-:W-:Y:S01]  /*2580*/  LOP3.LUT R23, R0, 0x80000000, R23, 0xf8, !PT ;  /* 0x8000000000177812 */ /* 0x000fe200078ef817 */
[----:B------:R-:W-:Y:S06]  /*2590*/  BRA `(.L_x_1685) ;  /* 0x0000000400947947 */ /* 0x000fec0003800000 */
.L_x_1695:
[----:B------:R-:W2:Y:S02]  /*25a0*/  LDG.E.U16 R4, desc[UR36][R4.64] ;  /* 0x0000002404047981 */ /* 0x000ea4000c1e1500 */
[----:B--2---:R-:W-:Y:S01]  /*25b0*/  IMAD.U32 R23, R4, 0x10000, RZ ;  /* 0x0001000004177824 */ /* 0x004fe200078e00ff */
[----:B------:R-:W-:Y:S06]  /*25c0*/  BRA `(.L_x_1685) ;  /* 0x0000000400887947 */ /* 0x000fec0003800000 */
.L_x_1692:
        /* <DEDUP_REMOVED lines=11> */
.L_x_1699:
        /* <DEDUP_REMOVED lines=20> */
.L_x_1701:
[----:B------:R-:W-:Y:S05]  /*27c0*/  BSYNC.RECONVERGENT B0 ;  /* 0x0000000000007941 */ /* 0x000fea0003800200 */
.L_x_1700:
[----:B------:R-:W-:Y:S01]  /*27d0*/  IMAD.SHL.U32 R0, R0, 0x100000, RZ ;  /* 0x0010000000007824 */ /* 0x000fe200078e00ff */
[----:B------:R-:W-:-:S04]  /*27e0*/  LEA R3, R3, 0x3b800000, 0x17 ;  /* 0x3b80000003037811 */ /* 0x000fc800078eb8ff */
[----:B------:R-:W-:Y:S01]  /*27f0*/  LOP3.LUT R23, R3, R0, R23, 0xfe, !PT ;  /* 0x0000000003177212 */ /* 0x000fe200078efe17 */
[----:B------:R-:W-:Y:S06]  /*2800*/  BRA `(.L_x_1685) ;  /* 0x0000000000f87947 */ /* 0x000fec0003800000 */
.L_x_1698:
        /* <DEDUP_REMOVED lines=20> */
.L_x_1703:
[----:B------:R-:W-:Y:S05]  /*2950*/  BSYNC.RECONVERGENT B0 ;  /* 0x0000000000007941 */ /* 0x000fea0003800200 */
.L_x_1702:
[----:B------:R-:W-:Y:S01]  /*2960*/  IMAD.SHL.U32 R0, R0, 0x200000, RZ ;  /* 0x0020000000007824 */ /* 0x000fe200078e00ff */
[----:B------:R-:W-:-:S04]  /*2970*/  LEA R3, R3, 0x37800000, 0x17 ;  /* 0x3780000003037811 */ /* 0x000fc800078eb8ff */
[----:B------:R-:W-:Y:S01]  /*2980*/  LOP3.LUT R23, R3, R0, R23, 0xfe, !PT ;  /* 0x0000000003177212 */ /* 0x000fe200078efe17 */
[----:B------:R-:W-:Y:S06]  /*2990*/  BRA `(.L_x_1685) ;  /* 0x0000000000947947 */ /* 0x000fec0003800000 */
.L_x_1697:
        /* <DEDUP_REMOVED lines=14> */
.L_x_1684:
        /* <DEDUP_REMOVED lines=16> */
.L_x_1706:
[----:B------:R-:W-:Y:S01]  /*2b80*/  IMAD.MOV.U32 R23, RZ, RZ, RZ ;  /* 0x000000ffff177224 */ /* 0x000fe200078e00ff */
[----:B------:R-:W-:Y:S06]  /*2b90*/  BRA `(.L_x_1685) ;  /* 0x0000000000147947 */ /* 0x000fec0003800000 */
.L_x_1705:
[----:B------:R-:W2:Y:S02]  /*2ba0*/  LDG.E.64 R4, desc[UR36][R4.64] ;  /* 0x0000002404047981 */ /* 0x000ea4000c1e1b00 */
[----:B--2---:R0:W2:Y:S01]  /*2bb0*/  I2F.U64 R23, R4 ;  /* 0x0000000400177312 */ /* 0x0040a20000301000 */
[----:B------:R-:W-:Y:S05]  /*2bc0*/  BRA `(.L_x_1685) ;  /* 0x0000000000087947 */ /* 0x000fea0003800000 */
.L_x_1704:
[----:B------:R-:W2:Y:S02]  /*2bd0*/  LDG.E R4, desc[UR36][R4.64] ;  /* 0x0000002404047981 */ /* 0x000ea4000c1e1900 */
[----:B--2---:R-:W-:-:S07]  /*2be0*/  I2FP.F32.U32 R23, R4 ;  /* 0x0000000400177245 */ /* 0x004fce0000201000 */
.L_x_1685:
[----:B------:R-:W-:Y:S05]  /*2bf0*/  BSYNC.RECONVERGENT B6 ;  /* 0x0000000000067941 */ /* 0x000fea0003800200 */
.L_x_1679:
[----:B------:R-:W-:-:S07]  /*2c00*/  VIADD R16, R16, 0x80 ;  /* 0x0000008010107836 */ /* 0x000fce0000000000 */
.L_x_1678:
[----:B------:R-:W-:Y:S05]  /*2c10*/  BSYNC.RECONVERGENT B7 ;  /* 0x0000000000077941 */ /* 0x000fea0003800200 */
.L_x_1677:
[----:B------:R-:W-:Y:S01]  /*2c20*/  ISETP.GE.AND P0, PT, R16, R17, PT ;  /* 0x000000111000720c */ /* 0x000fe20003f06270 */
[----:B------:R-:W-:Y:S01]  /*2c30*/  BSSY.RECONVERGENT B6, `(.L_x_1707) ;  /* 0x00000e1000067945 */ /* 0x000fe20003800200 */
[----:B------:R-:W-:-:S11]  /*2c40*/  IMAD.MOV.U32 R18, RZ, RZ, RZ ;  /* 0x000000ffff127224 */ /* 0x000fd600078e00ff */
[----:B------:R-:W-:Y:S05]  /*2c50*/  @P0 BRA `(.L_x_1708) ;  /* 0x0000000c00780947 */ /* 0x000fea0003800000 */
[----:B0-2-4-:R-:W0:Y:S01]  /*2c60*/  LDC.64 R4, c[0x0][0x390] ;  /* 0x0000e400ff047b82 */ /* 0x015e220000000a00 */
[----:B------:R-:W2:Y:S01]  /*2c70*/  LDCU UR5, c[0x0][0x3a0] ;  /* 0x00007400ff0577ac */ /* 0x000ea20008000800 */
[----:B------:R-:W-:Y:S01]  /*2c80*/  IMAD R0, R2, 0x200, R16 ;  /* 0x0000020002007824 */ /* 0x000fe200078e0210 */
        /* <DEDUP_REMOVED lines=17> */
.L_x_1712:
[----:B------:R-:W2:Y:S02]  /*2da0*/  LDG.E.U8 R4, desc[UR36][R4.64] ;  /* 0x0000002404047981 */ /* 0x000ea4000c1e1100 */
[----:B--2---:R-:W-:Y:S01]  /*2db0*/  I2FP.F32.U32 R18, R4 ;  /* 0x0000000400127245 */ /* 0x004fe20000201000 */
[----:B------:R-:W-:Y:S06]  /*2dc0*/  BRA `(.L_x_1708) ;  /* 0x0000000c001c7947 */ /* 0x000fec0003800000 */
.L_x_1711:
        /* <DEDUP_REMOVED lines=9> */
.L_x_1715:
[----:B------:R-:W2:Y:S02]  /*2e60*/  LDG.E R4, desc[UR36][R4.64] ;  /* 0x0000002404047981 */ /* 0x000ea4000c1e1900 */
[----:B--2---:R-:W-:Y:S01]  /*2e70*/  I2FP.F32.S32 R18, R4 ;  /* 0x0000000400127245 */ /* 0x004fe20000201400 */
[----:B------:R-:W-:Y:S06]  /*2e80*/  BRA `(.L_x_1708) ;  /* 0x0000000800ec7947 */ /* 0x000fec0003800000 */
.L_x_1714:
[----:B------:R-:W2:Y:S02]  /*2e90*/  LDG.E.U16 R4, desc[UR36][R4.64] ;  /* 0x0000002404047981 */ /* 0x000ea4000c1e1500 */
[----:B--2---:R0:W2:Y:S01]  /*2ea0*/  I2F.S16 R18, R4 ;  /* 0x0000000400127306 */ /* 0x0040a20000101400 */
[----:B------:R-:W-:Y:S05]  /*2eb0*/  BRA `(.L_x_1708) ;  /* 0x0000000800e07947 */ /* 0x000fea0003800000 */
.L_x_1710:
        /* <DEDUP_REMOVED lines=8> */
.L_x_1717:
[----:B------:R-:W2:Y:S02]  /*2f40*/  LDG.E.U16 R4, desc[UR36][R4.64] ;  /* 0x0000002404047981 */ /* 0x000ea4000c1e1500 */
[----:B--2---:R-:W-:Y:S01]  /*2f50*/  HADD2.F32 R18, -RZ, R4.H0_H0 ;  /* 0x20000004ff127230 */ /* 0x004fe20000004100 */
[----:B------:R-:W-:Y:S06]  /*2f60*/  BRA `(.L_x_1708) ;  /* 0x0000000800b47947 */ /* 0x000fec0003800000 */
.L_x_1716:
        /* <DEDUP_REMOVED lines=8> */
.L_x_1719:
[----:B------:R-:W2:Y:S02]  /*2ff0*/  LDG.E.U16 R4, desc[UR36][R4.64] ;  /* 0x0000002404047981 */ /* 0x000ea4000c1e1500 */
[----:B--2---:R-:W-:Y:S01]  /*3000*/  HADD2.F32 R18, -RZ, R4.H0_H0 ;  /* 0x20000004ff127230 */ /* 0x004fe20000004100 */
[----:B------:R-:W-:Y:S06]  /*3010*/  BRA `(.L_x_1708) ;  /* 0x0000000800887947 */ /* 0x000fec0003800000 */
.L_x_1718:
[----:B------:R-:W2:Y:S01]  /*3020*/  LDG.E.64 R4, desc[UR36][R4.64] ;  /* 0x0000002404047981 */ /* 0x000ea2000c1e1b00 */
[----:B------:R-:W-:Y:S01]  /*3030*/  UMOV UR4, 0xf0000000 ;  /* 0xf000000000047882 */ /* 0x000fe20000000000 */
[----:B------:R-:W-:Y:S01]  /*3040*/  UMOV UR5, 0x380fffff ;  /* 0x380fffff00057882 */ /* 0x000fe20000000000 */
[----:B--2---:R-:W0:Y:S01]  /*3050*/  F2F.F32.F64 R18, R4 ;  /* 0x0000000400127310 */ /* 0x004e220000301000 */
[----:B------:R-:W-:-:S14]  /*3060*/  DSETP.GEU.AND P0, PT, |R4|, UR4, PT ;  /* 0x0000000404007e2a */ /* 0x000fdc000bf0e200 */
[----:B0-----:R-:W-:Y:S01]  /*3070*/  @!P0 FMUL R18, R18, 1.175494350822287508e-38 ;  /* 0x0080000012128820 */ /* 0x001fe20000400000 */
[----:B------:R-:W-:Y:S06]  /*3080*/  BRA `(.L_x_1708) ;  /* 0x00000008006c7947 */ /* 0x000fec0003800000 */
.L_x_1709:
        /* <DEDUP_REMOVED lines=12> */
.L_x_1722:
[----:B------:R-:W2:Y:S01]  /*3150*/  LDG.E.64 R4, desc[UR36][R4.64] ;  /* 0x0000002404047981 */ /* 0x000ea2000c1e1b00 */
[----:B------:R-:W-:Y:S01]  /*3160*/  UMOV UR4, 0xf0000000 ;  /* 0xf000000000047882 */ /* 0x000fe20000000000 */
[----:B------:R-:W-:Y:S01]  /*3170*/  UMOV UR5, 0x380fffff ;  /* 0x380fffff00057882 */ /* 0x000fe20000000000 */
[----:B--2---:R-:W0:Y:S01]  /*3180*/  F2F.F32.F64 R18, R4 ;  /* 0x0000000400127310 */ /* 0x004e220000301000 */
[----:B------:R-:W-:-:S14]  /*3190*/  DSETP.GEU.AND P0, PT, |R4|, UR4, PT ;  /* 0x0000000404007e2a */ /* 0x000fdc000bf0e200 */
[----:B0-----:R-:W-:Y:S01]  /*31a0*/  @!P0 FMUL R18, R18, 1.175494350822287508e-38 ;  /* 0x0080000012128820 */ /* 0x001fe20000400000 */
[----:B------:R-:W-:Y:S06]  /*31b0*/  BRA `(.L_x_1708) ;  /* 0x0000000800207947 */ /* 0x000fec0003800000 */
.L_x_1721:
        /* <DEDUP_REMOVED lines=25> */
.L_x_1724:
        /* <DEDUP_REMOVED lines=13> */
.L_x_1723:
[----:B------:R-:W2:Y:S02]  /*3420*/  LDG.E.U16 R4, desc[UR36][R4.64] ;  /* 0x0000002404047981 */ /* 0x000ea4000c1e1500 */
[----:B--2---:R-:W-:Y:S01]  /*3430*/  IMAD.U32 R18, R4, 0x10000, RZ ;  /* 0x0001000004127824 */ /* 0x004fe200078e00ff */
[----:B------:R-:W-:Y:S06]  /*3440*/  BRA `(.L_x_1708) ;  /* 0x00000004007c7947 */ /* 0x000fec0003800000 */
.L_x_1720:
        /* <DEDUP_REMOVED lines=11> */
.L_x_1727:
[----:B------:R-:W2:Y:S02]  /*3500*/  LDG.E.U8 R4, desc[UR36][R4.64] ;  /* 0x0000002404047981 */ /* 0x000ea4000c1e1100 */
        /* <DEDUP_REMOVED lines=18> */
.L_x_1729:
[----:B------:R-:W-:Y:S05]  /*3630*/  BSYNC.RECONVERGENT B0 ;  /* 0x0000000000007941 */ /* 0x000fea0003800200 */
.L_x_1728:
[----:B------:R-:W-:Y:S01]  /*3640*/  IMAD.SHL.U32 R0, R0, 0x100000, RZ ;  /* 0x0010000000007824 */ /* 0x000fe200078e00ff */
[----:B------:R-:W-:-:S04]  /*3650*/  LEA R3, R3, 0x3b800000, 0x17 ;  /* 0x3b80000003037811 */ /* 0x000fc800078eb8ff */
[----:B------:R-:W-:Y:S01]  /*3660*/  LOP3.LUT R18, R3, R0, R7, 0xfe, !PT ;  /* 0x0000000003127212 */ /* 0x000fe200078efe07 */
[----:B------:R-:W-:Y:S06]  /*3670*/  BRA `(.L_x_1708) ;  /* 0x0000000000f07947 */ /* 0x000fec0003800000 */
.L_x_1726:
        /* <DEDUP_REMOVED lines=19> */
.L_x_1731:
[----:B------:R-:W-:Y:S05]  /*37b0*/  BSYNC.RECONVERGENT B0 ;  /* 0x0000000000007941 */ /* 0x000fea0003800200 */
.L_x_1730:
[----:B------:R-:W-:Y:S01]  /*37c0*/  IMAD.SHL.U32 R0, R0, 0x200000, RZ ;  /* 0x0020000000007824 */ /* 0x000fe200078e00ff */
[----:B------:R-:W-:-:S04]  /*37d0*/  LEA R3, R3, 0x37800000, 0x17 ;  /* 0x3780000003037811 */ /* 0x000fc800078eb8ff */
[----:B------:R-:W-:Y:S01]  /*37e0*/  LOP3.LUT R18, R3, R0, R7, 0xfe, !PT ;  /* 0x0000000003127212 */ /* 0x000fe200078efe07 */
[----:B------:R-:W-:Y:S06]  /*37f0*/  BRA `(.L_x_1708) ;  /* 0x0000000000907947 */ /* 0x000fec0003800000 */
.L_x_1725:
        /* <DEDUP_REMOVED lines=14> */
.L_x_1713:
        /* <DEDUP_REMOVED lines=16> */
.L_x_1734:
[----:B------:R-:W-:Y:S05]  /*39e0*/  BRA `(.L_x_1708) ;  /* 0x0000000000147947 */ /* 0x000fea0003800000 */
.L_x_1733:
[----:B------:R-:W2:Y:S02]  /*39f0*/  LDG.E.64 R4, desc[UR36][R4.64] ;  /* 0x0000002404047981 */ /* 0x000ea4000c1e1b00 */
[----:B--2---:R0:W2:Y:S01]  /*3a00*/  I2F.U64 R18, R4 ;  /* 0x0000000400127312 */ /* 0x0040a20000301000 */
[----:B------:R-:W-:Y:S05]  /*3a10*/  BRA `(.L_x_1708) ;  /* 0x0000000000087947 */ /* 0x000fea0003800000 */
.L_x_1732:
[----:B------:R-:W2:Y:S02]  /*3a20*/  LDG.E R4, desc[UR36][R4.64] ;  /* 0x0000002404047981 */ /* 0x000ea4000c1e1900 */
[----:B--2---:R-:W-:-:S07]  /*3a30*/  I2FP.F32.U32 R18, R4 ;  /* 0x0000000400127245 */ /* 0x004fce0000201000 */
.L_x_1708:
[----:B------:R-:W-:Y:S05]  /*3a40*/  BSYNC.RECONVERGENT B6 ;  /* 0x0000000000067941 */ /* 0x000fea0003800200 */
.L_x_1707:
[----:B------:R-:W1:Y:S01]  /*3a50*/  LDC.U8 R16, c[0x0][0x3a4] ;  /* 0x0000e900ff107b82 */ /* 0x000e620000000000 */
[CC--:B------:R-:W-:Y:S01]  /*3a60*/  ISETP.GE.AND P1, PT, R19.reuse, R17.reuse, PT ;  /* 0x000000111300720c */ /* 0x0c0fe20003f26270 */
[C---:B------:R-:W-:Y:S01]  /*3a70*/  VIADD R0, R19.reuse, 0x100 ;  /* 0x0000010013007836 */ /* 0x040fe20000000000 */
[----:B------:R-:W-:Y:S01]  /*3a80*/  BSSY.RECONVERGENT B0, `(.L_x_1735) ;  /* 0x0000017000007945 */ /* 0x000fe20003800200 */
[C---:B0-2-4-:R-:W-:Y:S02]  /*3a90*/  VIADD R4, R19.reuse, 0x180 ;  /* 0x0000018013047836 */ /* 0x055fe40000000000 */
[----:B------:R-:W-:Y:S01]  /*3aa0*/  VIADD R26, R19, 0x80 ;  /* 0x00000080131a7836 */ /* 0x000fe20000000000 */
[-C--:B------:R-:W-:Y:S02]  /*3ab0*/  ISETP.GE.AND P2, PT, R0, R17.reuse, PT ;  /* 0x000000110000720c */ /* 0x080fe40003f46270 */
[-C--:B------:R-:W-:Y:S02]  /*3ac0*/  ISETP.GE.AND P0, PT, R4, R17.reuse, PT ;  /* 0x000000110400720c */ /* 0x080fe40003f06270 */
[----:B------:R-:W-:-:S03]  /*3ad0*/  ISETP.GE.AND P4, PT, R26, R17, PT ;  /* 0x000000111a00720c */ /* 0x000fc60003f86270 */
[----:B------:R-:W-:Y:S10]  /*3ae0*/  @P1 BRA `(.L_x_1736) ;  /* 0x0000000000401947 */ /* 0x000ff40003800000 */
[----:B-1-3-5:R-:W-:Y:S01]  /*3af0*/  FMUL.FTZ R0, |R22|, 1.4426950216293334961 ;  /* 0x3fb8aa3b16007820 */ /* 0x02afe20000410200 */
[----:B------:R-:W-:-:S05]  /*3b00*/  IMAD.MOV.U32 R3, RZ, RZ, 0x42fc0000 ;  /* 0x42fc0000ff037424 */ /* 0x000fca00078e00ff */
        /* <DEDUP_REMOVED lines=13> */
[----:B------:R-:W-:-:S07]  /*3be0*/  FFMA.FTZ R4, R3, 2, R4 ;  /* 0x4000000003047823 */ /* 0x000fce0000010004 */
.L_x_1736:
[----:B------:R-:W-:Y:S05]  /*3bf0*/  BSYNC.RECONVERGENT B0 ;  /* 0x0000000000007941 */ /* 0x000fea0003800200 */
.L_x_1735:
[----:B------:R-:W-:Y:S04]  /*3c00*/  BSSY.RECONVERGENT B0, `(.L_x_1737) ;  /* 0x0000012000007945 */ /* 0x000fe80003800200 */
[----:B------:R-:W-:Y:S05]  /*3c10*/  @P4 BRA `(.L_x_1738) ;  /* 0x0000000000404947 */ /* 0x000fea0003800000 */
[----:B-----5:R-:W-:Y:S01]  /*3c20*/  FMUL.FTZ R0, |R24|, 1.4426950216293334961 ;  /* 0x3fb8aa3b18007820 */ /* 0x020fe20000410200 */
        /* <DEDUP_REMOVED lines=12> */
[----:B-1-3--:R-:W0:Y:S02]  /*3cf0*/  MUFU.RCP R22, R3 ;  /* 0x0000000300167308 */ /* 0x00ae240000001000 */
[----:B0-----:R-:W-:-:S04]  /*3d00*/  FMUL.FTZ R22, R22, 0.125 ;  /* 0x3e00000016167820 */ /* 0x001fc80000410000 */
[----:B------:R-:W-:-:S07]  /*3d10*/  FFMA.FTZ R22, R3, 2, R22 ;  /* 0x4000000003167823 */ /* 0x000fce0000010016 */
.L_x_1738:
[----:B------:R-:W-:Y:S05]  /*3d20*/  BSYNC.RECONVERGENT B0 ;  /* 0x0000000000007941 */ /* 0x000fea0003800200 */
.L_x_1737:
        /* <DEDUP_REMOVED lines=18> */
.L_x_1740:
[----:B------:R-:W-:Y:S05]  /*3e50*/  BSYNC.RECONVERGENT B0 ;  /* 0x0000000000007941 */ /* 0x000fea0003800200 */
.L_x_1739:
        /* <DEDUP_REMOVED lines=12> */
[----:B------:R-:W-:-:S03]  /*3f20*/  IMAD.SHL.U32 R3, R3, 0x800000, RZ ;  /* 0x0080000003037824 */ /* 0x000fc600078e00ff */
[----:B------:R-:W0:Y:S02]  /*3f30*/  MUFU.EX2 R6, R5 ;  /* 0x0000000500067308 */ /* 0x000e240000000800 */
[----:B0-----:R-:W-:-:S06]  /*3f40*/  FMUL.FTZ R3, R3, R6 ;  /* 0x0000000603037220 */ /* 0x001fcc0000410000 */
[----:B------:R-:W0:Y:S02]  /*3f50*/  MUFU.RCP R18, R3 ;  /* 0x0000000300127308 */ /* 0x000e240000001000 */
[----:B0-----:R-:W-:-:S04]  /*3f60*/  FMUL.FTZ R18, R18, 0.125 ;  /* 0x3e00000012127820 */ /* 0x001fc80000410000 */
[----:B------:R-:W-:-:S07]  /*3f70*/  FFMA.FTZ R18, R3, 2, R18 ;  /* 0x4000000003127823 */ /* 0x000fce0000010012 */
.L_x_1742:
[----:B------:R-:W-:Y:S05]  /*3f80*/  BSYNC.RECONVERGENT B0 ;  /* 0x0000000000007941 */ /* 0x000fea0003800200 */
.L_x_1741:
[----:B------:R-:W-:Y:S04]  /*3f90*/  BSSY.RECONVERGENT B6, `(.L_x_1743) ;  /* 0x00000fc000067945 */ /* 0x000fe80003800200 */
[----:B------:R-:W-:Y:S05]  /*3fa0*/  @P1 BRA `(.L_x_1744) ;  /* 0x0000000c00e81947 */ /* 0x000fea0003800000 */
[----:B------:R-:W0:Y:S01]  /*3fb0*/  LDCU UR4, c[0x0][0x3a8] ;  /* 0x00007500ff0477ac */ /* 0x000e220008000800 */
[----:B------:R-:W2:Y:S01]  /*3fc0*/  LDC.64 R8, c[0x0][0x388] ;  /* 0x0000e200ff087b82 */ /* 0x000ea20000000a00 */
[----:B------:R-:W-:Y:S01]  /*3fd0*/  IMAD R0, R2, 0x200, R19 ;  /* 0x0000020002007824 */ /* 0x000fe200078e0213 */
[----:B-1----:R-:W-:-:S03]  /*3fe0*/  PRMT R5, R16, 0x9910, RZ ;  /* 0x0000991010057816 */ /* 0x002fc600000000ff */
[----:B0-----:R-:W-:Y:S02]  /*3ff0*/  IMAD R3, R0, UR4, RZ ;  /* 0x0000000400037c24 */ /* 0x001fe4000f8e02ff */
[----:B------:R-:W-:-:S05]  /*4000*/  IMAD.MOV.U32 R0, RZ, RZ, R5 ;  /* 0x000000ffff007224 */ /* 0x000fca00078e0005 */
[----:B------:R-:W-:Y:S02]  /*4010*/  ISETP.GT.AND P0, PT, R0, 0x9, PT ;  /* 0x000000090000780c */ /* 0x000fe40003f04270 */
[----:B--2---:R-:W-:-:S05]  /*4020*/  IADD3 R8, P1, PT, R3, R8, RZ ;  /* 0x0000000803087210 */ /* 0x004fca0007f3e0ff */
        /* <DEDUP_REMOVED lines=10> */
[----:B------:R-:W0:Y:S01]  /*40d0*/  F2I.FTZ.TRUNC.NTZ R3, R4 ;  /* 0x0000000400037305 */ /* 0x000e22000021f100 */
[----:B------:R-:W-:Y:S01]  /*40e0*/  IMAD.MOV.U32 R19, RZ, RZ, R26 ;  /* 0x000000ffff137224 */ /* 0x000fe200078e001a */
[----:B0-----:R0:W-:Y:S01]  /*40f0*/  STG.E.U8 desc[UR36][R8.64], R3 ;  /* 0x0000000308007986 */ /* 0x0011e2000c101124 */
[----:B------:R-:W-:Y:S05]  /*4100*/  BRA `(.L_x_1744) ;  /* 0x0000000c00907947 */ /* 0x000fea0003800000 */
.L_x_1748:
[----:B------:R-:W0:Y:S01]  /*4110*/  F2I.S64.TRUNC R4, R4 ;  /* 0x0000000400047311 */ /* 0x000e22000020d900 */
[----:B------:R-:W-:Y:S02]  /*4120*/  IMAD.MOV.U32 R19, RZ, RZ, R26 ;  /* 0x000000ffff137224 */ /* 0x000fe400078e001a */
[----:B0-----:R-:W-:-:S05]  /*4130*/  IMAD.MOV.U32 R3, RZ, RZ, R4 ;  /* 0x000000ffff037224 */ /* 0x001fca00078e0004 */
[----:B------:R0:W-:Y:S01]  /*4140*/  STG.E.U8 desc[UR36][R8.64], R3 ;  /* 0x0000000308007986 */ /* 0x0001e2000c101124 */
[----:B------:R-:W-:Y:S05]  /*4150*/  BRA `(.L_x_1744) ;  /* 0x0000000c007c7947 */ /* 0x000fea0003800000 */
.L_x_1747:
[----:B------:R-:W-:-:S13]  /*4160*/  ISETP.NE.AND P0, PT, R0, 0x2, PT ;  /* 0x000000020000780c */ /* 0x000fda0003f05270 */
[----:B------:R-:W-:Y:S05]  /*4170*/  @!P0 BRA `(.L_x_1750) ;  /* 0x0000000000308947 */ /* 0x000fea0003800000 */
[----:B------:R-:W-:-:S13]  /*4180*/  ISETP.NE.AND P0, PT, R0, 0x3, PT ;  /* 0x000000030000780c */ /* 0x000fda0003f05270 */
[----:B------:R-:W-:Y:S05]  /*4190*/  @!P0 BRA `(.L_x_1751) ;  /* 0x0000000000188947 */ /* 0x000fea0003800000 */
[----:B------:R-:W-:-:S13]  /*41a0*/  ISETP.NE.AND P0, PT, R0, 0x4, PT ;  /* 0x000000040000780c */ /* 0x000fda0003f05270 */
[----:B------:R-:W-:Y:S05]  /*41b0*/  @P0 BRA `(.L_x_1749) ;  /* 0x0000000800c00947 */ /* 0x000fea0003800000 */
[----:B------:R-:W0:Y:S01]  /*41c0*/  F2I.S64.TRUNC R4, R4 ;  /* 0x0000000400047311 */ /* 0x000e22000020d900 */
[----:B------:R-:W-:Y:S01]  /*41d0*/  IMAD.MOV.U32 R19, RZ, RZ, R26 ;  /* 0x000000ffff137224 */ /* 0x000fe200078e001a */
[----:B0-----:R2:W-:Y:S01]  /*41e0*/  STG.E.64 desc[UR36][R8.64], R4 ;  /* 0x0000000408007986 */ /* 0x0015e2000c101b24 */
[----:B------:R-:W-:Y:S05]  /*41f0*/  BRA `(.L_x_1744) ;  /* 0x0000000c00547947 */ /* 0x000fea0003800000 */
.L_x_1751:
[----:B------:R-:W0:Y:S01]  /*4200*/  F2I.FTZ.TRUNC.NTZ R3, R4 ;  /* 0x0000000400037305 */ /* 0x000e22000021f100 */
[----:B------:R-:W-:Y:S01]  /*4210*/  IMAD.MOV.U32 R19, RZ, RZ, R26 ;  /* 0x000000ffff137224 */ /* 0x000fe200078e001a */
[----:B0-----:R4:W-:Y:S01]  /*4220*/  STG.E desc[UR36][R8.64], R3 ;  /* 0x0000000308007986 */ /* 0x0019e2000c101924 */
[----:B------:R-:W-:Y:S05]  /*4230*/  BRA `(.L_x_1744) ;  /* 0x0000000c00447947 */ /* 0x000fea0003800000 */
.L_x_1750:
[----:B------:R-:W0:Y:S01]  /*4240*/  F2I.FTZ.TRUNC.NTZ R3, R4 ;  /* 0x0000000400037305 */ /* 0x000e22000021f100 */
[----:B------:R-:W-:Y:S01]  /*4250*/  IMAD.MOV.U32 R19, RZ, RZ, R26 ;  /* 0x000000ffff137224 */ /* 0x000fe200078e001a */
[----:B0-----:R0:W-:Y:S01]  /*4260*/  STG.E.U16 desc[UR36][R8.64], R3 ;  /* 0x0000000308007986 */ /* 0x0011e2000c101524 */
[----:B------:R-:W-:Y:S05]  /*4270*/  BRA `(.L_x_1744) ;  /* 0x0000000c00347947 */ /* 0x000fea0003800000 */
.L_x_1746:
[----:B------:R-:W-:-:S13]  /*4280*/  ISETP.GT.AND P0, PT, R0, 0x6, PT ;  /* 0x000000060000780c */ /* 0x000fda0003f04270 */
[----:B------:R-:W-:Y:S05]  /*4290*/  @P0 BRA `(.L_x_1752) ;  /* 0x00000000002c0947 */ /* 0x000fea0003800000 */
[----:B------:R-:W-:-:S13]  /*42a0*/  ISETP.NE.AND P0, PT, R0, 0x5, PT ;  /* 0x000000050000780c */ /* 0x000fda0003f05270 */
[----:B------:R-:W-:Y:S05]  /*42b0*/  @!P0 BRA `(.L_x_1753) ;  /* 0x0000000000148947 */ /* 0x000fea0003800000 */
[----:B------:R-:W-:-:S13]  /*42c0*/  ISETP.NE.AND P0, PT, R0, 0x6, PT ;  /* 0x000000060000780c */ /* 0x000fda0003f05270 */
[----:B------:R-:W-:Y:S05]  /*42d0*/  @P0 BRA `(.L_x_1749) ;  /* 0x0000000800780947 */ /* 0x000fea0003800000 */
[----:B------:R0:W-:Y:S01]  /*42e0*/  STG.E desc[UR36][R8.64], R4 ;  /* 0x0000000408007986 */ /* 0x0001e2000c101924 */
[----:B------:R-:W-:Y:S01]  /*42f0*/  IMAD.MOV.U32 R19, RZ, RZ, R26 ;  /* 0x000000ffff137224 */ /* 0x000fe200078e001a */
[----:B------:R-:W-:Y:S06]  /*4300*/  BRA `(.L_x_1744) ;  /* 0x0000000c00107947 */ /* 0x000fec0003800000 */
.L_x_1753:
[----:B------:R-:W-:Y:S01]  /*4310*/  F2FP.F16.F32.PACK_AB R4, RZ, R4 ;  /* 0x00000004ff04723e */ /* 0x000fe200000000ff */
[----:B------:R-:W-:-:S04]  /*4320*/  IMAD.MOV.U32 R19, RZ, RZ, R26 ;  /* 0x000000ffff137224 */ /* 0x000fc800078e001a */
[----:B------:R0:W-:Y:S01]  /*4330*/  STG.E.U16 desc[UR36][R8.64], R4 ;  /* 0x0000000408007986 */ /* 0x0001e2000c101524 */
[----:B------:R-:W-:Y:S05]  /*4340*/  BRA `(.L_x_1744) ;  /* 0x0000000c00007947 */ /* 0x000fea0003800000 */
.L_x_1752:
[----:B------:R-:W-:-:S13]  /*4350*/  ISETP.NE.AND P0, PT, R0, 0x7, PT ;  /* 0x000000070000780c */ /* 0x000fda0003f05270 */
[----:B------:R-:W-:Y:S05]  /*4360*/  @!P0 BRA `(.L_x_1754) ;  /* 0x0000000000348947 */ /* 0x000fea0003800000 */
[----:B------:R-:W-:-:S13]  /*4370*/  ISETP.NE.AND P0, PT, R0, 0x8, PT ;  /* 0x000000080000780c */ /* 0x000fda0003f05270 */
[----:B------:R-:W-:Y:S05]  /*4380*/  @!P0 BRA `(.L_x_1755) ;  /* 0x0000000000188947 */ /* 0x000fea0003800000 */
[----:B------:R-:W-:-:S13]  /*4390*/  ISETP.NE.AND P0, PT, R0, 0x9, PT ;  /* 0x000000090000780c */ /* 0x000fda0003f05270 */
[----:B------:R-:W-:Y:S05]  /*43a0*/  @P0 BRA `(.L_x_1749) ;  /* 0x0000000800440947 */ /* 0x000fea0003800000 */
[----:B------:R-:W-:Y:S02]  /*43b0*/  IMAD.MOV.U32 R5, RZ, RZ, RZ ;  /* 0x000000ffff057224 */ /* 0x000fe400078e00ff */
[----:B------:R-:W-:-:S03]  /*43c0*/  IMAD.MOV.U32 R19, RZ, RZ, R26 ;  /* 0x000000ffff137224 */ /* 0x000fc600078e001a */
[----:B------:R0:W-:Y:S01]  /*43d0*/  STG.E.64 desc[UR36][R8.64], R4 ;  /* 0x0000000408007986 */ /* 0x0001e2000c101b24 */
[----:B------:R-:W-:Y:S05]  /*43e0*/  BRA `(.L_x_1744) ;  /* 0x0000000800d87947 */ /* 0x000fea0003800000 */
.L_x_1755:
[----:B------:R-:W-:Y:S01]  /*43f0*/  F2FP.F16.F32.PACK_AB R3, RZ, R4 ;  /* 0x00000004ff03723e */ /* 0x000fe200000000ff */
[----:B------:R-:W-:-:S03]  /*4400*/  IMAD.MOV.U32 R19, RZ, RZ, R26 ;  /* 0x000000ffff137224 */ /* 0x000fc600078e001a */
[----:B------:R-:W-:-:S05]  /*4410*/  PRMT R3, R3, 0x5410, RZ ;  /* 0x0000541003037816 */ /* 0x000fca00000000ff */
[----:B------:R0:W-:Y:S01]  /*4420*/  STG.E desc[UR36][R8.64], R3 ;  /* 0x0000000308007986 */ /* 0x0001e2000c101924 */
[----:B------:R-:W-:Y:S05]  /*4430*/  BRA `(.L_x_1744) ;  /* 0x0000000800c47947 */ /* 0x000fea0003800000 */
.L_x_1754:
[----:B------:R-:W-:Y:S01]  /*4440*/  FMUL.FTZ R4, R4, 1 ;  /* 0x3f80000004047820 */ /* 0x000fe20000410000 */
[----:B------:R-:W-:-:S05]  /*4450*/  IMAD.MOV.U32 R19, RZ, RZ, R26 ;  /* 0x000000ffff137224 */ /* 0x000fca00078e001a */
[----:B------:R-:W0:Y:S02]  /*4460*/  F2F.F64.F32 R4, R4 ;  /* 0x0000000400047310 */ /* 0x000e240000201800 */
[----:B0-----:R0:W-:Y:S01]  /*4470*/  STG.E.64 desc[UR36][R8.64], R4 ;  /* 0x0000000408007986 */ /* 0x0011e2000c101b24 */
[----:B------:R-:W-:Y:S05]  /*4480*/  BRA `(.L_x_1744) ;  /* 0x0000000800b07947 */ /* 0x000fea0003800000 */
.L_x_1745:
        /* <DEDUP_REMOVED lines=8> */
[----:B------:R-:W-:Y:S01]  /*4510*/  FSETP.NEU.FTZ.AND P0, PT, R4, RZ, PT ;  /* 0x000000ff0400720b */ /* 0x000fe20003f1d000 */
[----:B------:R-:W-:-:S03]  /*4520*/  IMAD.MOV.U32 R19, RZ, RZ, R26 ;  /* 0x000000ffff137224 */ /* 0x000fc600078e001a */
[----:B------:R-:W-:-:S05]  /*4530*/  SEL R3, RZ, 0x1, !P0 ;  /* 0x00000001ff037807 */ /* 0x000fca0004000000 */
[----:B------:R0:W-:Y:S01]  /*4540*/  STG.E.U8 desc[UR36][R8.64], R3 ;  /* 0x0000000308007986 */ /* 0x0001e2000c101124 */
[----:B------:R-:W-:Y:S05]  /*4550*/  BRA `(.L_x_1744) ;  /* 0x00000008007c7947 */ /* 0x000fea0003800000 */
.L_x_1758:
[----:B------:R-:W-:Y:S01]  /*4560*/  FMUL.FTZ R4, R4, 1 ;  /* 0x3f80000004047820 */ /* 0x000fe20000410000 */
[----:B------:R-:W-:Y:S01]  /*4570*/  CS2R R6, SRZ ;  /* 0x0000000000067805 */ /* 0x000fe2000001ff00 */
[----:B------:R-:W-:-:S04]  /*4580*/  IMAD.MOV.U32 R19, RZ, RZ, R26 ;  /* 0x000000ffff137224 */ /* 0x000fc800078e001a */
[----:B------:R-:W0:Y:S02]  /*4590*/  F2F.F64.F32 R4, R4 ;  /* 0x0000000400047310 */ /* 0x000e240000201800 */
[----:B0-----:R0:W-:Y:S01]  /*45a0*/  STG.E.128 desc[UR36][R8.64], R4 ;  /* 0x0000000408007986 */ /* 0x0011e2000c101d24 */
[----:B------:R-:W-:Y:S05]  /*45b0*/  BRA `(.L_x_1744) ;  /* 0x0000000800647947 */ /* 0x000fea0003800000 */
.L_x_1757:
[----:B------:R-:W-:-:S13]  /*45c0*/  ISETP.NE.AND P0, PT, R0, 0xf, PT ;  /* 0x0000000f0000780c */ /* 0x000fda0003f05270 */
[----:B------:R-:W-:Y:S05]  /*45d0*/  @!P0 BRA `(.L_x_1759) ;  /* 0x0000000000a08947 */ /* 0x000fea0003800000 */
[----:B------:R-:W-:-:S13]  /*45e0*/  ISETP.NE.AND P0, PT, R0, 0x17, PT ;  /* 0x000000170000780c */ /* 0x000fda0003f05270 */
[----:B------:R-:W-:Y:S05]  /*45f0*/  @!P0 BRA `(.L_x_1760) ;  /* 0x00000000004c8947 */ /* 0x000fea0003800000 */
[----:B------:R-:W-:-:S13]  /*4600*/  ISETP.NE.AND P0, PT, R0, 0x18, PT ;  /* 0x000000180000780c */ /* 0x000fda0003f05270 */
[----:B------:R-:W-:Y:S05]  /*4610*/  @P0 BRA `(.L_x_1749) ;  /* 0x0000000400a80947 */ /* 0x000fea0003800000 */
        /* <DEDUP_REMOVED lines=12> */
.L_x_1762:
[----:B------:R-:W-:Y:S05]  /*46e0*/  BSYNC.RECONVERGENT B0 ;  /* 0x0000000000007941 */ /* 0x000fea0003800200 */
.L_x_1761:
[----:B------:R-:W-:Y:S01]  /*46f0*/  LOP3.LUT R5, R0, 0x80, R5, 0xf8, !PT ;  /* 0x0000008000057812 */ /* 0x000fe200078ef805 */
[----:B------:R-:W-:-:S04]  /*4700*/  IMAD.MOV.U32 R19, RZ, RZ, R26 ;  /* 0x000000ffff137224 */ /* 0x000fc800078e001a */
[----:B------:R0:W-:Y:S01]  /*4710*/  STG.E.U8 desc[UR36][R8.64], R5 ;  /* 0x0000000508007986 */ /* 0x0001e2000c101124 */
[----:B------:R-:W-:Y:S05]  /*4720*/  BRA `(.L_x_1744) ;  /* 0x0000000800087947 */ /* 0x000fea0003800000 */
.L_x_1760:
[----:B------:R-:W-:Y:S01]  /*4730*/  LOP3.LUT R5, R4, 0x7fffffff, RZ, 0xc0, !PT ;  /* 0x7fffffff04057812 */ /* 0x000fe200078ec0ff */
[----:B------:R-:W-:Y:S01]  /*4740*/  BSSY.RECONVERGENT B0, `(.L_x_1763) ;  /* 0x000000d000007945 */ /* 0x000fe20003800200 */
        /* <DEDUP_REMOVED lines=12> */
.L_x_1764:
[----:B------:R-:W-:Y:S05]  /*4810*/  BSYNC.RECONVERGENT B0 ;  /* 0x0000000000007941 */ /* 0x000fea0003800200 */
.L_x_1763:
[----:B------:R-:W-:Y:S01]  /*4820*/  LOP3.LUT R3, R0, 0x80, R7, 0xf8, !PT ;  /* 0x0000008000037812 */ /* 0x000fe200078ef807 */
[----:B------:R-:W-:-:S04]  /*4830*/  IMAD.MOV.U32 R19, RZ, RZ, R26 ;  /* 0x000000ffff137224 */ /* 0x000fc800078e001a */
[----:B------:R0:W-:Y:S01]  /*4840*/  STG.E.U8 desc[UR36][R8.64], R3 ;  /* 0x0000000308007986 */ /* 0x0001e2000c101124 */
[----:B------:R-:W-:Y:S05]  /*4850*/  BRA `(.L_x_1744) ;  /* 0x0000000400bc7947 */ /* 0x000fea0003800000 */
.L_x_1759:
[----:B------:R-:W-:Y:S01]  /*4860*/  F2FP.BF16.F32.PACK_AB R4, RZ, R4 ;  /* 0x00000004ff04723e */ /* 0x000fe200000010ff */
[----:B------:R-:W-:-:S04]  /*4870*/  IMAD.MOV.U32 R19, RZ, RZ, R26 ;  /* 0x000000ffff137224 */ /* 0x000fc800078e001a */
[----:B------:R0:W-:Y:S01]  /*4880*/  STG.E.U16 desc[UR36][R8.64], R4 ;  /* 0x0000000408007986 */ /* 0x0001e2000c101524 */
[----:B------:R-:W-:Y:S05]  /*4890*/  BRA `(.L_x_1744) ;  /* 0x0000000400ac7947 */ /* 0x000fea0003800000 */
.L_x_1756:
        /* <DEDUP_REMOVED lines=8> */
[----:B------:R-:W0:Y:S01]  /*4920*/  F2I.FTZ.U32.TRUNC.NTZ R3, R4 ;  /* 0x0000000400037305 */ /* 0x000e22000021f000 */
[----:B------:R-:W-:Y:S01]  /*4930*/  IMAD.MOV.U32 R19, RZ, RZ, R26 ;  /* 0x000000ffff137224 */ /* 0x000fe200078e001a */
[----:B0-----:R0:W-:Y:S01]  /*4940*/  STG.E.U16 desc[UR36][R8.64], R3 ;  /* 0x0000000308007986 */ /* 0x0011e2000c101524 */
[----:B------:R-:W-:Y:S05]  /*4950*/  BRA `(.L_x_1744) ;  /* 0x00000004007c7947 */ /* 0x000fea0003800000 */
.L_x_1767:
        /* <DEDUP_REMOVED lines=12> */
.L_x_1770:
[----:B------:R-:W-:-:S04]  /*4a20*/  SHF.R.U32.HI R0, RZ, 0x14, R4 ;  /* 0x00000014ff007819 */ /* 0x000fc80000011604 */
[----:B------:R-:W-:-:S04]  /*4a30*/  LOP3.LUT R3, R0, 0x1, RZ, 0xc0, !PT ;  /* 0x0000000100037812 */ /* 0x000fc800078ec0ff */
[----:B------:R-:W-:-:S04]  /*4a40*/  IADD3 R0, PT, PT, R4, 0x487ffff, R3 ;  /* 0x0487ffff04007810 */ /* 0x000fc80007ffe003 */
[----:B------:R-:W-:-:S04]  /*4a50*/  SHF.R.U32.HI R0, RZ, 0x14, R0 ;  /* 0x00000014ff007819 */ /* 0x000fc80000011600 */
[----:B------:R-:W-:-:S07]  /*4a60*/  LOP3.LUT R3, R0, 0xff, RZ, 0xc0, !PT ;  /* 0x000000ff00037812 */ /* 0x000fce00078ec0ff */
.L_x_1771:
[----:B------:R-:W-:-:S04]  /*4a70*/  SHF.R.U32.HI R4, RZ, 0x18, R4 ;  /* 0x00000018ff047819 */ /* 0x000fc80000011604 */
[----:B------:R-:W-:-:S04]  /*4a80*/  LOP3.LUT R3, R3, 0x80, R4, 0xf8, !PT ;  /* 0x0000008003037812 */ /* 0x000fc800078ef804 */
[----:B------:R-:W-:-:S07]  /*4a90*/  PRMT R0, R3, 0x7610, R0 ;  /* 0x0000761003007816 */ /* 0x000fce0000000000 */
.L_x_1769:
[----:B------:R-:W-:Y:S05]  /*4aa0*/  BSYNC.RECONVERGENT B0 ;  /* 0x0000000000007941 */ /* 0x000fea0003800200 */
.L_x_1768:
[----:B------:R0:W-:Y:S01]  /*4ab0*/  STG.E.U8 desc[UR36][R8.64], R0 ;  /* 0x0000000008007986 */ /* 0x0001e2000c101124 */
[----:B------:R-:W-:Y:S01]  /*4ac0*/  IMAD.MOV.U32 R19, RZ, RZ, R26 ;  /* 0x000000ffff137224 */ /* 0x000fe200078e001a */
[----:B------:R-:W-:Y:S06]  /*4ad0*/  BRA `(.L_x_1744) ;  /* 0x00000004001c7947 */ /* 0x000fec0003800000 */
.L_x_1766:
        /* <DEDUP_REMOVED lines=12> */
.L_x_1774:
[----:B------:R-:W-:-:S04]  /*4ba0*/  SHF.R.U32.HI R0, RZ, 0x15, R4 ;  /* 0x00000015ff007819 */ /* 0x000fc80000011604 */
[----:B------:R-:W-:-:S04]  /*4bb0*/  LOP3.LUT R3, R0, 0x1, RZ, 0xc0, !PT ;  /* 0x0000000100037812 */ /* 0x000fc800078ec0ff */
[----:B------:R-:W-:-:S04]  /*4bc0*/  IADD3 R0, PT, PT, R4, 0x88fffff, R3 ;  /* 0x088fffff04007810 */ /* 0x000fc80007ffe003 */
[----:B------:R-:W-:-:S04]  /*4bd0*/  SHF.R.U32.HI R0, RZ, 0x15, R0 ;  /* 0x00000015ff007819 */ /* 0x000fc80000011600 */
[----:B------:R-:W-:-:S07]  /*4be0*/  LOP3.LUT R3, R0, 0xff, RZ, 0xc0, !PT ;  /* 0x000000ff00037812 */ /* 0x000fce00078ec0ff */
.L_x_1775:
[----:B------:R-:W-:-:S04]  /*4bf0*/  SHF.R.U32.HI R4, RZ, 0x18, R4 ;  /* 0x00000018ff047819 */ /* 0x000fc80000011604 */
[----:B------:R-:W-:-:S04]  /*4c00*/  LOP3.LUT R3, R3, 0x80, R4, 0xf8, !PT ;  /* 0x0000008003037812 */ /* 0x000fc800078ef804 */
[----:B------:R-:W-:-:S07]  /*4c10*/  PRMT R0, R3, 0x7610, R0 ;  /* 0x0000761003007816 */ /* 0x000fce0000000000 */
.L_x_1773:
[----:B------:R-:W-:Y:S05]  /*4c20*/  BSYNC.RECONVERGENT B0 ;  /* 0x0000000000007941 */ /* 0x000fea0003800200 */
.L_x_1772:
[----:B------:R0:W-:Y:S01]  /*4c30*/  STG.E.U8 desc[UR36][R8.64], R0 ;  /* 0x0000000008007986 */ /* 0x0001e2000c101124 */
[----:B------:R-:W-:Y:S01]  /*4c40*/  IMAD.MOV.U32 R19, RZ, RZ, R26 ;  /* 0x000000ffff137224 */ /* 0x000fe200078e001a */
[----:B------:R-:W-:Y:S06]  /*4c50*/  BRA `(.L_x_1744) ;  /* 0x0000000000bc7947 */ /* 0x000fec0003800000 */
.L_x_1765:
[----:B------:R-:W-:-:S13]  /*4c60*/  ISETP.NE.AND P0, PT, R0, 0x1c, PT ;  /* 0x0000001c0000780c */ /* 0x000fda0003f05270 */
[----:B------:R-:W-:Y:S05]  /*4c70*/  @!P0 BRA `(.L_x_1776) ;  /* 0x0000000000a88947 */ /* 0x000fea0003800000 */
[----:B------:R-:W-:-:S13]  /*4c80*/  ISETP.NE.AND P0, PT, R0, 0x1d, PT ;  /* 0x0000001d0000780c */ /* 0x000fda0003f05270 */
[----:B------:R-:W-:Y:S05]  /*4c90*/  @!P0 BRA `(.L_x_1777) ;  /* 0x0000000000908947 */ /* 0x000fea0003800000 */
[----:B------:R-:W-:-:S13]  /*4ca0*/  ISETP.NE.AND P0, PT, R0, 0x2c, PT ;  /* 0x0000002c0000780c */ /* 0x000fda0003f05270 */
[----:B------:R-:W-:Y:S05]  /*4cb0*/  @!P0 BRA `(.L_x_1778) ;  /* 0x0000000000488947 */ /* 0x000fea0003800000 */
.L_x_1749:
[----:B------:R-:W-:Y:S01]  /*4cc0*/  MOV R14, 0x0 ;  /* 0x00000000000e7802 */ /* 0x000fe20000000f00 */
[----:B------:R-:W0:Y:S01]  /*4cd0*/  LDCU.64 UR6, c[0x4][0x128] ;  /* 0x01002500ff0677ac */ /* 0x000e220008000a00 */
[----:B------:R-:W-:Y:S02]  /*4ce0*/  IMAD.MOV.U32 R8, RZ, RZ, 0x65 ;  /* 0x00000065ff087424 */ /* 0x000fe400078e00ff */
[----:B------:R-:W-:Y:S01]  /*4cf0*/  IMAD.MOV.U32 R12, RZ, RZ, 0x1 ;  /* 0x00000001ff0c7424 */ /* 0x000fe200078e00ff */
[----:B------:R-:W1:Y:S01]  /*4d00*/  LDCU.64 UR8, c[0x4][0x130] ;  /* 0x01002600ff0877ac */ /* 0x000e620008000a00 */
[----:B------:R-:W2:Y:S01]  /*4d10*/  LDC.64 R14, c[0x4][R14] ;  /* 0x010000000e0e7b82 */ /* 0x000ea20000000a00 */
[----:B------:R-:W-:Y:S01]  /*4d20*/  IMAD.MOV.U32 R13, RZ, RZ, RZ ;  /* 0x000000ffff0d7224 */ /* 0x000fe200078e00ff */
[----:B------:R-:W4:Y:S01]  /*4d30*/  LDCU.64 UR4, c[0x4][0x20] ;  /* 0x01000400ff0477ac */ /* 0x000f220008000a00 */
[----:B0-----:R-:W-:Y:S02]  /*4d40*/  IMAD.U32 R4, RZ, RZ, UR6 ;  /* 0x00000006ff047e24 */ /* 0x001fe4000f8e00ff */
[----:B------:R-:W-:-:S02]  /*4d50*/  IMAD.U32 R5, RZ, RZ, UR7 ;  /* 0x00000007ff057e24 */ /* 0x000fc4000f8e00ff */
[----:B-1----:R-:W-:Y:S02]  /*4d60*/  IMAD.U32 R6, RZ, RZ, UR8 ;  /* 0x00000008ff067e24 */ /* 0x002fe4000f8e00ff */
[----:B------:R-:W-:Y:S02]  /*4d70*/  IMAD.U32 R7, RZ, RZ, UR9 ;  /* 0x00000009ff077e24 */ /* 0x000fe4000f8e00ff */
[----:B----4-:R-:W-:Y:S02]  /*4d80*/  IMAD.U32 R10, RZ, RZ, UR4 ;  /* 0x00000004ff0a7e24 */ /* 0x010fe4000f8e00ff */
[----:B------:R-:W-:-:S07]  /*4d90*/  IMAD.U32 R11, RZ, RZ, UR5 ;  /* 0x00000005ff0b7e24 */ /* 0x000fce000f8e00ff */
[----:B------:R-:W-:-:S07]  /*4da0*/  LEPC R20, `(.L_x_1779) ;  /* 0x000000001014794e */ /* 0x000fce0000000000 */
[----:B--23-5:R-:W-:Y:S05]  /*4db0*/  CALL.ABS.NOINC R14 ;  /* 0x000000000e007343 */ /* 0x02cfea0003c00000 */
.L_x_1779:
[----:B------:R-:W-:Y:S01]  /*4dc0*/  IMAD.MOV.U32 R19, RZ, RZ, R26 ;  /* 0x000000ffff137224 */ /* 0x000fe200078e001a */
[----:B------:R-:W-:Y:S06]  /*4dd0*/  BRA `(.L_x_1744) ;  /* 0x00000000005c7947 */ /* 0x000fec0003800000 */
.L_x_1778:
[----:B------:R-:W-:Y:S01]  /*4de0*/  SHF.R.U32.HI R5, RZ, 0x17, R4 ;  /* 0x00000017ff057819 */ /* 0x000fe20000011604 */
[----:B------:R-:W-:-:S03]  /*4df0*/  IMAD.MOV.U32 R19, RZ, RZ, R26 ;  /* 0x000000ffff137224 */ /* 0x000fc600078e001a */
        /* <DEDUP_REMOVED lines=14> */
.L_x_1777:
[----:B------:R-:W0:Y:S01]  /*4ee0*/  F2I.U64.TRUNC R4, R4 ;  /* 0x0000000400047311 */ /* 0x000e22000020d800 */
[----:B------:R-:W-:Y:S01]  /*4ef0*/  IMAD.MOV.U32 R19, RZ, RZ, R26 ;  /* 0x000000ffff137224 */ /* 0x000fe200078e001a */
[----:B0-----:R0:W-:Y:S01]  /*4f00*/  STG.E.64 desc[UR36][R8.64], R4 ;  /* 0x0000000408007986 */ /* 0x0011e2000c101b24 */
[----:B------:R-:W-:Y:S05]  /*4f10*/  BRA `(.L_x_1744) ;  /* 0x00000000000c7947 */ /* 0x000fea0003800000 */
.L_x_1776:
[----:B------:R-:W0:Y:S01]  /*4f20*/  F2I.FTZ.U32.TRUNC.NTZ R3, R4 ;  /* 0x0000000400037305 */ /* 0x000e22000021f000 */
[----:B------:R-:W-:Y:S01]  /*4f30*/  IMAD.MOV.U32 R19, RZ, RZ, R26 ;  /* 0x000000ffff137224 */ /* 0x000fe200078e001a */
[----:B0-----:R0:W-:Y:S06]  /*4f40*/  STG.E desc[UR36][R8.64], R3 ;  /* 0x0000000308007986 */ /* 0x0011ec000c101924 */
.L_x_1744:
[----:B------:R-:W-:Y:S05]  /*4f50*/  BSYNC.RECONVERGENT B6 ;  /* 0x0000000000067941 */ /* 0x000fea0003800200 */
.L_x_1743:
[----:B------:R-:W-:Y:S01]  /*4f60*/  ISETP.GE.AND P0, PT, R19, R17, PT ;  /* 0x000000111300720c */ /* 0x000fe20003f06270 */
[----:B------:R-:W-:-:S12]  /*4f70*/  BSSY.RECONVERGENT B6, `(.L_x_1780) ;  /* 0x00001cc000067945 */ /* 0x000fd80003800200 */
[----:B------:R-:W-:Y:S05]  /*4f80*/  @P0 BRA `(.L_x_1781) ;  /* 0x0000001c00280947 */ /* 0x000fea0003800000 */
[----:B------:R-:W3:Y:S01]  /*4f90*/  LDCU UR4, c[0x0][0x3a8] ;  /* 0x00007500ff0477ac */ /* 0x000ee20008000800 */
[----:B0-2-4-:R-:W0:Y:S01]  /*4fa0*/  LDC.64 R8, c[0x0][0x388] ;  /* 0x0000e200ff087b82 */ /* 0x015e220000000a00 */
[----:B------:R-:W-:Y:S01]  /*4fb0*/  IMAD R0, R2, 0x200, R19 ;  /* 0x0000020002007824 */ /* 0x000fe200078e0213 */
[----:B-1----:R-:W-:-:S03]  /*4fc0*/  PRMT R4, R16, 0x9910, RZ ;  /* 0x0000991010047816 */ /* 0x002fc600000000ff */
        /* <DEDUP_REMOVED lines=14> */
[----:B-----5:R-:W0:Y:S02]  /*50b0*/  F2I.FTZ.TRUNC.NTZ R3, R22 ;  /* 0x0000001600037305 */ /* 0x020e24000021f100 */
[----:B0-----:R1:W-:Y:S01]  /*50c0*/  STG.E.U8 desc[UR36][R8.64], R3 ;  /* 0x0000000308007986 */ /* 0x0013e2000c101124 */
[----:B------:R-:W-:Y:S05]  /*50d0*/  BRA `(.L_x_1787) ;  /* 0x0000000c00387947 */ /* 0x000fea0003800000 */
.L_x_1785:
[----:B-----5:R-:W0:Y:S02]  /*50e0*/  F2I.S64.TRUNC R22, R22 ;  /* 0x0000001600167311 */ /* 0x020e24000020d900 */
[----:B0-----:R-:W-:-:S05]  /*50f0*/  IMAD.MOV.U32 R3, RZ, RZ, R22 ;  /* 0x000000ffff037224 */ /* 0x001fca00078e0016 */
[----:B------:R0:W-:Y:S01]  /*5100*/  STG.E.U8 desc[UR36][R8.64], R3 ;  /* 0x0000000308007986 */ /* 0x0001e2000c101124 */
[----:B------:R-:W-:Y:S05]  /*5110*/  BRA `(.L_x_1787) ;  /* 0x0000000c00287947 */ /* 0x000fea0003800000 */
.L_x_1784:
[----:B------:R-:W-:-:S13]  /*5120*/  ISETP.NE.AND P0, PT, R0, 0x2, PT ;  /* 0x000000020000780c */ /* 0x000fda0003f05270 */
[----:B------:R-:W-:Y:S05]  /*5130*/  @!P0 BRA `(.L_x_1788) ;  /* 0x0000000000288947 */ /* 0x000fea0003800000 */
[----:B------:R-:W-:-:S13]  /*5140*/  ISETP.NE.AND P0, PT, R0, 0x3, PT ;  /* 0x000000030000780c */ /* 0x000fda0003f05270 */
[----:B------:R-:W-:Y:S05]  /*5150*/  @!P0 BRA `(.L_x_1789) ;  /* 0x0000000000148947 */ /* 0x000fea0003800000 */
[----:B------:R-:W-:-:S13]  /*5160*/  ISETP.NE.AND P0, PT, R0, 0x4, PT ;  /* 0x000000040000780c */ /* 0x000fda0003f05270 */
[----:B------:R-:W-:Y:S05]  /*5170*/  @P0 BRA `(.L_x_1786) ;  /* 0x0000000800380947 */ /* 0x000fea0003800000 */
[----:B-----5:R-:W0:Y:S02]  /*5180*/  F2I.S64.TRUNC R22, R22 ;  /* 0x0000001600167311 */ /* 0x020e24000020d900 */
[----:B0-----:R4:W-:Y:S01]  /*5190*/  STG.E.64 desc[UR36][R8.64], R22 ;  /* 0x0000001608007986 */ /* 0x0019e2000c101b24 */
[----:B------:R-:W-:Y:S05]  /*51a0*/  BRA `(.L_x_1787) ;  /* 0x0000000c00047947 */ /* 0x000fea0003800000 */
.L_x_1789:
[----:B-----5:R-:W0:Y:S02]  /*51b0*/  F2I.FTZ.TRUNC.NTZ R3, R22 ;  /* 0x0000001600037305 */ /* 0x020e24000021f100 */
[----:B0-----:R3:W-:Y:S01]  /*51c0*/  STG.E desc[UR36][R8.64], R3 ;  /* 0x0000000308007986 */ /* 0x0017e2000c101924 */
[----:B------:R-:W-:Y:S05]  /*51d0*/  BRA `(.L_x_1787) ;  /* 0x0000000800f87947 */ /* 0x000fea0003800000 */
.L_x_1788:
[----:B-----5:R-:W0:Y:S02]  /*51e0*/  F2I.FTZ.TRUNC.NTZ R3, R22 ;  /* 0x0000001600037305 */ /* 0x020e24000021f100 */
[----:B0-----:R2:W-:Y:S01]  /*51f0*/  STG.E.U16 desc[UR36][R8.64], R3 ;  /* 0x0000000308007986 */ /* 0x0015e2000c101524 */
[----:B------:R-:W-:Y:S05]  /*5200*/  BRA `(.L_x_1787) ;  /* 0x0000000800ec7947 */ /* 0x000fea0003800000 */
.L_x_1783:
[----:B------:R-:W-:-:S13]  /*5210*/  ISETP.GT.AND P0, PT, R0, 0x6, PT ;  /* 0x000000060000780c */ /* 0x000fda0003f04270 */
[----:B------:R-:W-:Y:S05]  /*5220*/  @P0 BRA `(.L_x_1790) ;  /* 0x0000000000240947 */ /* 0x000fea0003800000 */
[----:B------:R-:W-:-:S13]  /*5230*/  ISETP.NE.AND P0, PT, R0, 0x5, PT ;  /* 0x000000050000780c */ /* 0x000fda0003f05270 */
[----:B------:R-:W-:Y:S05]  /*5240*/  @!P0 BRA `(.L_x_1791) ;  /* 0x0000000000108947 */ /* 0x000fea0003800000 */
[----:B------:R-:W-:-:S13]  /*5250*/  ISETP.NE.AND P0, PT, R0, 0x6, PT ;  /* 0x000000060000780c */ /* 0x000fda0003f05270 */
[----:B------:R-:W-:Y:S05]  /*5260*/  @P0 BRA `(.L_x_1786) ;  /* 0x0000000400fc0947 */ /* 0x000fea0003800000 */
[----:B-----5:R0:W-:Y:S01]  /*5270*/  STG.E desc[UR36][R8.64], R22 ;  /* 0x0000001608007986 */ /* 0x0201e2000c101924 */
[----:B------:R-:W-:Y:S05]  /*5280*/  BRA `(.L_x_1787) ;  /* 0x0000000800cc7947 */ /* 0x000fea0003800000 */
.L_x_1791:
[----:B-----5:R-:W-:-:S05]  /*5290*/  F2FP.F16.F32.PACK_AB R22, RZ, R22 ;  /* 0x00000016ff16723e */ /* 0x020fca00000000ff */
[----:B------:R0:W-:Y:S01]  /*52a0*/  STG.E.U16 desc[UR36][R8.64], R22 ;  /* 0x0000001608007986 */ /* 0x0001e2000c101524 */
[----:B------:R-:W-:Y:S05]  /*52b0*/  BRA `(.L_x_1787) ;  /* 0x0000000800c07947 */ /* 0x000fea0003800000 */
.L_x_1790:
[----:B------:R-:W-:-:S13]  /*52c0*/  ISETP.NE.AND P0, PT, R0, 0x7, PT ;  /* 0x000000070000780c */ /* 0x000fda0003f05270 */
[----:B------:R-:W-:Y:S05]  /*52d0*/  @!P0 BRA `(.L_x_1792) ;  /* 0x00000000002c8947 */ /* 0x000fea0003800000 */
[----:B------:R-:W-:-:S13]  /*52e0*/  ISETP.NE.AND P0, PT, R0, 0x8, PT ;  /* 0x000000080000780c */ /* 0x000fda0003f05270 */
[----:B------:R-:W-:Y:S05]  /*52f0*/  @!P0 BRA `(.L_x_1793) ;  /* 0x0000000000148947 */ /* 0x000fea0003800000 */
[----:B------:R-:W-:-:S13]  /*5300*/  ISETP.NE.AND P0, PT, R0, 0x9, PT ;  /* 0x000000090000780c */ /* 0x000fda0003f05270 */
[----:B------:R-:W-:Y:S05]  /*5310*/  @P0 BRA `(.L_x_1786) ;  /* 0x0000000400d00947 */ /* 0x000fea0003800000 */
[----:B-----5:R-:W-:-:S05]  /*5320*/  IMAD.MOV.U32 R23, RZ, RZ, RZ ;  /* 0x000000ffff177224 */ /* 0x020fca00078e00ff */
[----:B------:R0:W-:Y:S01]  /*5330*/  STG.E.64 desc[UR36][R8.64], R22 ;  /* 0x0000001608007986 */ /* 0x0001e2000c101b24 */
[----:B------:R-:W-:Y:S05]  /*5340*/  BRA `(.L_x_1787) ;  /* 0x00000008009c7947 */ /* 0x000fea0003800000 */
.L_x_1793:
[----:B-----5:R-:W-:-:S04]  /*5350*/  F2FP.F16.F32.PACK_AB R3, RZ, R22 ;  /* 0x00000016ff03723e */ /* 0x020fc800000000ff */
[----:B------:R-:W-:-:S05]  /*5360*/  PRMT R3, R3, 0x5410, RZ ;  /* 0x0000541003037816 */ /* 0x000fca00000000ff */
[----:B------:R0:W-:Y:S01]  /*5370*/  STG.E desc[UR36][R8.64], R3 ;  /* 0x0000000308007986 */ /* 0x0001e2000c101924 */
[----:B------:R-:W-:Y:S05]  /*5380*/  BRA `(.L_x_1787) ;  /* 0x00000008008c7947 */ /* 0x000fea0003800000 */
.L_x_1792:
[----:B-----5:R-:W-:-:S06]  /*5390*/  FMUL.FTZ R4, R22, 1 ;  /* 0x3f80000016047820 */ /* 0x020fcc0000410000 */
[----:B------:R-:W0:Y:S02]  /*53a0*/  F2F.F64.F32 R4, R4 ;  /* 0x0000000400047310 */ /* 0x000e240000201800 */
[----:B0-----:R0:W-:Y:S01]  /*53b0*/  STG.E.64 desc[UR36][R8.64], R4 ;  /* 0x0000000408007986 */ /* 0x0011e2000c101b24 */
[----:B------:R-:W-:Y:S05]  /*53c0*/  BRA `(.L_x_1787) ;  /* 0x00000008007c7947 */ /* 0x000fea0003800000 */
.L_x_1782:
        /* <DEDUP_REMOVED lines=10> */
[----:B-----5:R-:W0:Y:S02]  /*5470*/  F2I.FTZ.U32.TRUNC.NTZ R3, R22 ;  /* 0x0000001600037305 */ /* 0x020e24000021f000 */
[----:B0-----:R0:W-:Y:S01]  /*5480*/  STG.E.U16 desc[UR36][R8.64], R3 ;  /* 0x0000000308007986 */ /* 0x0011e2000c101524 */
[----:B------:R-:W-:Y:S05]  /*5490*/  BRA `(.L_x_1787) ;  /* 0x0000000800487947 */ /* 0x000fea0003800000 */
.L_x_1797:
[----:B-----5:R-:W-:Y:S01]  /*54a0*/  LOP3.LUT R5, R22, 0x7fffffff, RZ, 0xc0, !PT ;  /* 0x7fffffff16057812 */ /* 0x020fe200078ec0ff */
        /* <DEDUP_REMOVED lines=15> */
.L_x_1800:
[----:B------:R-:W-:-:S04]  /*55a0*/  SHF.R.U32.HI R22, RZ, 0x18, R22 ;  /* 0x00000018ff167819 */ /* 0x000fc80000011616 */
[----:B------:R-:W-:-:S04]  /*55b0*/  LOP3.LUT R3, R3, 0x80, R22, 0xf8, !PT ;  /* 0x0000008003037812 */ /* 0x000fc800078ef816 */
[----:B------:R-:W-:-:S07]  /*55c0*/  PRMT R4, R3, 0x7610, R4 ;  /* 0x0000761003047816 */ /* 0x000fce0000000004 */
.L_x_1799:
[----:B------:R-:W-:Y:S05]  /*55d0*/  BSYNC.RECONVERGENT B0 ;  /* 0x0000000000007941 */ /* 0x000fea0003800200 */
.L_x_1798:
[----:B------:R0:W-:Y:S01]  /*55e0*/  STG.E.U8 desc[UR36][R8.64], R4 ;  /* 0x0000000408007986 */ /* 0x0001e2000c101124 */
[----:B------:R-:W-:Y:S05]  /*55f0*/  BRA `(.L_x_1787) ;  /* 0x0000000400f07947 */ /* 0x000fea0003800000 */
.L_x_1796:
        /* <DEDUP_REMOVED lines=16> */
.L_x_1803:
[----:B------:R-:W-:-:S04]  /*5700*/  SHF.R.U32.HI R22, RZ, 0x18, R22 ;  /* 0x00000018ff167819 */ /* 0x000fc80000011616 */
[----:B------:R-:W-:-:S04]  /*5710*/  LOP3.LUT R3, R3, 0x80, R22, 0xf8, !PT ;  /* 0x0000008003037812 */ /* 0x000fc800078ef816 */
[----:B------:R-:W-:-:S07]  /*5720*/  PRMT R4, R3, 0x7610, R4 ;  /* 0x0000761003047816 */ /* 0x000fce0000000004 */
.L_x_1802:
[----:B------:R-:W-:Y:S05]  /*5730*/  BSYNC.RECONVERGENT B0 ;  /* 0x0000000000007941 */ /* 0x000fea0003800200 */
.L_x_1801:
[----:B------:R0:W-:Y:S01]  /*5740*/  STG.E.U8 desc[UR36][R8.64], R4 ;  /* 0x0000000408007986 */ /* 0x0001e2000c101124 */
[----:B------:R-:W-:Y:S05]  /*5750*/  BRA `(.L_x_1787) ;  /* 0x0000000400987947 */ /* 0x000fea0003800000 */
.L_x_1795:
[----:B------:R-:W-:-:S13]  /*5760*/  ISETP.NE.AND P0, PT, R0, 0x1c, PT ;  /* 0x0000001c0000780c */ /* 0x000fda0003f05270 */
[----:B------:R-:W-:Y:S05]  /*5770*/  @!P0 BRA `(.L_x_1804) ;  /* 0x0000000000588947 */ /* 0x000fea0003800000 */
[----:B------:R-:W-:-:S13]  /*5780*/  ISETP.NE.AND P0, PT, R0, 0x1d, PT ;  /* 0x0000001d0000780c */ /* 0x000fda0003f05270 */
[----:B------:R-:W-:Y:S05]  /*5790*/  @!P0 BRA `(.L_x_1805) ;  /* 0x0000000000448947 */ /* 0x000fea0003800000 */
[----:B------:R-:W-:-:S13]  /*57a0*/  ISETP.NE.AND P0, PT, R0, 0x2c, PT ;  /* 0x0000002c0000780c */ /* 0x000fda0003f05270 */
[----:B------:R-:W-:Y:S05]  /*57b0*/  @P0 BRA `(.L_x_1786) ;  /* 0x0000000000a80947 */ /* 0x000fea0003800000 */
[----:B-----5:R-:W-:-:S04]  /*57c0*/  SHF.R.U32.HI R4, RZ, 0x17, R22 ;  /* 0x00000017ff047819 */ /* 0x020fc80000011616 */
        /* <DEDUP_REMOVED lines=14> */
.L_x_1805:
[----:B-----5:R-:W0:Y:S02]  /*58b0*/  F2I.U64.TRUNC R22, R22 ;  /* 0x0000001600167311 */ /* 0x020e24000020d800 */
[----:B0-----:R0:W-:Y:S01]  /*58c0*/  STG.E.64 desc[UR36][R8.64], R22 ;  /* 0x0000001608007986 */ /* 0x0011e2000c101b24 */
[----:B------:R-:W-:Y:S05]  /*58d0*/  BRA `(.L_x_1787) ;  /* 0x0000000400387947 */ /* 0x000fea0003800000 */
.L_x_1804:
[----:B-----5:R-:W0:Y:S02]  /*58e0*/  F2I.FTZ.U32.TRUNC.NTZ R3, R22 ;  /* 0x0000001600037305 */ /* 0x020e24000021f000 */
[----:B0-----:R0:W-:Y:S01]  /*58f0*/  STG.E desc[UR36][R8.64], R3 ;  /* 0x0000000308007986 */ /* 0x0011e2000c101924 */
[----:B------:R-:W-:Y:S05]  /*5900*/  BRA `(.L_x_1787) ;  /* 0x00000004002c7947 */ /* 0x000fea0003800000 */
.L_x_1794:
[----:B------:R-:W-:-:S13]  /*5910*/  ISETP.GT.AND P0, PT, R0, 0xe, PT ;  /* 0x0000000e0000780c */ /* 0x000fda0003f04270 */
[----:B------:R-:W-:Y:S05]  /*5920*/  @P0 BRA `(.L_x_1806) ;  /* 0x0000000000340947 */ /* 0x000fea0003800000 */
[----:B------:R-:W-:-:S13]  /*5930*/  ISETP.NE.AND P0, PT, R0, 0xa, PT ;  /* 0x0000000a0000780c */ /* 0x000fda0003f05270 */
[----:B------:R-:W-:Y:S05]  /*5940*/  @!P0 BRA `(.L_x_1807) ;  /* 0x0000000000188947 */ /* 0x000fea0003800000 */
[----:B------:R-:W-:-:S13]  /*5950*/  ISETP.NE.AND P0, PT, R0, 0xb, PT ;  /* 0x0000000b0000780c */ /* 0x000fda0003f05270 */
[----:B------:R-:W-:Y:S05]  /*5960*/  @P0 BRA `(.L_x_1786) ;  /* 0x00000000003c0947 */ /* 0x000fea0003800000 */
[----:B-----5:R-:W-:-:S04]  /*5970*/  FSETP.NEU.FTZ.AND P0, PT, R22, RZ, PT ;  /* 0x000000ff1600720b */ /* 0x020fc80003f1d000 */
[----:B------:R-:W-:-:S05]  /*5980*/  SEL R3, RZ, 0x1, !P0 ;  /* 0x00000001ff037807 */ /* 0x000fca0004000000 */
[----:B------:R0:W-:Y:S01]  /*5990*/  STG.E.U8 desc[UR36][R8.64], R3 ;  /* 0x0000000308007986 */ /* 0x0001e2000c101124 */
[----:B------:R-:W-:Y:S05]  /*59a0*/  BRA `(.L_x_1787) ;  /* 0x0000000400047947 */ /* 0x000fea0003800000 */
.L_x_1807:
[----:B-----5:R-:W-:Y:S01]  /*59b0*/  FMUL.FTZ R4, R22, 1 ;  /* 0x3f80000016047820 */ /* 0x020fe20000410000 */
[----:B------:R-:W-:-:S05]  /*59c0*/  CS2R R6, SRZ ;  /* 0x0000000000067805 */ /* 0x000fca000001ff00 */
[----:B------:R-:W0:Y:S02]  /*59d0*/  F2F.F64.F32 R4, R4 ;  /* 0x0000000400047310 */ /* 0x000e240000201800 */
[----:B0-----:R0:W-:Y:S01]  /*59e0*/  STG.E.128 desc[UR36][R8.64], R4 ;  /* 0x0000000408007986 */ /* 0x0011e2000c101d24 */
[----:B------:R-:W-:Y:S05]  /*59f0*/  BRA `(.L_x_1787) ;  /* 0x0000000000f07947 */ /* 0x000fea0003800000 */
.L_x_1806:
[----:B------:R-:W-:-:S13]  /*5a00*/  ISETP.NE.AND P0, PT, R0, 0xf, PT ;  /* 0x0000000f0000780c */ /* 0x000fda0003f05270 */
[----:B------:R-:W-:Y:S05]  /*5a10*/  @!P0 BRA `(.L_x_1808) ;  /* 0x0000000000e08947 */ /* 0x000fea0003800000 */
[----:B------:R-:W-:-:S13]  /*5a20*/  ISETP.NE.AND P0, PT, R0, 0x17, PT ;  /* 0x000000170000780c */ /* 0x000fda0003f05270 */
[----:B------:R-:W-:Y:S05]  /*5a30*/  @!P0 BRA `(.L_x_1809) ;  /* 0x00000000008c8947 */ /* 0x000fea0003800000 */
[----:B------:R-:W-:-:S13]  /*5a40*/  ISETP.NE.AND P0, PT, R0, 0x18, PT ;  /* 0x000000180000780c */ /* 0x000fda0003f05270 */
[----:B------:R-:W-:Y:S05]  /*5a50*/  @!P0 BRA `(.L_x_1810) ;  /* 0x0000000000448947 */ /* 0x000fea0003800000 */
.L_x_1786:
        /* <DEDUP_REMOVED lines=16> */
.L_x_1811:
[----:B------:R-:W-:Y:S05]  /*5b60*/  BRA `(.L_x_1787) ;  /* 0x0000000000947947 */ /* 0x000fea0003800000 */
.L_x_1810:
[----:B-----5:R-:W-:Y:S01]  /*5b70*/  LOP3.LUT R4, R22, 0x7fffffff, RZ, 0xc0, !PT ;  /* 0x7fffffff16047812 */ /* 0x020fe200078ec0ff */
        /* <DEDUP_REMOVED lines=11> */
.L_x_1813:
[----:B------:R-:W-:Y:S05]  /*5c30*/  BSYNC.RECONVERGENT B0 ;  /* 0x0000000000007941 */ /* 0x000fea0003800200 */
.L_x_1812:
[----:B------:R-:W-:-:S05]  /*5c40*/  LOP3.LUT R3, R0, 0x80, R5, 0xf8, !PT ;  /* 0x0000008000037812 */ /* 0x000fca00078ef805 */
[----:B------:R0:W-:Y:S01]  /*5c50*/  STG.E.U8 desc[UR36][R8.64], R3 ;  /* 0x0000000308007986 */ /* 0x0001e2000c101124 */
[----:B------:R-:W-:Y:S05]  /*5c60*/  BRA `(.L_x_1787) ;  /* 0x0000000000547947 */ /* 0x000fea0003800000 */
.L_x_1809:
[----:B-----5:R-:W-:Y:S01]  /*5c70*/  LOP3.LUT R4, R22, 0x7fffffff, RZ, 0xc0, !PT ;  /* 0x7fffffff16047812 */ /* 0x020fe200078ec0ff */
        /* <DEDUP_REMOVED lines=10> */
.L_x_1815:
[----:B------:R-:W-:Y:S01]  /*5d20*/  IMAD.MOV.U32 R0, RZ, RZ, 0x7f ;  /* 0x0000007fff007424 */ /* 0x000fe200078e00ff */
[----:B------:R-:W-:-:S04]  /*5d30*/  ISETP.GT.U32.AND P0, PT, R4, 0x7f800000, PT ;  /* 0x7f8000000400780c */ /* 0x000fc80003f04070 */
[----:B------:R-:W-:-:S09]  /*5d40*/  SEL R0, R0, 0x7c, P0 ;  /* 0x0000007c00007807 */ /* 0x000fd20000000000 */
.L_x_1816:
[----:B------:R-:W-:Y:S05]  /*5d50*/  BSYNC.RECONVERGENT B0 ;  /* 0x0000000000007941 */ /* 0x000fea0003800200 */
.L_x_1814:
[----:B------:R-:W-:-:S04]  /*5d60*/  SHF.R.U32.HI R3, RZ, 0x18, R22 ;  /* 0x00000018ff037819 */ /* 0x000fc80000011616 */
[----:B------:R-:W-:-:S05]  /*5d70*/  LOP3.LUT R3, R0, 0x80, R3, 0xf8, !PT ;  /* 0x0000008000037812 */ /* 0x000fca00078ef803 */
[----:B------:R0:W-:Y:S01]  /*5d80*/  STG.E.U8 desc[UR36][R8.64], R3 ;  /* 0x0000000308007986 */ /* 0x0001e2000c101124 */
[----:B------:R-:W-:Y:S05]  /*5d90*/  BRA `(.L_x_1787) ;  /* 0x0000000000087947 */ /* 0x000fea0003800000 */
.L_x_1808:
[----:B-----5:R-:W-:-:S05]  /*5da0*/  F2FP.BF16.F32.PACK_AB R22, RZ, R22 ;  /* 0x00000016ff16723e */ /* 0x020fca00000010ff */
[----:B------:R0:W-:Y:S02]  /*5db0*/  STG.E.U16 desc[UR36][R8.64], R22 ;  /* 0x0000001608007986 */ /* 0x0001e4000c101524 */
.L_x_1787:
        /* <DEDUP_REMOVED lines=21> */
[----:B------:R-:W0:Y:S02]  /*5f10*/  F2I.FTZ.TRUNC.NTZ R3, R24 ;  /* 0x0000001800037305 */ /* 0x000e24000021f100 */
[----:B0-----:R0:W-:Y:S01]  /*5f20*/  STG.E.U8 desc[UR36][R8.64], R3 ;  /* 0x0000000308007986 */ /* 0x0011e2000c101124 */
[----:B------:R-:W-:Y:S05]  /*5f30*/  BRA `(.L_x_1822) ;  /* 0x0000000c00387947 */ /* 0x000fea0003800000 */
.L_x_1820:
[----:B------:R-:W0:Y:S02]  /*5f40*/  F2I.S64.TRUNC R24, R24 ;  /* 0x0000001800187311 */ /* 0x000e24000020d900 */
[----:B0-----:R-:W-:-:S05]  /*5f50*/  IMAD.MOV.U32 R3, RZ, RZ, R24 ;  /* 0x000000ffff037224 */ /* 0x001fca00078e0018 */
[----:B------:R0:W-:Y:S01]  /*5f60*/  STG.E.U8 desc[UR36][R8.64], R3 ;  /* 0x0000000308007986 */ /* 0x0001e2000c101124 */
[----:B------:R-:W-:Y:S05]  /*5f70*/  BRA `(.L_x_1822) ;  /* 0x0000000c00287947 */ /* 0x000fea0003800000 */
.L_x_1819:
[----:B------:R-:W-:-:S13]  /*5f80*/  ISETP.NE.AND P0, PT, R0, 0x2, PT ;  /* 0x000000020000780c */ /* 0x000fda0003f05270 */
[----:B------:R-:W-:Y:S05]  /*5f90*/  @!P0 BRA `(.L_x_1823) ;  /* 0x0000000000288947 */ /* 0x000fea0003800000 */
[----:B------:R-:W-:-:S13]  /*5fa0*/  ISETP.NE.AND P0, PT, R0, 0x3, PT ;  /* 0x000000030000780c */ /* 0x000fda0003f05270 */
[----:B------:R-:W-:Y:S05]  /*5fb0*/  @!P0 BRA `(.L_x_1824) ;  /* 0x0000000000148947 */ /* 0x000fea0003800000 */
[----:B------:R-:W-:-:S13]  /*5fc0*/  ISETP.NE.AND P0, PT, R0, 0x4, PT ;  /* 0x000000040000780c */ /* 0x000fda0003f05270 */
[----:B------:R-:W-:Y:S05]  /*5fd0*/  @P0 BRA `(.L_x_1821) ;  /* 0x0000000800380947 */ /* 0x000fea0003800000 */
[----:B------:R-:W0:Y:S02]  /*5fe0*/  F2I.S64.TRUNC R24, R24 ;  /* 0x0000001800187311 */ /* 0x000e24000020d900 */
[----:B0-----:R0:W-:Y:S01]  /*5ff0*/  STG.E.64 desc[UR36][R8.64], R24 ;  /* 0x0000001808007986 */ /* 0x0011e2000c101b24 */
[----:B------:R-:W-:Y:S05]  /*6000*/  BRA `(.L_x_1822) ;  /* 0x0000000c00047947 */ /* 0x000fea0003800000 */
.L_x_1824:
[----:B------:R-:W0:Y:S02]  /*6010*/  F2I.FTZ.TRUNC.NTZ R3, R24 ;  /* 0x0000001800037305 */ /* 0x000e24000021f100 */
[----:B0-----:R0:W-:Y:S01]  /*6020*/  STG.E desc[UR36][R8.64], R3 ;  /* 0x0000000308007986 */ /* 0x0011e2000c101924 */
[----:B------:R-:W-:Y:S05]  /*6030*/  BRA `(.L_x_1822) ;  /* 0x0000000800f87947 */ /* 0x000fea0003800000 */
.L_x_1823:
[----:B------:R-:W0:Y:S02]  /*6040*/  F2I.FTZ.TRUNC.NTZ R3, R24 ;  /* 0x0000001800037305 */ /* 0x000e24000021f100 */
[----:B0-----:R0:W-:Y:S01]  /*6050*/  STG.E.U16 desc[UR36][R8.64], R3 ;  /* 0x0000000308007986 */ /* 0x0011e2000c101524 */
[----:B------:R-:W-:Y:S05]  /*6060*/  BRA `(.L_x_1822) ;  /* 0x0000000800ec7947 */ /* 0x000fea0003800000 */
.L_x_1818:
[----:B------:R-:W-:-:S13]  /*6070*/  ISETP.GT.AND P0, PT, R0, 0x6, PT ;  /* 0x000000060000780c */ /* 0x000fda0003f04270 */
[----:B------:R-:W-:Y:S05]  /*6080*/  @P0 BRA `(.L_x_1825) ;  /* 0x0000000000240947 */ /* 0x000fea0003800000 */
[----:B------:R-:W-:-:S13]  /*6090*/  ISETP.NE.AND P0, PT, R0, 0x5, PT ;  /* 0x000000050000780c */ /* 0x000fda0003f05270 */
[----:B------:R-:W-:Y:S05]  /*60a0*/  @!P0 BRA `(.L_x_1826) ;  /* 0x0000000000108947 */ /* 0x000fea0003800000 */
[----:B------:R-:W-:-:S13]  /*60b0*/  ISETP.NE.AND P0, PT, R0, 0x6, PT ;  /* 0x000000060000780c */ /* 0x000fda0003f05270 */
[----:B------:R-:W-:Y:S05]  /*60c0*/  @P0 BRA `(.L_x_1821) ;  /* 0x0000000400fc0947 */ /* 0x000fea0003800000 */
[----:B------:R0:W-:Y:S01]  /*60d0*/  STG.E desc[UR36][R8.64], R24 ;  /* 0x0000001808007986 */ /* 0x0001e2000c101924 */
[----:B------:R-:W-:Y:S05]  /*60e0*/  BRA `(.L_x_1822) ;  /* 0x0000000800cc7947 */ /* 0x000fea0003800000 */
.L_x_1826:
[----:B------:R-:W-:-:S05]  /*60f0*/  F2FP.F16.F32.PACK_AB R24, RZ, R24 ;  /* 0x00000018ff18723e */ /* 0x000fca00000000ff */
[----:B------:R0:W-:Y:S01]  /*6100*/  STG.E.U16 desc[UR36][R8.64], R24 ;  /* 0x0000001808007986 */ /* 0x0001e2000c101524 */
[----:B------:R-:W-:Y:S05]  /*6110*/  BRA `(.L_x_1822) ;  /* 0x0000000800c07947 */ /* 0x000fea0003800000 */
.L_x_1825:
[----:B------:R-:W-:-:S13]  /*6120*/  ISETP.NE.AND P0, PT, R0, 0x7, PT ;  /* 0x000000070000780c */ /* 0x000fda0003f05270 */
[----:B------:R-:W-:Y:S05]  /*6130*/  @!P0 BRA `(.L_x_1827) ;  /* 0x00000000002c8947 */ /* 0x000fea0003800000 */
[----:B------:R-:W-:-:S13]  /*6140*/  ISETP.NE.AND P0, PT, R0, 0x8, PT ;  /* 0x000000080000780c */ /* 0x000fda0003f05270 */
[----:B------:R-:W-:Y:S05]  /*6150*/  @!P0 BRA `(.L_x_1828) ;  /* 0x0000000000148947 */ /* 0x000fea0003800000 */
[----:B------:R-:W-:-:S13]  /*6160*/  ISETP.NE.AND P0, PT, R0, 0x9, PT ;  /* 0x000000090000780c */ /* 0x000fda0003f05270 */
[----:B------:R-:W-:Y:S05]  /*6170*/  @P0 BRA `(.L_x_1821) ;  /* 0x0000000400d00947 */ /* 0x000fea0003800000 */
[----:B------:R-:W-:-:S05]  /*6180*/  IMAD.MOV.U32 R25, RZ, RZ, RZ ;  /* 0x000000ffff197224 */ /* 0x000fca00078e00ff */
[----:B------:R0:W-:Y:S01]  /*6190*/  STG.E.64 desc[UR36][R8.64], R24 ;  /* 0x0000001808007986 */ /* 0x0001e2000c101b24 */
[----:B------:R-:W-:Y:S05]  /*61a0*/  BRA `(.L_x_1822) ;  /* 0x00000008009c7947 */ /* 0x000fea0003800000 */
.L_x_1828:
[----:B------:R-:W-:-:S04]  /*61b0*/  F2FP.F16.F32.PACK_AB R3, RZ, R24 ;  /* 0x00000018ff03723e */ /* 0x000fc800000000ff */
[----:B------:R-:W-:-:S05]  /*61c0*/  PRMT R3, R3, 0x5410, RZ ;  /* 0x0000541003037816 */ /* 0x000fca00000000ff */
[----:B------:R0:W-:Y:S01]  /*61d0*/  STG.E desc[UR36][R8.64], R3 ;  /* 0x0000000308007986 */ /* 0x0001e2000c101924 */
[----:B------:R-:W-:Y:S05]  /*61e0*/  BRA `(.L_x_1822) ;  /* 0x00000008008c7947 */ /* 0x000fea0003800000 */
.L_x_1827:
[----:B------:R-:W-:-:S06]  /*61f0*/  FMUL.FTZ R4, R24, 1 ;  /* 0x3f80000018047820 */ /* 0x000fcc0000410000 */
[----:B------:R-:W0:Y:S02]  /*6200*/  F2F.F64.F32 R4, R4 ;  /* 0x0000000400047310 */ /* 0x000e240000201800 */
[----:B0-----:R0:W-:Y:S01]  /*6210*/  STG.E.64 desc[UR36][R8.64], R4 ;  /* 0x0000000408007986 */ /* 0x0011e2000c101b24 */
[----:B------:R-:W-:Y:S05]  /*6220*/  BRA `(.L_x_1822) ;  /* 0x00000008007c7947 */ /* 0x000fea0003800000 */
.L_x_1817:
        /* <DEDUP_REMOVED lines=10> */
[----:B------:R-:W0:Y:S02]  /*62d0*/  F2I.FTZ.U32.TRUNC.NTZ R3, R24 ;  /* 0x0000001800037305 */ /* 0x000e24000021f000 */
[----:B0-----:R0:W-:Y:S01]  /*62e0*/  STG.E.U16 desc[UR36][R8.64], R3 ;  /* 0x0000000308007986 */ /* 0x0011e2000c101524 */
[----:B------:R-:W-:Y:S05]  /*62f0*/  BRA `(.L_x_1822) ;  /* 0x0000000800487947 */ /* 0x000fea0003800000 */
.L_x_1832:
        /* <DEDUP_REMOVED lines=16> */
.L_x_1835:
[----:B------:R-:W-:-:S04]  /*6400*/  SHF.R.U32.HI R24, RZ, 0x18, R24 ;  /* 0x00000018ff187819 */ /* 0x000fc80000011618 */
[----:B------:R-:W-:-:S04]  /*6410*/  LOP3.LUT R3, R3, 0x80, R24, 0xf8, !PT ;  /* 0x0000008003037812 */ /* 0x000fc800078ef818 */
[----:B------:R-:W-:-:S07]  /*6420*/  PRMT R4, R3, 0x7610, R4 ;  /* 0x0000761003047816 */ /* 0x000fce0000000004 */
.L_x_1834:
[----:B------:R-:W-:Y:S05]  /*6430*/  BSYNC.RECONVERGENT B0 ;  /* 0x0000000000007941 */ /* 0x000fea0003800200 */
.L_x_1833:
[----:B------:R0:W-:Y:S01]  /*6440*/  STG.E.U8 desc[UR36][R8.64], R4 ;  /* 0x0000000408007986 */ /* 0x0001e2000c101124 */
[----:B------:R-:W-:Y:S05]  /*6450*/  BRA `(.L_x_1822) ;  /* 0x0000000400f07947 */ /* 0x000fea0003800000 */
.L_x_1831:
        /* <DEDUP_REMOVED lines=16> */
.L_x_1838:
[----:B------:R-:W-:-:S04]  /*6560*/  SHF.R.U32.HI R24, RZ, 0x18, R24 ;  /* 0x00000018ff187819 */ /* 0x000fc80000011618 */
[----:B------:R-:W-:-:S04]  /*6570*/  LOP3.LUT R3, R3, 0x80, R24, 0xf8, !PT ;  /* 0x0000008003037812 */ /* 0x000fc800078ef818 */
[----:B------:R-:W-:-:S07]  /*6580*/  PRMT R4, R3, 0x7610, R4 ;  /* 0x0000761003047816 */ /* 0x000fce0000000004 */
.L_x_1837:
[----:B------:R-:W-:Y:S05]  /*6590*/  BSYNC.RECONVERGENT B0 ;  /* 0x0000000000007941 */ /* 0x000fea0003800200 */
.L_x_1836:
[----:B------:R0:W-:Y:S01]  /*65a0*/  STG.E.U8 desc[UR36][R8.64], R4 ;  /* 0x0000000408007986 */ /* 0x0001e2000c101124 */
[----:B------:R-:W-:Y:S05]  /*65b0*/  BRA `(.L_x_1822) ;  /* 0x0000000400987947 */ /* 0x000fea0003800000 */
.L_x_1830:
[----:B------:R-:W-:-:S13]  /*65c0*/  ISETP.NE.AND P0, PT, R0, 0x1c, PT ;  /* 0x0000001c0000780c */ /* 0x000fda0003f05270 */
[----:B------:R-:W-:Y:S05]  /*65d0*/  @!P0 BRA `(.L_x_1839) ;  /* 0x0000000000588947 */ /* 0x000fea0003800000 */
[----:B------:R-:W-:-:S13]  /*65e0*/  ISETP.NE.AND P0, PT, R0, 0x1d, PT ;  /* 0x0000001d0000780c */ /* 0x000fda0003f05270 */
[----:B------:R-:W-:Y:S05]  /*65f0*/  @!P0 BRA `(.L_x_1840) ;  /* 0x0000000000448947 */ /* 0x000fea0003800000 */
[----:B------:R-:W-:-:S13]  /*6600*/  ISETP.NE.AND P0, PT, R0, 0x2c, PT ;  /* 0x0000002c0000780c */ /* 0x000fda0003f05270 */
[----:B------:R-:W-:Y:S05]  /*6610*/  @P0 BRA `(.L_x_1821) ;  /* 0x0000000000a80947 */ /* 0x000fea0003800000 */
        /* <DEDUP_REMOVED lines=15> */
.L_x_1840:
[----:B------:R-:W0:Y:S02]  /*6710*/  F2I.U64.TRUNC R24, R24 ;  /* 0x0000001800187311 */ /* 0x000e24000020d800 */
[----:B0-----:R0:W-:Y:S01]  /*6720*/  STG.E.64 desc[UR36][R8.64], R24 ;  /* 0x0000001808007986 */ /* 0x0011e2000c101b24 */
[----:B------:R-:W-:Y:S05]  /*6730*/  BRA `(.L_x_1822) ;  /* 0x0000000400387947 */ /* 0x000fea0003800000 */
.L_x_1839:
[----:B------:R-:W0:Y:S02]  /*6740*/  F2I.FTZ.U32.TRUNC.NTZ R3, R24 ;  /* 0x0000001800037305 */ /* 0x000e24000021f000 */
[----:B0-----:R0:W-:Y:S01]  /*6750*/  STG.E desc[UR36][R8.64], R3 ;  /* 0x0000000308007986 */ /* 0x0011e2000c101924 */
[----:B------:R-:W-:Y:S05]  /*6760*/  BRA `(.L_x_1822) ;  /* 0x00000004002c7947 */ /* 0x000fea0003800000 */
.L_x_1829:
[----:B------:R-:W-:-:S13]  /*6770*/  ISETP.GT.AND P0, PT, R0, 0xe, PT ;  /* 0x0000000e0000780c */ /* 0x000fda0003f04270 */
[----:B------:R-:W-:Y:S05]  /*6780*/  @P0 BRA `(.L_x_1841) ;  /* 0x0000000000340947 */ /* 0x000fea0003800000 */
[----:B------:R-:W-:-:S13]  /*6790*/  ISETP.NE.AND P0, PT, R0, 0xa, PT ;  /* 0x0000000a0000780c */ /* 0x000fda0003f05270 */
[----:B------:R-:W-:Y:S05]  /*67a0*/  @!P0 BRA `(.L_x_1842) ;  /* 0x0000000000188947 */ /* 0x000fea0003800000 */
[----:B------:R-:W-:-:S13]  /*67b0*/  ISETP.NE.AND P0, PT, R0, 0xb, PT ;  /* 0x0000000b0000780c */ /* 0x000fda0003f05270 */
[----:B------:R-:W-:Y:S05]  /*67c0*/  @P0 BRA `(.L_x_1821) ;  /* 0x00000000003c0947 */ /* 0x000fea0003800000 */
[----:B------:R-:W-:-:S04]  /*67d0*/  FSETP.NEU.FTZ.AND P0, PT, R24, RZ, PT ;  /* 0x000000ff1800720b */ /* 0x000fc80003f1d000 */
[----:B------:R-:W-:-:S05]  /*67e0*/  SEL R3, RZ, 0x1, !P0 ;  /* 0x00000001ff037807 */ /* 0x000fca0004000000 */
[----:B------:R4:W-:Y:S01]  /*67f0*/  STG.E.U8 desc[UR36][R8.64], R3 ;  /* 0x0000000308007986 */ /* 0x0009e2000c101124 */
[----:B------:R-:W-:Y:S05]  /*6800*/  BRA `(.L_x_1822) ;  /* 0x0000000400047947 */ /* 0x000fea0003800000 */
.L_x_1842:
[----:B------:R-:W-:Y:S01]  /*6810*/  FMUL.FTZ R4, R24, 1 ;  /* 0x3f80000018047820 */ /* 0x000fe20000410000 */
[----:B------:R-:W-:-:S05]  /*6820*/  CS2R R6, SRZ ;  /* 0x0000000000067805 */ /* 0x000fca000001ff00 */
[----:B------:R-:W0:Y:S02]  /*6830*/  F2F.F64.F32 R4, R4 ;  /* 0x0000000400047310 */ /* 0x000e240000201800 */
[----:B0-----:R3:W-:Y:S01]  /*6840*/  STG.E.128 desc[UR36][R8.64], R4 ;  /* 0x0000000408007986 */ /* 0x0017e2000c101d24 */
[----:B------:R-:W-:Y:S05]  /*6850*/  BRA `(.L_x_1822) ;  /* 0x0000000000f07947 */ /* 0x000fea0003800000 */
.L_x_1841:
[----:B------:R-:W-:-:S13]  /*6860*/  ISETP.NE.AND P0, PT, R0, 0xf, PT ;  /* 0x0000000f0000780c */ /* 0x000fda0003f05270 */
[----:B------:R-:W-:Y:S05]  /*6870*/  @!P0 BRA `(.L_x_1843) ;  /* 0x0000000000e08947 */ /* 0x000fea0003800000 */
[----:B------:R-:W-:-:S13]  /*6880*/  ISETP.NE.AND P0, PT, R0, 0x17, PT ;  /* 0x000000170000780c */ /* 0x000fda0003f05270 */
[----:B------:R-:W-:Y:S05]  /*6890*/  @!P0 BRA `(.L_x_1844) ;  /* 0x00000000008c8947 */ /* 0x000fea0003800000 */
[----:B------:R-:W-:-:S13]  /*68a0*/  ISETP.NE.AND P0, PT, R0, 0x18, PT ;  /* 0x000000180000780c */ /* 0x000fda0003f05270 */
[----:B------:R-:W-:Y:S05]  /*68b0*/  @!P0 BRA `(.L_x_1845) ;  /* 0x0000000000448947 */ /* 0x000fea0003800000 */
.L_x_1821:
        /* <DEDUP_REMOVED lines=16> */
.L_x_1846:
[----:B------:R-:W-:Y:S05]  /*69c0*/  BRA `(.L_x_1822) ;  /* 0x0000000000947947 */ /* 0x000fea0003800000 */
.L_x_1845:
        /* <DEDUP_REMOVED lines=12> */
.L_x_1848:
[----:B------:R-:W-:Y:S05]  /*6a90*/  BSYNC.RECONVERGENT B0 ;  /* 0x0000000000007941 */ /* 0x000fea0003800200 */
.L_x_1847:
[----:B------:R-:W-:-:S05]  /*6aa0*/  LOP3.LUT R3, R0, 0x80, R5, 0xf8, !PT ;  /* 0x0000008000037812 */ /* 0x000fca00078ef805 */
[----:B------:R1:W-:Y:S01]  /*6ab0*/  STG.E.U8 desc[UR36][R8.64], R3 ;  /* 0x0000000308007986 */ /* 0x0003e2000c101124 */
[----:B------:R-:W-:Y:S05]  /*6ac0*/  BRA `(.L_x_1822) ;  /* 0x0000000000547947 */ /* 0x000fea0003800000 */
.L_x_1844:
        /* <DEDUP_REMOVED lines=11> */
.L_x_1850:
[----:B------:R-:W-:Y:S01]  /*6b80*/  IMAD.MOV.U32 R0, RZ, RZ, 0x7f ;  /* 0x0000007fff007424 */ /* 0x000fe200078e00ff */
[----:B------:R-:W-:-:S04]  /*6b90*/  ISETP.GT.U32.AND P0, PT, R4, 0x7f800000, PT ;  /* 0x7f8000000400780c */ /* 0x000fc80003f04070 */
[----:B------:R-:W-:-:S09]  /*6ba0*/  SEL R0, R0, 0x7c, P0 ;  /* 0x0000007c00007807 */ /* 0x000fd20000000000 */
.L_x_1851:
[----:B------:R-:W-:Y:S05]  /*6bb0*/  BSYNC.RECONVERGENT B0 ;  /* 0x0000000000007941 */ /* 0x000fea0003800200 */
.L_x_1849:
[----:B------:R-:W-:-:S04]  /*6bc0*/  SHF.R.U32.HI R3, RZ, 0x18, R24 ;  /* 0x00000018ff037819 */ /* 0x000fc80000011618 */
[----:B------:R-:W-:-:S05]  /*6bd0*/  LOP3.LUT R3, R0, 0x80, R3, 0xf8, !PT ;  /* 0x0000008000037812 */ /* 0x000fca00078ef803 */
[----:B------:R2:W-:Y:S01]  /*6be0*/  STG.E.U8 desc[UR36][R8.64], R3 ;  /* 0x0000000308007986 */ /* 0x0005e2000c101124 */
[----:B------:R-:W-:Y:S05]  /*6bf0*/  BRA `(.L_x_1822) ;  /* 0x0000000000087947 */ /* 0x000fea0003800000 */
.L_x_1843:
[----:B------:R-:W-:-:S05]  /*6c00*/  F2FP.BF16.F32.PACK_AB R24, RZ, R24 ;  /* 0x00000018ff18723e */ /* 0x000fca00000010ff */
[----:B------:R0:W-:Y:S02]  /*6c10*/  STG.E.U16 desc[UR36][R8.64], R24 ;  /* 0x0000001808007986 */ /* 0x0001e4000c101524 */
.L_x_1822:
[----:B------:R-:W-:-:S07]  /*6c20*/  VIADD R19, R19, 0x80 ;  /* 0x0000008013137836 */ /* 0x000fce0000000000 */
.L_x_1781:
[----:B------:R-:W-:Y:S05]  /*6c30*/  BSYNC.RECONVERGENT B6 ;  /* 0x0000000000067941 */ /* 0x000fea0003800200 */
.L_x_1780:
[----:B------:R-:W-:-:S13]  /*6c40*/  ISETP.GE.AND P0, PT, R19, R17, PT ;  /* 0x000000111300720c */ /* 0x000fda0003f06270 */
[----:B------:R-:W-:Y:S05]  /*6c50*/  @P0 EXIT ;  /* 0x000000000000094d */ /* 0x000fea0003800000 */
[----:B0-23--:R-:W0:Y:S01]  /*6c60*/  LDC.64 R4, c[0x0][0x388] ;  /* 0x0000e200ff047b82 */ /* 0x00de220000000a00 */
[----:B------:R-:W4:Y:S01]  /*6c70*/  LDCU UR4, c[0x0][0x3a8] ;  /* 0x00007500ff0477ac */ /* 0x000f220008000800 */
[----:B-1----:R-:W-:Y:S01]  /*6c80*/  PRMT R0, R16, 0x9910, RZ ;  /* 0x0000991010007816 */ /* 0x002fe200000000ff */
[----:B------:R-:W-:-:S03]  /*6c90*/  IMAD R2, R2, 0x200, R19 ;  /* 0x0000020002027824 */ /* 0x000fc600078e0213 */
[----:B------:R-:W-:Y:S01]  /*6ca0*/  ISETP.GT.AND P1, PT, R0, 0x9, PT ;  /* 0x000000090000780c */ /* 0x000fe20003f24270 */
[----:B----4-:R-:W-:-:S05]  /*6cb0*/  IMAD R3, R2, UR4, RZ ;  /* 0x0000000402037c24 */ /* 0x010fca000f8e02ff */
        /* <DEDUP_REMOVED lines=12> */
[----:B0-----:R-:W-:Y:S01]  /*6d80*/  STG.E.U8 desc[UR36][R2.64], R5 ;  /* 0x0000000502007986 */ /* 0x001fe2000c101124 */
[----:B------:R-:W-:Y:S05]  /*6d90*/  EXIT ;  /* 0x000000000000794d */ /* 0x000fea0003800000 */
.L_x_1855:
[----:B-----5:R-:W0:Y:S02]  /*6da0*/  F2I.S64.TRUNC R18, R18 ;  /* 0x0000001200127311 */ /* 0x020e24000020d900 */
[----:B0-----:R-:W-:-:S05]  /*6db0*/  IMAD.MOV.U32 R5, RZ, RZ, R18 ;  /* 0x000000ffff057224 */ /* 0x001fca00078e0012 */
[----:B------:R-:W-:Y:S01]  /*6dc0*/  STG.E.U8 desc[UR36][R2.64], R5 ;  /* 0x0000000502007986 */ /* 0x000fe2000c101124 */
[----:B------:R-:W-:Y:S05]  /*6dd0*/  EXIT ;  /* 0x000000000000794d */ /* 0x000fea0003800000 */
.L_x_1854:
[----:B------:R-:W-:-:S13]  /*6de0*/  ISETP.NE.AND P0, PT, R0, 0x2, PT ;  /* 0x000000020000780c */ /* 0x000fda0003f05270 */
[----:B------:R-:W-:Y:S05]  /*6df0*/  @!P0 BRA `(.L_x_1857) ;  /* 0x0000000000288947 */ /* 0x000fea0003800000 */
[----:B------:R-:W-:-:S13]  /*6e00*/  ISETP.NE.AND P0, PT, R0, 0x3, PT ;  /* 0x000000030000780c */ /* 0x000fda0003f05270 */
[----:B------:R-:W-:Y:S05]  /*6e10*/  @!P0 BRA `(.L_x_1858) ;  /* 0x0000000000148947 */ /* 0x000fea0003800000 */
[----:B------:R-:W-:-:S13]  /*6e20*/  ISETP.NE.AND P0, PT, R0, 0x4, PT ;  /* 0x000000040000780c */ /* 0x000fda0003f05270 */
[----:B------:R-:W-:Y:S05]  /*6e30*/  @P0 BRA `(.L_x_1856) ;  /* 0x0000000800380947 */ /* 0x000fea0003800000 */
[----:B-----5:R-:W0:Y:S02]  /*6e40*/  F2I.S64.TRUNC R18, R18 ;  /* 0x0000001200127311 */ /* 0x020e24000020d900 */
[----:B0-----:R-:W-:Y:S01]  /*6e50*/  STG.E.64 desc[UR36][R2.64], R18 ;  /* 0x0000001202007986 */ /* 0x001fe2000c101b24 */
[----:B------:R-:W-:Y:S05]  /*6e60*/  EXIT ;  /* 0x000000000000794d */ /* 0x000fea0003800000 */
.L_x_1858:
[----:B-----5:R-:W0:Y:S02]  /*6e70*/  F2I.FTZ.TRUNC.NTZ R5, R18 ;  /* 0x0000001200057305 */ /* 0x020e24000021f100 */
[----:B0-----:R-:W-:Y:S01]  /*6e80*/  STG.E desc[UR36][R2.64], R5 ;  /* 0x0000000502007986 */ /* 0x001fe2000c101924 */
[----:B------:R-:W-:Y:S05]  /*6e90*/  EXIT ;  /* 0x000000000000794d */ /* 0x000fea0003800000 */
.L_x_1857:
[----:B-----5:R-:W0:Y:S02]  /*6ea0*/  F2I.FTZ.TRUNC.NTZ R5, R18 ;  /* 0x0000001200057305 */ /* 0x020e24000021f100 */
[----:B0-----:R-:W-:Y:S01]  /*6eb0*/  STG.E.U16 desc[UR36][R2.64], R5 ;  /* 0x0000000502007986 */ /* 0x001fe2000c101524 */
[----:B------:R-:W-:Y:S05]  /*6ec0*/  EXIT ;  /* 0x000000000000794d */ /* 0x000fea0003800000 */
.L_x_1853:
[----:B------:R-:W-:-:S13]  /*6ed0*/  ISETP.GT.AND P0, PT, R0, 0x6, PT ;  /* 0x000000060000780c */ /* 0x000fda0003f04270 */
[----:B------:R-:W-:Y:S05]  /*6ee0*/  @P0 BRA `(.L_x_1859) ;  /* 0x0000000000240947 */ /* 0x000fea0003800000 */
[----:B------:R-:W-:-:S13]  /*6ef0*/  ISETP.NE.AND P0, PT, R0, 0x5, PT ;  /* 0x000000050000780c */ /* 0x000fda0003f05270 */
[----:B------:R-:W-:Y:S05]  /*6f00*/  @!P0 BRA `(.L_x_1860) ;  /* 0x0000000000108947 */ /* 0x000fea0003800000 */
[----:B------:R-:W-:-:S13]  /*6f10*/  ISETP.NE.AND P0, PT, R0, 0x6, PT ;  /* 0x000000060000780c */ /* 0x000fda0003f05270 */
[----:B------:R-:W-:Y:S05]  /*6f20*/  @P0 BRA `(.L_x_1856) ;  /* 0x0000000400fc0947 */ /* 0x000fea0003800000 */
[----:B-----5:R-:W-:Y:S01]  /*6f30*/  STG.E desc[UR36][R2.64], R18 ;  /* 0x0000001202007986 */ /* 0x020fe2000c101924 */
[----:B------:R-:W-:Y:S05]  /*6f40*/  EXIT ;  /* 0x000000000000794d */ /* 0x000fea0003800000 */
.L_x_1860:
[----:B-----5:R-:W-:-:S05]  /*6f50*/  F2FP.F16.F32.PACK_AB R18, RZ, R18 ;  /* 0x00000012ff12723e */ /* 0x020fca00000000ff */
[----:B------:R-:W-:Y:S01]  /*6f60*/  STG.E.U16 desc[UR36][R2.64], R18 ;  /* 0x0000001202007986 */ /* 0x000fe2000c101524 */
[----:B------:R-:W-:Y:S05]  /*6f70*/  EXIT ;  /* 0x000000000000794d */ /* 0x000fea0003800000 */
.L_x_1859:
[----:B------:R-:W-:-:S13]  /*6f80*/  ISETP.NE.AND P0, PT, R0, 0x7, PT ;  /* 0x000000070000780c */ /* 0x000fda0003f05270 */
[----:B------:R-:W-:Y:S05]  /*6f90*/  @!P0 BRA `(.L_x_1861) ;  /* 0x00000000002c8947 */ /* 0x000fea0003800000 */
[----:B------:R-:W-:-:S13]  /*6fa0*/  ISETP.NE.AND P0, PT, R0, 0x8, PT ;  /* 0x000000080000780c */ /* 0x000fda0003f05270 */
[----:B------:R-:W-:Y:S05]  /*6fb0*/  @!P0 BRA `(.L_x_1862) ;  /* 0x0000000000148947 */ /* 0x000fea0003800000 */
[----:B------:R-:W-:-:S13]  /*6fc0*/  ISETP.NE.AND P0, PT, R0, 0x9, PT ;  /* 0x000000090000780c */ /* 0x000fda0003f05270 */
[----:B------:R-:W-:Y:S05]  /*6fd0*/  @P0 BRA `(.L_x_1856) ;  /* 0x0000000400d00947 */ /* 0x000fea0003800000 */
[----:B------:R-:W-:-:S05]  /*6fe0*/  IMAD.MOV.U32 R19, RZ, RZ, RZ ;  /* 0x000000ffff137224 */ /* 0x000fca00078e00ff */
[----:B-----5:R-:W-:Y:S01]  /*6ff0*/  STG.E.64 desc[UR36][R2.64], R18 ;  /* 0x0000001202007986 */ /* 0x020fe2000c101b24 */
[----:B------:R-:W-:Y:S05]  /*7000*/  EXIT ;  /* 0x000000000000794d */ /* 0x000fea0003800000 */
.L_x_1862:
[----:B-----5:R-:W-:-:S04]  /*7010*/  F2FP.F16.F32.PACK_AB R5, RZ, R18 ;  /* 0x00000012ff05723e */ /* 0x020fc800000000ff */
[----:B------:R-:W-:-:S05]  /*7020*/  PRMT R5, R5, 0x5410, RZ ;  /* 0x0000541005057816 */ /* 0x000fca00000000ff */
[----:B------:R-:W-:Y:S01]  /*7030*/  STG.E desc[UR36][R2.64], R5 ;  /* 0x0000000502007986 */ /* 0x000fe2000c101924 */
[----:B------:R-:W-:Y:S05]  /*7040*/  EXIT ;  /* 0x000000000000794d */ /* 0x000fea0003800000 */
.L_x_1861:
[----:B-----5:R-:W-:-:S06]  /*7050*/  FMUL.FTZ R4, R18, 1 ;  /* 0x3f80000012047820 */ /* 0x020fcc0000410000 */
[----:B------:R-:W0:Y:S02]  /*7060*/  F2F.F64.F32 R4, R4 ;  /* 0x0000000400047310 */ /* 0x000e240000201800 */
[----:B0-----:R-:W-:Y:S01]  /*7070*/  STG.E.64 desc[UR36][R2.64], R4 ;  /* 0x0000000402007986 */ /* 0x001fe2000c101b24 */
[----:B------:R-:W-:Y:S05]  /*7080*/  EXIT ;  /* 0x000000000000794d */ /* 0x000fea0003800000 */
.L_x_1852:
        /* <DEDUP_REMOVED lines=11> */
[----:B0-----:R-:W-:Y:S01]  /*7140*/  STG.E.U16 desc[UR36][R2.64], R5 ;  /* 0x0000000502007986 */ /* 0x001fe2000c101524 */
[----:B------:R-:W-:Y:S05]  /*7150*/  EXIT ;  /* 0x000000000000794d */ /* 0x000fea0003800000 */
.L_x_1866:
        /* <DEDUP_REMOVED lines=16> */
.L_x_1869:
[----:B------:R-:W-:-:S04]  /*7260*/  SHF.R.U32.HI R18, RZ, 0x18, R18 ;  /* 0x00000018ff127819 */ /* 0x000fc80000011612 */
[----:B------:R-:W-:-:S04]  /*7270*/  LOP3.LUT R5, R5, 0x80, R18, 0xf8, !PT ;  /* 0x0000008005057812 */ /* 0x000fc800078ef812 */
[----:B------:R-:W-:-:S07]  /*7280*/  PRMT R0, R5, 0x7610, R0 ;  /* 0x0000761005007816 */ /* 0x000fce0000000000 */
.L_x_1868:
[----:B------:R-:W-:Y:S05]  /*7290*/  BSYNC.RECONVERGENT B0 ;  /* 0x0000000000007941 */ /* 0x000fea0003800200 */
.L_x_1867:
[----:B------:R-:W-:Y:S01]  /*72a0*/  STG.E.U8 desc[UR36][R2.64], R0 ;  /* 0x0000000002007986 */ /* 0x000fe2000c101124 */
[----:B------:R-:W-:Y:S05]  /*72b0*/  EXIT ;  /* 0x000000000000794d */ /* 0x000fea0003800000 */
.L_x_1865:
        /* <DEDUP_REMOVED lines=16> */
.L_x_1872:
[----:B------:R-:W-:-:S04]  /*73c0*/  SHF.R.U32.HI R18, RZ, 0x18, R18 ;  /* 0x00000018ff127819 */ /* 0x000fc80000011612 */
[----:B------:R-:W-:-:S04]  /*73d0*/  LOP3.LUT R5, R5, 0x80, R18, 0xf8, !PT ;  /* 0x0000008005057812 */ /* 0x000fc800078ef812 */
[----:B------:R-:W-:-:S07]  /*73e0*/  PRMT R0, R5, 0x7610, R0 ;  /* 0x0000761005007816 */ /* 0x000fce0000000000 */
.L_x_1871:
[----:B------:R-:W-:Y:S05]  /*73f0*/  BSYNC.RECONVERGENT B0 ;  /* 0x0000000000007941 */ /* 0x000fea0003800200 */
.L_x_1870:
[----:B------:R-:W-:Y:S01]  /*7400*/  STG.E.U8 desc[UR36][R2.64], R0 ;  /* 0x0000000002007986 */ /* 0x000fe2000c101124 */
[----:B------:R-:W-:Y:S05]  /*7410*/  EXIT ;  /* 0x000000000000794d */ /* 0x000fea0003800000 */
.L_x_1864:
        /* <DEDUP_REMOVED lines=21> */
.L_x_1874:
[----:B-----5:R-:W0:Y:S02]  /*7570*/  F2I.U64.TRUNC R18, R18 ;  /* 0x0000001200127311 */ /* 0x020e24000020d800 */
[----:B0-----:R-:W-:Y:S01]  /*7580*/  STG.E.64 desc[UR36][R2.64], R18 ;  /* 0x0000001202007986 */ /* 0x001fe2000c101b24 */
[----:B------:R-:W-:Y:S05]  /*7590*/  EXIT ;  /* 0x000000000000794d */ /* 0x000fea0003800000 */
.L_x_1873:
[----:B-----5:R-:W0:Y:S02]  /*75a0*/  F2I.FTZ.U32.TRUNC.NTZ R5, R18 ;  /* 0x0000001200057305 */ /* 0x020e24000021f000 */
[----:B0-----:R-:W-:Y:S01]  /*75b0*/  STG.E desc[UR36][R2.64], R5 ;  /* 0x0000000502007986 */ /* 0x001fe2000c101924 */
[----:B------:R-:W-:Y:S05]  /*75c0*/  EXIT ;  /* 0x000000000000794d */ /* 0x000fea0003800000 */
.L_x_1863:
        /* <DEDUP_REMOVED lines=8> */
[----:B------:R-:W-:Y:S01]  /*7650*/  STG.E.U8 desc[UR36][R2.64], R5 ;  /* 0x0000000502007986 */ /* 0x000fe2000c101124 */
[----:B------:R-:W-:Y:S05]  /*7660*/  EXIT ;  /* 0x000000000000794d */ /* 0x000fea0003800000 */
.L_x_1876:
[----:B-----5:R-:W-:Y:S01]  /*7670*/  FMUL.FTZ R4, R18, 1 ;  /* 0x3f80000012047820 */ /* 0x020fe20000410000 */
[----:B------:R-:W-:-:S05]  /*7680*/  CS2R R6, SRZ ;  /* 0x0000000000067805 */ /* 0x000fca000001ff00 */
[----:B------:R-:W0:Y:S02]  /*7690*/  F2F.F64.F32 R4, R4 ;  /* 0x0000000400047310 */ /* 0x000e240000201800 */
[----:B0-----:R-:W-:Y:S01]  /*76a0*/  STG.E.128 desc[UR36][R2.64], R4 ;  /* 0x0000000402007986 */ /* 0x001fe2000c101d24 */
[----:B------:R-:W-:Y:S05]  /*76b0*/  EXIT ;  /* 0x000000000000794d */ /* 0x000fea0003800000 */
.L_x_1875:
[----:B------:R-:W-:-:S13]  /*76c0*/  ISETP.NE.AND P0, PT, R0, 0xf, PT ;  /* 0x0000000f0000780c */ /* 0x000fda0003f05270 */
[----:B------:R-:W-:Y:S05]  /*76d0*/  @!P0 BRA `(.L_x_1877) ;  /* 0x0000000000e08947 */ /* 0x000fea0003800000 */
[----:B------:R-:W-:-:S13]  /*76e0*/  ISETP.NE.AND P0, PT, R0, 0x17, PT ;  /* 0x000000170000780c */ /* 0x000fda0003f05270 */
[----:B------:R-:W-:Y:S05]  /*76f0*/  @!P0 BRA `(.L_x_1878) ;  /* 0x00000000008c8947 */ /* 0x000fea0003800000 */
[----:B------:R-:W-:-:S13]  /*7700*/  ISETP.NE.AND P0, PT, R0, 0x18, PT ;  /* 0x000000180000780c */ /* 0x000fda0003f05270 */
[----:B------:R-:W-:Y:S05]  /*7710*/  @!P0 BRA `(.L_x_1879) ;  /* 0x0000000000448947 */ /* 0x000fea0003800000 */
.L_x_1856:
        /* <DEDUP_REMOVED lines=15> */
[----:B--2--5:R-:W-:Y:S05]  /*7810*/  CALL.ABS.NOINC R2 ;  /* 0x0000000002007343 */ /* 0x024fea0003c00000 */
.L_x_1880:
[----:B------:R-:W-:Y:S05]  /*7820*/  EXIT ;  /* 0x000000000000794d */ /* 0x000fea0003800000 */
.L_x_1879:
        /* <DEDUP_REMOVED lines=12> */
.L_x_1882:
[----:B------:R-:W-:Y:S05]  /*78f0*/  BSYNC.RECONVERGENT B0 ;  /* 0x0000000000007941 */ /* 0x000fea0003800200 */
.L_x_1881:
[----:B------:R-:W-:-:S05]  /*7900*/  LOP3.LUT R5, R0, 0x80, R7, 0xf8, !PT ;  /* 0x0000008000057812 */ /* 0x000fca00078ef807 */
[----:B------:R-:W-:Y:S01]  /*7910*/  STG.E.U8 desc[UR36][R2.64], R5 ;  /* 0x0000000502007986 */ /* 0x000fe2000c101124 */
[----:B------:R-:W-:Y:S05]  /*7920*/  EXIT ;  /* 0x000000000000794d */ /* 0x000fea0003800000 */
.L_x_1878:
        /* <DEDUP_REMOVED lines=11> */
.L_x_1884:
[----:B------:R-:W-:Y:S01]  /*79e0*/  IMAD.MOV.U32 R0, RZ, RZ, 0x7f ;  /* 0x0000007fff007424 */ /* 0x000fe200078e00ff */
[----:B------:R-:W-:-:S04]  /*79f0*/  ISETP.GT.U32.AND P0, PT, R4, 0x7f800000, PT ;  /* 0x7f8000000400780c */ /* 0x000fc80003f04070 */
[----:B------:R-:W-:-:S09]  /*7a00*/  SEL R0, R0, 0x7c, P0 ;  /* 0x0000007c00007807 */ /* 0x000fd20000000000 */
.L_x_1885:
[----:B------:R-:W-:Y:S05]  /*7a10*/  BSYNC.RECONVERGENT B0 ;  /* 0x0000000000007941 */ /* 0x000fea0003800200 */
.L_x_1883:
[----:B------:R-:W-:-:S04]  /*7a20*/  SHF.R.U32.HI R5, RZ, 0x18, R18 ;  /* 0x00000018ff057819 */ /* 0x000fc80000011612 */
[----:B------:R-:W-:-:S05]  /*7a30*/  LOP3.LUT R5, R0, 0x80, R5, 0xf8, !PT ;  /* 0x0000008000057812 */ /* 0x000fca00078ef805 */
[----:B------:R-:W-:Y:S01]  /*7a40*/  STG.E.U8 desc[UR36][R2.64], R5 ;  /* 0x0000000502007986 */ /* 0x000fe2000c101124 */
[----:B------:R-:W-:Y:S05]  /*7a50*/  EXIT ;  /* 0x000000000000794d */ /* 0x000fea0003800000 */
.L_x_1877:
[----:B-----5:R-:W-:-:S05]  /*7a60*/  F2FP.BF16.F32.PACK_AB R18, RZ, R18 ;  /* 0x00000012ff12723e */ /* 0x020fca00000010ff */
[----:B------:R-:W-:Y:S01]  /*7a70*/  STG.E.U16 desc[UR36][R2.64], R18 ;  /* 0x0000001202007986 */ /* 0x000fe2000c101524 */
[----:B------:R-:W-:Y:S05]  /*7a80*/  EXIT ;  /* 0x000000000000794d */ /* 0x000fea0003800000 */
.L_x_1886:
        /* <DEDUP_REMOVED lines=15> */
.L_x_2761:


//--------------------- .text._ZN2at6native18elementwise_kernelILi128ELi2EZNS0_22gpu_kernel_impl_nocastIZZZNS0_16cosh_kernel_cudaERNS_18TensorIteratorBaseEENKUlvE0_clEvENKUlvE0_clEvEUlfE_EEvS4_RKT_EUliE_EEviT1_ --------------------------
	.section	.text._ZN2at6native18elementwise_kernelILi128ELi2EZNS0_22gpu_kernel_impl_nocastIZZZNS0_16cosh_kernel_cudaERNS_18TensorIteratorBaseEENKUlvE0_clEvENKUlvE0_clEvEUlfE_EEvS4_RKT_EUliE_EEviT1_,"ax",@progbits
	.align	128
        .global         _ZN2at6native18elementwise_kernelILi128ELi2EZNS0_22gpu_kernel_impl_nocastIZZZNS0_16cosh_kernel_cudaERNS_18TensorIteratorBaseEENKUlvE0_clEvENKUlvE0_clEvEUlfE_EEvS4_RKT_EUliE_EEviT1_
        .type           _ZN2at6native18elementwise_kernelILi128ELi2EZNS0_22gpu_kernel_impl_nocastIZZZNS0_16cosh_kernel_cudaERNS_18TensorIteratorBaseEENKUlvE0_clEvENKUlvE0_clEvEUlfE_EEvS4_RKT_EUliE_EEviT1_,@function
        .size           _ZN2at6native18elementwise_kernelILi128ELi2EZNS0_22gpu_kernel_impl_nocastIZZZNS0_16cosh_kernel_cudaERNS_18TensorIteratorBaseEENKUlvE0_clEvENKUlvE0_clEvEUlfE_EEvS4_RKT_EUliE_EEviT1_,(.L_x_2762 - _ZN2at6native18elementwise_kernelILi128ELi2EZNS0_22gpu_kernel_impl_nocastIZZZNS0_16cosh_kernel_cudaERNS_18TensorIteratorBaseEENKUlvE0_clEvENKUlvE0_clEvEUlfE_EEvS4_RKT_EUliE_EEviT1_)
        .other          _ZN2at6native18elementwise_kernelILi128ELi2EZNS0_22gpu_kernel_impl_nocastIZZZNS0_16cosh_kernel_cudaERNS_18TensorIteratorBaseEENKUlvE0_clEvENKUlvE0_clEvEUlfE_EEvS4_RKT_EUliE_EEviT1_,@"STO_CUDA_ENTRY STV_DEFAULT"
_ZN2at6native18elementwise_kernelILi128ELi2EZNS0_22gpu_kernel_impl_nocastIZZZNS0_16cosh_kernel_cudaERNS_18TensorIteratorBaseEENKUlvE0_clEvENKUlvE0_clEvEUlfE_EEvS4_RKT_EUliE_EEviT1_:
.text._ZN2at6native18elementwise_kernelILi128ELi2EZNS0_22gpu_kernel_impl_nocastIZZZNS0_16cosh_kernel_cudaERNS_18TensorIteratorBaseEENKUlvE0_clEvENKUlvE0_clEvEUlfE_EEvS4_RKT_EUliE_EEviT1_:
        /* <DEDUP_REMOVED lines=10> */
[----:B------:R-:W-:Y:S01]  /*00a0*/  BSSY.RECONVERGENT B0, `(.L_x_1888) ;  /* 0x0000018000007945 */ /* 0x000fe20003800200 */
[----:B0-----:R-:W-:-:S13]  /*00b0*/  ISETP.GE.AND P0, PT, R3, UR4, PT ;  /* 0x0000000403007c0c */ /* 0x001fda000bf06270 */
[----:B------:R-:W-:Y:S05]  /*00c0*/  @P0 BRA `(.L_x_1889) ;  /* 0x0000000000540947 */ /* 0x000fea0003800000 */
[----:B------:R-:W0:Y:S02]  /*00d0*/  LDC.64 R4, c[0x0][0x588] ;  /* 0x00016200ff047b82 */ /* 0x000e240000000a00 */
[----:B0-----:R-:W2:Y:S01]  /*00e0*/  LDG.E R4, desc[UR6][R4.64] ;  /* 0x0000000604047981 */ /* 0x001ea2000c1e1900 */
[----:B------:R-:W-:Y:S01]  /*00f0*/  HFMA2 R7, -RZ, RZ, 3.4921875, 0 ;  /* 0x42fc0000ff077431 */ /* 0x000fe200000001ff */
[----:B------:R-:W-:Y:S01]  /*0100*/  IADD3 R3, PT, PT, R3, 0x80, RZ ;  /* 0x0000008003037810 */ /* 0x000fe20007ffe0ff */
[----:B--2---:R-:W-:-:S06]  /*0110*/  FMUL.FTZ R0, |R4|, 1.4426950216293334961 ;  /* 0x3fb8aa3b04007820 */ /* 0x004fcc0000410200 */
[----:B------:R-:W0:Y:S02]  /*0120*/  FRND.TRUNC R0, R0 ;  /* 0x0000000000007307 */ /* 0x000e24000020d000 */
[----:B0-----:R-:W-:Y:S02]  /*0130*/  FSETP.GT.FTZ.AND P0, PT, |R0|, 126, PT ;  /* 0x42fc00000000780b */ /* 0x001fe40003f14200 */
[----:B------:R-:W-:-:S04]  /*0140*/  LOP3.LUT R7, R7, 0x80000000, R0, 0xb8, !PT ;  /* 0x8000000007077812 */ /* 0x000fc800078eb800 */
[----:B------:R-:W-:-:S05]  /*0150*/  FSEL R7, R7, R0, P0 ;  /* 0x0000000007077208 */ /* 0x000fca0000000000 */
[C---:B------:R-:W-:Y:S02]  /*0160*/  FFMA.FTZ R2, R7.reuse, -0.69314718246459960938, |R4| ;  /* 0xbf31721807027823 */ /* 0x040fe40000010404 */
[----:B------:R-:W0:Y:S02]  /*0170*/  LDC.64 R4, c[0x0][0x580] ;  /* 0x00016000ff047b82 */ /* 0x000e240000000a00 */
        /* <DEDUP_REMOVED lines=9> */
[----:B0-----:R0:W-:Y:S02]  /*0210*/  STG.E desc[UR6][R4.64], R9 ;  /* 0x0000000904007986 */ /* 0x0011e4000c101906 */
.L_x_1889:
[----:B------:R-:W-:Y:S05]  /*0220*/  BSYNC.RECONVERGENT B0 ;  /* 0x0000000000007941 */ /* 0x000fea0003800200 */
.L_x_1888:
[----:B------:R-:W-:-:S13]  /*0230*/  ISETP.GE.AND P0, PT, R3, UR4, PT ;  /* 0x0000000403007c0c */ /* 0x000fda000bf06270 */
[----:B------:R-:W-:Y:S05]  /*0240*/  @P0 EXIT ;  /* 0x000000000000094d */ /* 0x000fea0003800000 */
[----:B------:R-:W1:Y:S02]  /*0250*/  LDC.64 R2, c[0x0][0x588] ;  /* 0x00016200ff027b82 */ /* 0x000e640000000a00 */
[----:B-1----:R-:W2:Y:S01]  /*0260*/  LDG.E R2, desc[UR6][R2.64] ;  /* 0x0000000602027981 */ /* 0x002ea2000c1e1900 */
[----:B0-----:R-:W-:Y:S02]  /*0270*/  HFMA2 R5, -RZ, RZ, 3.4921875, 0 ;  /* 0x42fc0000ff057431 */ /* 0x001fe400000001ff */
        /* <DEDUP_REMOVED lines=16> */
[----:B0-----:R-:W-:Y:S01]  /*0380*/  STG.E desc[UR6][R2.64], R7 ;  /* 0x0000000702007986 */ /* 0x001fe2000c101906 */
[----:B------:R-:W-:Y:S05]  /*0390*/  EXIT ;  /* 0x000000000000794d */ /* 0x000fea0003800000 */
.L_x_1887:
[----:B------:R-:W0:Y:S01]  /*03a0*/  LDCU UR4, c[0x0][0x380] ;  /* 0x00007000ff0477ac */ /* 0x000e220008000800 */
[----:B------:R-:W-:Y:S01]  /*03b0*/  IADD3 R2, PT, PT, R2, -0x1, RZ ;  /* 0xffffffff02027810 */ /* 0x000fe20007ffe0ff */
[----:B------:R-:W-:Y:S03]  /*03c0*/  BSSY.RECONVERGENT B0, `(.L_x_1890) ;  /* 0x0000147000007945 */ /* 0x000fe60003800200 */
        /* <DEDUP_REMOVED lines=302> */
.L_x_1892:
[----:B------:R-:W0:Y:S02]  /*16b0*/  LDCU.128 UR8, c[0x0][0x580] ;  /* 0x0000b000ff0877ac */ /* 0x000e240008000c00 */
[----:B0-----:R-:W-:-:S04]  /*16c0*/  IADD3 R6, P0, PT, R4, UR10, RZ ;  /* 0x0000000a04067c10 */ /* 0x001fc8000ff1e0ff */
[----:B------:R-:W-:-:S05]  /*16d0*/  IADD3.X R7, PT, PT, RZ, UR11, RZ, P0, !PT ;  /* 0x0000000bff077c10 */ /* 0x000fca00087fe4ff */
[----:B------:R-:W2:Y:S01]  /*16e0*/  LDG.E R6, desc[UR6][R6.64] ;  /* 0x0000000606067981 */ /* 0x000ea2000c1e1900 */
[----:B------:R-:W-:Y:S02]  /*16f0*/  MOV R9, 0x42fc0000 ;  /* 0x42fc000000097802 */ /* 0x000fe40000000f00 */
[----:B------:R-:W-:Y:S01]  /*1700*/  IADD3 R3, PT, PT, R3, 0x80, RZ ;  /* 0x0000008003037810 */ /* 0x000fe20007ffe0ff */
[----:B--2---:R-:W-:-:S06]  /*1710*/  FMUL.FTZ R4, |R6|, 1.4426950216293334961 ;  /* 0x3fb8aa3b06047820 */ /* 0x004fcc0000410200 */
[----:B------:R-:W0:Y:S02]  /*1720*/  FRND.TRUNC R4, R4 ;  /* 0x0000000400047307 */ /* 0x000e24000020d000 */
[----:B0-----:R-:W-:Y:S02]  /*1730*/  FSETP.GT.FTZ.AND P0, PT, |R4|, 126, PT ;  /* 0x42fc00000400780b */ /* 0x001fe40003f14200 */
[----:B------:R-:W-:-:S04]  /*1740*/  LOP3.LUT R9, R9, 0x80000000, R4, 0xb8, !PT ;  /* 0x8000000009097812 */ /* 0x000fc800078eb804 */
[----:B------:R-:W-:Y:S02]  /*1750*/  FSEL R9, R9, R4, P0 ;  /* 0x0000000409097208 */ /* 0x000fe40000000000 */
[----:B------:R-:W-:-:S03]  /*1760*/  IADD3 R4, P0, PT, R5, UR8, RZ ;  /* 0x0000000805047c10 */ /* 0x000fc6000ff1e0ff */
[----:B------:R-:W-:Y:S01]  /*1770*/  FFMA.FTZ R8, R9, -0.69314718246459960938, |R6| ;  /* 0xbf31721809087823 */ /* 0x000fe20000010406 */
[----:B------:R-:W-:-:S03]  /*1780*/  IADD3.X R5, PT, PT, RZ, UR9, RZ, P0, !PT ;  /* 0x00000009ff057c10 */ /* 0x000fc600087fe4ff */
        /* <DEDUP_REMOVED lines=9> */
[----:B------:R0:W-:Y:S02]  /*1820*/  STG.E desc[UR6][R4.64], R7 ;  /* 0x0000000704007986 */ /* 0x0001e4000c101906 */
.L_x_1891:
[----:B------:R-:W-:Y:S05]  /*1830*/  BSYNC.RECONVERGENT B0 ;  /* 0x0000000000007941 */ /* 0x000fea0003800200 */
.L_x_1890:
[----:B------:R-:W-:-:S13]  /*1840*/  ISETP.GE.AND P0, PT, R3, UR4, PT ;  /* 0x0000000403007c0c */ /* 0x000fda000bf06270 */
[----:B------:R-:W-:Y:S05]  /*1850*/  @P0 EXIT ;  /* 0x000000000000094d */ /* 0x000fea0003800000 */
[----:B------:R-:W1:Y:S01]  /*1860*/  LDCU.64 UR4, c[0x0][0x390] ;  /* 0x00007200ff0477ac */ /* 0x000e620008000a00 */
[----:B0-----:R-:W-:Y:S02]  /*1870*/  HFMA2 R4, -RZ, RZ, 0, 0 ;  /* 0x00000000ff047431 */ /* 0x001fe400000001ff */
[----:B------:R-:W-:Y:S01]  /*1880*/  IMAD.MOV.U32 R5, RZ, RZ, R3 ;  /* 0x000000ffff057224 */ /* 0x000fe200078e0003 */
[----:B------:R-:W-:Y:S01]  /*1890*/  ISETP.NE.AND P0, PT, R2, RZ, PT ;  /* 0x000000ff0200720c */ /* 0x000fe20003f05270 */
[----:B------:R-:W0:Y:S01]  /*18a0*/  LDCU UR8, c[0x0][0x38c] ;  /* 0x00007180ff0877ac */ /* 0x000e220008000800 */
        /* <DEDUP_REMOVED lines=293> */
.L_x_1893:
[----:B------:R-:W0:Y:S02]  /*2b00*/  LDCU.128 UR8, c[0x0][0x580] ;  /* 0x0000b000ff0877ac */ /* 0x000e240008000c00 */
[----:B0-----:R-:W-:-:S04]  /*2b10*/  IADD3 R4, P0, PT, R2, UR10, RZ ;  /* 0x0000000a02047c10 */ /* 0x001fc8000ff1e0ff */
[----:B------:R-:W-:-:S05]  /*2b20*/  IADD3.X R5, PT, PT, RZ, UR11, RZ, P0, !PT ;  /* 0x0000000bff057c10 */ /* 0x000fca00087fe4ff */
[----:B------:R-:W2:Y:S01]  /*2b30*/  LDG.E R4, desc[UR6][R4.64] ;  /* 0x0000000604047981 */ /* 0x000ea2000c1e1900 */
[----:B------:R-:W-:Y:S01]  /*2b40*/  MOV R7, 0x42fc0000 ;  /* 0x42fc000000077802 */ /* 0x000fe20000000f00 */
[----:B--2---:R-:W-:-:S06]  /*2b50*/  FMUL.FTZ R0, |R4|, 1.4426950216293334961 ;  /* 0x3fb8aa3b04007820 */ /* 0x004fcc0000410200 */
        /* <DEDUP_REMOVED lines=8> */
[----:B------:R-:W-:Y:S02]  /*2be0*/  IADD3 R2, P0, PT, R3, UR8, RZ ;  /* 0x0000000803027c10 */ /* 0x000fe4000ff1e0ff */
[----:B------:R-:W-:Y:S02]  /*2bf0*/  SHF.L.U32 R7, R7, 0x17, RZ ;  /* 0x0000001707077819 */ /* 0x000fe400000006ff */
[----:B------:R-:W-:Y:S01]  /*2c00*/  IADD3.X R3, PT, PT, RZ, UR9, RZ, P0, !PT ;  /* 0x00000009ff037c10 */ /* 0x000fe200087fe4ff */
[----:B------:R-:W0:Y:S02]  /*2c10*/  MUFU.EX2 R6, R6 ;  /* 0x0000000600067308 */ /* 0x000e240000000800 */
[----:B0-----:R-:W-:-:S06]  /*2c20*/  FMUL.FTZ R7, R7, R6 ;  /* 0x0000000607077220 */ /* 0x001fcc0000410000 */
[----:B------:R-:W0:Y:S02]  /*2c30*/  MUFU.RCP R0, R7 ;  /* 0x0000000700007308 */ /* 0x000e240000001000 */
[----:B0-----:R-:W-:-:S04]  /*2c40*/  FMUL.FTZ R0, R0, 0.125 ;  /* 0x3e00000000007820 */ /* 0x001fc80000410000 */
[----:B------:R-:W-:-:S05]  /*2c50*/  FFMA.FTZ R5, R7, 2, R0 ;  /* 0x4000000007057823 */ /* 0x000fca0000010000 */
[----:B------:R-:W-:Y:S01]  /*2c60*/  STG.E desc[UR6][R2.64], R5 ;  /* 0x0000000502007986 */ /* 0x000fe2000c101906 */
[----:B------:R-:W-:Y:S05]  /*2c70*/  EXIT ;  /* 0x000000000000794d */ /* 0x000fea0003800000 */
.L_x_1894:
        /* <DEDUP_REMOVED lines=16> */
.L_x_2762:


//--------------------- .text._ZN2at6native27unrolled_elementwise_kernelIZZZNS0_16cosh_kernel_cudaERNS_18TensorIteratorBaseEENKUlvE0_clEvENKUlvE0_clEvEUlfE_St5arrayIPcLm2EELi4E23TrivialOffsetCalculatorILi1EjESB_NS0_6memory15LoadWithoutCastENSC_16StoreWithoutCastEEEviT_T0_T2_T3_T4_T5_ --------------------------
	.section	.text._ZN2at6native27unrolled_elementwise_kernelIZZZNS0_16cosh_kernel_cudaERNS_18TensorIteratorBaseEENKUlvE0_clEvENKUlvE0_clEvEUlfE_St5arrayIPcLm2EELi4E23TrivialOffsetCalculatorILi1EjESB_NS0_6memory15LoadWithoutCastENSC_16StoreWithoutCastEEEviT_T0_T2_T3_T4_T5_,"ax",@progbits
	.align	128
        .global         _ZN2at6native27unrolled_elementwise_kernelIZZZNS0_16cosh_kernel_cudaERNS_18TensorIteratorBaseEENKUlvE0_clEvENKUlvE0_clEvEUlfE_St5arrayIPcLm2EELi4E23TrivialOffsetCalculatorILi1EjESB_NS0_6memory15LoadWithoutCastENSC_16StoreWithoutCastEEEviT_T0_T2_T3_T4_T5_
        .type           _ZN2at6native27unrolled_elementwise_kernelIZZZNS0_16cosh_kernel_cudaERNS_18TensorIteratorBaseEENKUlvE0_clEvENKUlvE0_clEvEUlfE_St5arrayIPcLm2EELi4E23TrivialOffsetCalculatorILi1EjESB_NS0_6memory15LoadWithoutCastENSC_16StoreWithoutCastEEEviT_T0_T2_T3_T4_T5_,@function
        .size           _ZN2at6native27unrolled_elementwise_kernelIZZZNS0_16cosh_kernel_cudaERNS_18TensorIteratorBaseEENKUlvE0_clEvENKUlvE0_clEvEUlfE_St5arrayIPcLm2EELi4E23TrivialOffsetCalculatorILi1EjESB_NS0_6memory15LoadWithoutCastENSC_16StoreWithoutCastEEEviT_T0_T2_T3_T4_T5_,(.L_x_2763 - _ZN2at6native27unrolled_elementwise_kernelIZZZNS0_16cosh_kernel_cudaERNS_18TensorIteratorBaseEENKUlvE0_clEvENKUlvE0_clEvEUlfE_St5arrayIPcLm2EELi4E23TrivialOffsetCalculatorILi1EjESB_NS0_6memory15LoadWithoutCastENSC_16StoreWithoutCastEEEviT_T0_T2_T3_T4_T5_)
        .other          _ZN2at6native27unrolled_elementwise_kernelIZZZNS0_16cosh_kernel_cudaERNS_18TensorIteratorBaseEENKUlvE0_clEvENKUlvE0_clEvEUlfE_St5arrayIPcLm2EELi4E23TrivialOffsetCalculatorILi1EjESB_NS0_6memory15LoadWithoutCastENSC_16StoreWithoutCastEEEviT_T0_T2_T3_T4_T5_,@"STO_CUDA_ENTRY STV_DEFAULT"
_ZN2at6native27unrolled_elementwise_kernelIZZZNS0_16cosh_kernel_cudaERNS_18TensorIteratorBaseEENKUlvE0_clEvENKUlvE0_clEvEUlfE_St5arrayIPcLm2EELi4E23TrivialOffsetCalculatorILi1EjESB_NS0_6memory15LoadWithoutCastENSC_16StoreWithoutCastEEEviT_T0_T2_T3_T4_T5_:
.text._ZN2at6native27unrolled_elementwise_kernelIZZZNS0_16cosh_kernel_cudaERNS_18TensorIteratorBaseEENKUlvE0_clEvENKUlvE0_clEvEUlfE_St5arrayIPcLm2EELi4E23TrivialOffsetCalculatorILi1EjESB_NS0_6memory15LoadWithoutCastENSC_16StoreWithoutCastEEEviT_T0_T2_T3_T4_T5_:
[----:B------:R-:W-:Y:S01]  /*0000*/  LDC R1, c[0x0][0x37c] ;  /* 0x0000df00ff017b82 */ /* 0x000fe20000000800 */
[----:B------:R-:W0:Y:S07]  /*0010*/  S2R R3, SR_CTAID.X ;  /* 0x0000000000037919 */ /* 0x000e2e0000002500 */
[----:B------:R-:W0:Y:S01]  /*0020*/  LDC R0, c[0x0][0x380] ;  /* 0x0000e000ff007b82 */ /* 0x000e220000000800 */
[----:B------:R-:W1:Y:S01]  /*0030*/  LDCU.64 UR4, c[0x0][0x358] ;  /* 0x00006b00ff0477ac */ /* 0x000e620008000a00 */
[----:B------:R-:W-:Y:S01]  /*0040*/  HFMA2 R8, -RZ, RZ, 0, 0 ;  /* 0x00000000ff087431 */ /* 0x000fe200000001ff */
[----:B------:R-:W2:Y:S01]  /*0050*/  S2R R2, SR_TID.X ;  /* 0x0000000000027919 */ /* 0x000ea20000002100 */
[----:B------:R-:W-:-:S02]  /*0060*/  IMAD.MOV.U32 R4, RZ, RZ, RZ ;  /* 0x000000ffff047224 */ /* 0x000fc400078e00ff */
[----:B0-----:R-:W-:Y:S01]  /*0070*/  IMAD R5, R3, -0x200, R0 ;  /* 0xfffffe0003057824 */ /* 0x001fe200078e0200 */
[----:B--2---:R-:W-:-:S04]  /*0080*/  MOV R0, R2 ;  /* 0x0000000200007202 */ /* 0x004fc80000000f00 */
[----:B------:R-:W-:-:S13]  /*0090*/  ISETP.GE.AND P0, PT, R2, R5, PT ;  /* 0x000000050200720c */ /* 0x000fda0003f06270 */
[----:B------:R-:W-:-:S04]  /*00a0*/  @!P0 IADD3 R2, PT, PT, R0, 0x80, RZ ;  /* 0x0000008000028810 */ /* 0x000fc80007ffe0ff */
[----:B------:R-:W-:-:S13]  /*00b0*/  ISETP.GE.AND P1, PT, R2, R5, PT ;  /* 0x000000050200720c */ /* 0x000fda0003f26270 */
[----:B------:R-:W-:Y:S01]  /*00c0*/  @!P1 LEA R9, R3, R2, 0x9 ;  /* 0x0000000203099211 */ /* 0x000fe200078e48ff */
[----:B------:R-:W0:Y:S01]  /*00d0*/  @!P1 LDC.64 R10, c[0x0][0x390] ;  /* 0x0000e400ff0a9b82 */ /* 0x000e220000000a00 */
[----:B------:R-:W-:-:S04]  /*00e0*/  @!P1 IADD3 R2, PT, PT, R2, 0x80, RZ ;  /* 0x0000008002029810 */ /* 0x000fc80007ffe0ff */
[----:B------:R-:W-:-:S13]  /*00f0*/  ISETP.GE.AND P3, PT, R2, R5, PT ;  /* 0x000000050200720c */ /* 0x000fda0003f66270 */
[----:B------:R-:W2:Y:S01]  /*0100*/  @!P3 LDC.64 R6, c[0x0][0x390] ;  /* 0x0000e400ff06bb82 */ /* 0x000ea20000000a00 */
[----:B------:R-:W-:Y:S01]  /*0110*/  @!P3 IMAD R17, R3, 0x200, R2 ;  /* 0x000002000311b824 */ /* 0x000fe200078e0202 */
[----:B------:R-:W-:-:S04]  /*0120*/  @!P3 IADD3 R2, PT, PT, R2, 0x80, RZ ;  /* 0x000000800202b810 */ /* 0x000fc80007ffe0ff */
[----:B------:R-:W-:Y:S01]  /*0130*/  ISETP.GE.AND P2, PT, R2, R5, PT ;  /* 0x000000050200720c */ /* 0x000fe20003f46270 */
[----:B0-----:R-:W-:-:S04]  /*0140*/  @!P1 IMAD.WIDE.U32 R10, R9, 0x4, R10 ;  /* 0x00000004090a9825 */ /* 0x001fc800078e000a */
[----:B--2---:R-:W-:Y:S01]  /*0150*/  @!P3 IMAD.WIDE.U32 R16, R17, 0x4, R6 ;  /* 0x000000041110b825 */ /* 0x004fe200078e0006 */
[C---:B------:R-:W-:Y:S01]  /*0160*/  @!P0 LEA R9, R3.reuse, R0, 0x9 ;  /* 0x0000000003098211 */ /* 0x040fe200078e48ff */
[----:B------:R-:W0:Y:S06]  /*0170*/  @!P0 LDC.64 R6, c[0x0][0x390] ;  /* 0x0000e400ff068b82 */ /* 0x000e2c0000000a00 */
[----:B------:R-:W-:Y:S01]  /*0180*/  @!P2 LEA R15, R3, R2, 0x9 ;  /* 0x00000002030fa211 */ /* 0x000fe200078e48ff */
[----:B------:R-:W-:Y:S01]  /*0190*/  VIADD R18, R0, 0x80 ;  /* 0x0000008000127836 */ /* 0x000fe20000000000 */
[----:B------:R-:W-:Y:S01]  /*01a0*/  MOV R2, RZ ;  /* 0x000000ff00027202 */ /* 0x000fe20000000f00 */
[----:B-1----:R1:W5:Y:S01]  /*01b0*/  @!P1 LDG.E R8, desc[UR4][R10.64] ;  /* 0x000000040a089981 */ /* 0x002362000c1e1900 */
[----:B------:R-:W2:Y:S03]  /*01c0*/  @!P2 LDC.64 R12, c[0x0][0x390] ;  /* 0x0000e400ff0cab82 */ /* 0x000ea60000000a00 */
[----:B------:R3:W5:Y:S01]  /*01d0*/  @!P3 LDG.E R4, desc[UR4][R16.64] ;  /* 0x000000041004b981 */ /* 0x000762000c1e1900 */
[----:B0-----:R-:W-:-:S04]  /*01e0*/  @!P0 IMAD.WIDE.U32 R6, R9, 0x4, R6 ;  /* 0x0000000409068825 */ /* 0x001fc800078e0006 */
[----:B------:R-:W-:Y:S02]  /*01f0*/  HFMA2 R9, -RZ, RZ, 0, 0 ;  /* 0x00000000ff097431 */ /* 0x000fe400000001ff */
[----:B--2---:R-:W-:-:S04]  /*0200*/  @!P2 IMAD.WIDE.U32 R12, R15, 0x4, R12 ;  /* 0x000000040f0ca825 */ /* 0x004fc800078e000c */
[----:B------:R0:W5:Y:S01]  /*0210*/  @!P0 LDG.E R9, desc[UR4][R6.64] ;  /* 0x0000000406098981 */ /* 0x000162000c1e1900 */
[CC--:B------:R-:W-:Y:S02]  /*0220*/  ISETP.GE.AND P0, PT, R0.reuse, R5.reuse, PT ;  /* 0x000000050000720c */ /* 0x0c0fe40003f06270 */
[C---:B-1----:R-:W-:Y:S01]  /*0230*/  IADD3 R10, PT, PT, R0.reuse, 0x100, RZ ;  /* 0x00000100000a7810 */ /* 0x042fe20007ffe0ff */
[----:B------:R-:W-:Y:S01]  /*0240*/  BSSY.RECONVERGENT B0, `(.L_x_1895) ;  /* 0x000001c000007945 */ /* 0x000fe20003800200 */
[----:B---3--:R-:W-:Y:S01]  /*0250*/  IADD3 R16, PT, PT, R0, 0x180, RZ ;  /* 0x0000018000107810 */ /* 0x008fe20007ffe0ff */
[----:B------:R1:W5:Y:S08]  /*0260*/  @!P2 LDG.E R2, desc[UR4][R12.64] ;  /* 0x000000040c02a981 */ /* 0x000370000c1e1900 */
        /* <DEDUP_REMOVED lines=9> */
[----:B-----5:R-:W-:Y:S01]  /*0300*/  FMUL.FTZ R10, |R9|, 1.4426950216293334961 ;  /* 0x3fb8aa3b090a7820 */ /* 0x020fe20000410200 */
[----:B------:R-:W-:-:S05]  /*0310*/  MOV R11, 0x42fc0000 ;  /* 0x42fc0000000b7802 */ /* 0x000fca0000000f00 */
        /* <DEDUP_REMOVED lines=13> */
[----:B------:R-:W-:-:S07]  /*03f0*/  FFMA.FTZ R9, R12, 2, R9 ;  /* 0x400000000c097823 */ /* 0x000fce0000010009 */
.L_x_1896:
[----:B------:R-:W-:Y:S05]  /*0400*/  BSYNC.RECONVERGENT B0 ;  /* 0x0000000000007941 */ /* 0x000fea0003800200 */
.L_x_1895:
[----:B------:R-:W-:Y:S04]  /*0410*/  BSSY.RECONVERGENT B0, `(.L_x_1897) ;  /* 0x0000012000007945 */ /* 0x000fe80003800200 */
[----:B------:R-:W-:Y:S05]  /*0420*/  @P5 BRA `(.L_x_1898) ;  /* 0x0000000000405947 */ /* 0x000fea0003800000 */
        /* <DEDUP_REMOVED lines=16> */
.L_x_1898:
[----:B------:R-:W-:Y:S05]  /*0530*/  BSYNC.RECONVERGENT B0 ;  /* 0x0000000000007941 */ /* 0x000fea0003800200 */
.L_x_1897:
[----:B------:R-:W-:Y:S04]  /*0540*/  BSSY.RECONVERGENT B0, `(.L_x_1899) ;  /* 0x0000012000007945 */ /* 0x000fe80003800200 */
[----:B------:R-:W-:Y:S05]  /*0550*/  @P3 BRA `(.L_x_1900) ;  /* 0x0000000000403947 */ /* 0x000fea0003800000 */
[----:B-----5:R-:W-:Y:S01]  /*0560*/  FMUL.FTZ R10, |R4|, 1.4426950216293334961 ;  /* 0x3fb8aa3b040a7820 */ /* 0x020fe20000410200 */
[----:B------:R-:W-:-:S05]  /*0570*/  HFMA2 R11, -RZ, RZ, 3.4921875, 0 ;  /* 0x42fc0000ff0b7431 */ /* 0x000fca00000001ff */
        /* <DEDUP_REMOVED lines=14> */
.L_x_1900:
[----:B------:R-:W-:Y:S05]  /*0660*/  BSYNC.RECONVERGENT B0 ;  /* 0x0000000000007941 */ /* 0x000fea0003800200 */
.L_x_1899:
        /* <DEDUP_REMOVED lines=18> */
.L_x_1902:
[----:B------:R-:W-:Y:S05]  /*0790*/  BSYNC.RECONVERGENT B0 ;  /* 0x0000000000007941 */ /* 0x000fea0003800200 */
.L_x_1901:
[----:B-----5:R0:W-:Y:S01]  /*07a0*/  @!P0 STG.E desc[UR4][R6.64], R9 ;  /* 0x0000000906008986 */ /* 0x0201e2000c101904 */
[----:B------:R-:W-:Y:S04]  /*07b0*/  BSSY.RECONVERGENT B0, `(.L_x_1903) ;  /* 0x000000c000007945 */ /* 0x000fe80003800200 */
[----:B------:R-:W-:Y:S05]  /*07c0*/  @P2 BRA `(.L_x_1904) ;  /* 0x0000000000282947 */ /* 0x000fea0003800000 */
[----:B0-----:R-:W0:Y:S01]  /*07d0*/  LDC.64 R6, c[0x0][0x388] ;  /* 0x0000e200ff067b82 */ /* 0x001e220000000a00 */
[----:B------:R-:W-:Y:S01]  /*07e0*/  IMAD R11, R3, 0x200, R0 ;  /* 0x00000200030b7824 */ /* 0x000fe200078e0200 */
[----:B------:R-:W-:-:S04]  /*07f0*/  IADD3 R0, PT, PT, R0, 0x80, RZ ;  /* 0x0000008000007810 */ /* 0x000fc80007ffe0ff */
[----:B------:R-:W-:-:S13]  /*0800*/  ISETP.GE.AND P0, PT, R0, R5, PT ;  /* 0x000000050000720c */ /* 0x000fda0003f06270 */
[----:B------:R-:W-:Y:S02]  /*0810*/  @!P0 LEA R9, R3, R0, 0x9 ;  /* 0x0000000003098211 */ /* 0x000fe400078e48ff */
[----:B------:R-:W-:Y:S01]  /*0820*/  @!P0 IADD3 R0, PT, PT, R0, 0x80, RZ ;  /* 0x0000008000008810 */ /* 0x000fe20007ffe0ff */
[----:B0-----:R-:W-:-:S04]  /*0830*/  IMAD.WIDE.U32 R10, R11, 0x4, R6 ;  /* 0x000000040b0a7825 */ /* 0x001fc800078e0006 */
[----:B------:R-:W-:Y:S01]  /*0840*/  @!P0 IMAD.WIDE.U32 R6, R9, 0x4, R6 ;  /* 0x0000000409068825 */ /* 0x000fe200078e0006 */
[----:B------:R1:W-:Y:S04]  /*0850*/  STG.E desc[UR4][R10.64], R8 ;  /* 0x000000080a007986 */ /* 0x0003e8000c101904 */
[----:B------:R1:W-:Y:S02]  /*0860*/  @!P0 STG.E desc[UR4][R6.64], R4 ;  /* 0x0000000406008986 */ /* 0x0003e4000c101904 */
.L_x_1904:
[----:B------:R-:W-:Y:S05]  /*0870*/  BSYNC.RECONVERGENT B0 ;  /* 0x0000000000007941 */ /* 0x000fea0003800200 */
.L_x_1903:
[----:B------:R-:W-:-:S13]  /*0880*/  ISETP.GE.AND P0, PT, R0, R5, PT ;  /* 0x000000050000720c */ /* 0x000fda0003f06270 */
[----:B------:R-:W-:Y:S05]  /*0890*/  @P0 EXIT ;  /* 0x000000000000094d */ /* 0x000fea0003800000 */
[----:B-1----:R-:W1:Y:S01]  /*08a0*/  LDC.64 R4, c[0x0][0x388] ;  /* 0x0000e200ff047b82 */ /* 0x002e620000000a00 */
[----:B------:R-:W-:-:S05]  /*08b0*/  LEA R3, R3, R0, 0x9 ;  /* 0x0000000003037211 */ /* 0x000fca00078e48ff */
[----:B-1----:R-:W-:-:S05]  /*08c0*/  IMAD.WIDE.U32 R2, R3, 0x4, R4 ;  /* 0x0000000403027825 */ /* 0x002fca00078e0004 */
[----:B------:R-:W-:Y:S01]  /*08d0*/  STG.E desc[UR4][R2.64], R13 ;  /* 0x0000000d02007986 */ /* 0x000fe2000c101904 */
[----:B------:R-:W-:Y:S05]  /*08e0*/  EXIT ;  /* 0x000000000000794d */ /* 0x000fea0003800000 */
.L_x_1905:
        /* <DEDUP_REMOVED lines=9> */
.L_x_2763:


//--------------------- .text._ZN2at6native29vectorized_elementwise_kernelILi2EZZZNS0_16cosh_kernel_cudaERNS_18TensorIteratorBaseEENKUlvE0_clEvENKUlvE0_clEvEUlfE_St5arrayIPcLm2EEEEviT0_T1_ --------------------------
	.section	.text._ZN2at6native29vectorized_elementwise_kernelILi2EZZZNS0_16cosh_kernel_cudaERNS_18TensorIteratorBaseEENKUlvE0_clEvENKUlvE0_clEvEUlfE_St5arrayIPcLm2EEEEviT0_T1_,"ax",@progbits
	.align	128
        .global         _ZN2at6native29vectorized_elementwise_kernelILi2EZZZNS0_16cosh_kernel_cudaERNS_18TensorIteratorBaseEENKUlvE0_clEvENKUlvE0_clEvEUlfE_St5arrayIPcLm2EEEEviT0_T1_
        .type           _ZN2at6native29vectorized_elementwise_kernelILi2EZZZNS0_16cosh_kernel_cudaERNS_18TensorIteratorBaseEENKUlvE0_clEvENKUlvE0_clEvEUlfE_St5arrayIPcLm2EEEEviT0_T1_,@function
        .size           _ZN2at6native29vectorized_elementwise_kernelILi2EZZZNS0_16cosh_kernel_cudaERNS_18TensorIteratorBaseEENKUlvE0_clEvENKUlvE0_clEvEUlfE_St5arrayIPcLm2EEEEviT0_T1_,(.L_x_2764 - _ZN2at6native29vectorized_elementwise_kernelILi2EZZZNS0_16cosh_kernel_cudaERNS_18TensorIteratorBaseEENKUlvE0_clEvENKUlvE0_clEvEUlfE_St5arrayIPcLm2EEEEviT0_T1_)
        .other          _ZN2at6native29vectorized_elementwise_kernelILi2EZZZNS0_16cosh_kernel_cudaERNS_18TensorIteratorBaseEENKUlvE0_clEvENKUlvE0_clEvEUlfE_St5arrayIPcLm2EEEEviT0_T1_,@"STO_CUDA_ENTRY STV_DEFAULT"
_ZN2at6native29vectorized_elementwise_kernelILi2EZZZNS0_16cosh_kernel_cudaERNS_18TensorIteratorBaseEENKUlvE0_clEvENKUlvE0_clEvEUlfE_St5arrayIPcLm2EEEEviT0_T1_:
.text._ZN2at6native29vectorized_elementwise_kernelILi2EZZZNS0_16cosh_kernel_cudaERNS_18TensorIteratorBaseEENKUlvE0_clEvENKUlvE0_clEvEUlfE_St5arrayIPcLm2EEEEviT0_T1_:
        /* <DEDUP_REMOVED lines=9> */
[----:B------:R-:W-:Y:S02]  /*0090*/  CS2R R12, SRZ ;  /* 0x00000000000c7805 */ /* 0x000fe4000001ff00 */
        /* <DEDUP_REMOVED lines=13> */
[----:B------:R0:W5:Y:S07]  /*0170*/  @!P6 LDG.E R12, desc[UR4][R24.64] ;  /* 0x00000004180ce981 */ /* 0x00016e000c1e1900 */
[----:B------:R-:W-:Y:S01]  /*0180*/  @!P4 IADD3 R27, PT, PT, R0, R15, RZ ;  /* 0x0000000f001bc210 */ /* 0x000fe20007ffe0ff */
[----:B------:R-:W2:Y:S01]  /*0190*/  @!P4 LDC.64 R2, c[0x0][0x390] ;  /* 0x0000e400ff02cb82 */ /* 0x000ea20000000a00 */
[----:B------:R-:W-:-:S04]  /*01a0*/  @!P4 IADD3 R15, PT, PT, R15, 0x80, RZ ;  /* 0x000000800f0fc810 */ /* 0x000fc80007ffe0ff */
[----:B------:R-:W-:-:S13]  /*01b0*/  ISETP.GE.U32.AND P3, PT, R15, R8, PT ;  /* 0x000000080f00720c */ /* 0x000fda0003f66070 */
[----:B------:R-:W-:Y:S01]  /*01c0*/  @!P3 IADD3 R17, PT, PT, R0, R15, RZ ;  /* 0x0000000f0011b210 */ /* 0x000fe20007ffe0ff */
[----:B------:R-:W0:Y:S01]  /*01d0*/  @!P3 LDC.64 R10, c[0x0][0x390] ;  /* 0x0000e400ff0abb82 */ /* 0x000e220000000a00 */
[----:B------:R-:W-:-:S04]  /*01e0*/  @!P3 IADD3 R15, PT, PT, R15, 0x80, RZ ;  /* 0x000000800f0fb810 */ /* 0x000fc80007ffe0ff */
[----:B------:R-:W-:-:S13]  /*01f0*/  ISETP.GE.U32.AND P2, PT, R15, R8, PT ;  /* 0x000000080f00720c */ /* 0x000fda0003f46070 */
[----:B------:R-:W3:Y:S01]  /*0200*/  @!P2 LDC.64 R6, c[0x0][0x390] ;  /* 0x0000e400ff06ab82 */ /* 0x000ee20000000a00 */
[----:B------:R-:W-:Y:S02]  /*0210*/  @!P2 IADD3 R19, PT, PT, R0, R15, RZ ;  /* 0x0000000f0013a210 */ /* 0x000fe40007ffe0ff */
[----:B------:R-:W-:-:S04]  /*0220*/  @!P2 IADD3 R15, PT, PT, R15, 0x80, RZ ;  /* 0x000000800f0fa810 */ /* 0x000fc80007ffe0ff */
[----:B------:R-:W-:Y:S01]  /*0230*/  ISETP.GE.U32.AND P1, PT, R15, R8, PT ;  /* 0x000000080f00720c */ /* 0x000fe20003f26070 */
[----:B--2---:R-:W-:-:S12]  /*0240*/  @!P4 IMAD.WIDE.U32 R26, R27, 0x4, R2 ;  /* 0x000000041b1ac825 */ /* 0x004fd800078e0002 */
[----:B------:R-:W2:Y:S01]  /*0250*/  @!P1 LDC.64 R2, c[0x0][0x390] ;  /* 0x0000e400ff029b82 */ /* 0x000ea20000000a00 */
[----:B------:R-:W-:Y:S02]  /*0260*/  @!P1 IADD3 R21, PT, PT, R0, R15, RZ ;  /* 0x0000000f00159210 */ /* 0x000fe40007ffe0ff */
[----:B------:R-:W-:Y:S01]  /*0270*/  @!P1 IADD3 R15, PT, PT, R15, 0x80, RZ ;  /* 0x000000800f0f9810 */ /* 0x000fe20007ffe0ff */
[----:B---3--:R-:W-:-:S04]  /*0280*/  @!P2 IMAD.WIDE.U32 R6, R19, 0x4, R6 ;  /* 0x000000041306a825 */ /* 0x008fc800078e0006 */
[----:B------:R-:W3:Y:S01]  /*0290*/  @!P0 LDC.64 R18, c[0x0][0x390] ;  /* 0x0000e400ff128b82 */ /* 0x000ee20000000a00 */
[----:B------:R-:W-:Y:S01]  /*02a0*/  ISETP.GE.U32.AND P6, PT, R15, R8, PT ;  /* 0x000000080f00720c */ /* 0x000fe20003fc6070 */
[----:B-1----:R-:W-:-:S04]  /*02b0*/  @!P5 IMAD.WIDE.U32 R22, R23, 0x4, R4 ;  /* 0x000000041716d825 */ /* 0x002fc800078e0004 */
[----:B0-----:R-:W-:Y:S01]  /*02c0*/  @!P3 IMAD.WIDE.U32 R24, R17, 0x4, R10 ;  /* 0x000000041118b825 */ /* 0x001fe200078e000a */
[----:B------:R0:W5:Y:S07]  /*02d0*/  @!P5 LDG.E R13, desc[UR4][R22.64] ;  /* 0x00000004160dd981 */ /* 0x00016e000c1e1900 */
[----:B------:R-:W1:Y:S01]  /*02e0*/  @!P6 LDC.64 R4, c[0x0][0x390] ;  /* 0x0000e400ff04eb82 */ /* 0x000e620000000a00 */
[----:B--2---:R-:W-:Y:S01]  /*02f0*/  @!P1 IMAD.WIDE.U32 R16, R21, 0x4, R2 ;  /* 0x0000000415109825 */ /* 0x004fe200078e0002 */
[----:B------:R-:W-:-:S02]  /*0300*/  @!P0 IADD3 R3, PT, PT, R0, R9, RZ ;  /* 0x0000000900038210 */ /* 0x000fc40007ffe0ff */
[----:B0-----:R-:W-:-:S03]  /*0310*/  MOV R22, RZ ;  /* 0x000000ff00167202 */ /* 0x001fc60000000f00 */
[----:B---3--:R-:W-:-:S05]  /*0320*/  @!P0 IMAD.WIDE.U32 R18, R3, 0x4, R18 ;  /* 0x0000000403128825 */ /* 0x008fca00078e0012 */
[----:B------:R-:W5:Y:S01]  /*0330*/  @!P0 LDG.E R22, desc[UR4][R18.64] ;  /* 0x0000000412168981 */ /* 0x000f62000c1e1900 */
[----:B------:R-:W-:Y:S02]  /*0340*/  ISETP.GE.U32.AND P0, PT, R9, R8, PT ;  /* 0x000000080900720c */ /* 0x000fe40003f06070 */
[----:B------:R-:W-:-:S05]  /*0350*/  @!P6 IADD3 R11, PT, PT, R0, R15, RZ ;  /* 0x0000000f000be210 */ /* 0x000fca0007ffe0ff */
[----:B-1----:R-:W-:-:S04]  /*0360*/  @!P6 IMAD.WIDE.U32 R20, R11, 0x4, R4 ;  /* 0x000000040b14e825 */ /* 0x002fc800078e0004 */
[----:B------:R-:W-:Y:S02]  /*0370*/  HFMA2 R11, -RZ, RZ, 0, 0 ;  /* 0x00000000ff0b7431 */ /* 0x000fe400000001ff */
[----:B------:R-:W0:Y:S01]  /*0380*/  @!P0 LDC.64 R2, c[0x0][0x388] ;  /* 0x0000e200ff028b82 */ /* 0x000e220000000a00 */
[----:B------:R-:W-:Y:S01]  /*0390*/  HFMA2 R14, -RZ, RZ, 0, 0 ;  /* 0x00000000ff0e7431 */ /* 0x000fe200000001ff */
[----:B------:R-:W-:Y:S02]  /*03a0*/  CS2R R4, SRZ ;  /* 0x0000000000047805 */ /* 0x000fe4000001ff00 */
[----:B------:R-:W-:Y:S02]  /*03b0*/  MOV R10, RZ ;  /* 0x000000ff000a7202 */ /* 0x000fe40000000f00 */
[C---:B------:R-:W-:Y:S01]  /*03c0*/  IADD3 R15, PT, PT, R9.reuse, 0x100, RZ ;  /* 0x00000100090f7810 */ /* 0x040fe20007ffe0ff */
[----:B------:R1:W5:Y:S01]  /*03d0*/  @!P2 LDG.E R11, desc[UR4][R6.64] ;  /* 0x00000004060ba981 */ /* 0x000362000c1e1900 */
[----:B------:R-:W-:Y:S03]  /*03e0*/  BSSY.RECONVERGENT B0, `(.L_x_1907) ;  /* 0x000001f000007945 */ /* 0x000fe60003800200 */
[----:B------:R2:W5:Y:S04]  /*03f0*/  @!P1 LDG.E R5, desc[UR4][R16.64] ;  /* 0x0000000410059981 */ /* 0x000568000c1e1900 */
[----:B------:R3:W5:Y:S01]  /*0400*/  @!P6 LDG.E R4, desc[UR4][R20.64] ;  /* 0x000000041404e981 */ /* 0x000762000c1e1900 */
[----:B-1----:R-:W-:-:S03]  /*0410*/  IADD3 R7, PT, PT, R9, 0x180, RZ ;  /* 0x0000018009077810 */ /* 0x002fc60007ffe0ff */
[----:B------:R1:W5:Y:S01]  /*0420*/  @!P4 LDG.E R14, desc[UR4][R26.64] ;  /* 0x000000041a0ec981 */ /* 0x000362000c1e1900 */
[----:B--2---:R-:W-:-:S03]  /*0430*/  IADD3 R17, PT, PT, R9, 0x200, RZ ;  /* 0x0000020009117810 */ /* 0x004fc60007ffe0ff */
[----:B------:R1:W5:Y:S01]  /*0440*/  @!P3 LDG.E R10, desc[UR4][R24.64] ;  /* 0x00000004180ab981 */ /* 0x000362000c1e1900 */
[----:B---3--:R-:W-:Y:S02]  /*0450*/  IADD3 R21, PT, PT, R9, 0x280, RZ ;  /* 0x0000028009157810 */ /* 0x008fe40007ffe0ff */
[-C--:B------:R-:W-:Y:S02]  /*0460*/  ISETP.GE.U32.AND P1, PT, R15, R8.reuse, PT ;  /* 0x000000080f00720c */ /* 0x080fe40003f26070 */
[-C--:B------:R-:W-:Y:S02]  /*0470*/  ISETP.GE.U32.AND P2, PT, R7, R8.reuse, PT ;  /* 0x000000080700720c */ /* 0x080fe40003f46070 */
[-C--:B------:R-:W-:Y:S02]  /*0480*/  ISETP.GE.U32.AND P3, PT, R17, R8.reuse, PT ;  /* 0x000000081100720c */ /* 0x080fe40003f66070 */
[----:B------:R-:W-:Y:S02]  /*0490*/  ISETP.GE.U32.AND P4, PT, R21, R8, PT ;  /* 0x000000081500720c */ /* 0x000fe40003f86070 */
[----:B------:R-:W-:-:S02]  /*04a0*/  IADD3 R15, PT, PT, R9, 0x80, RZ ;  /* 0x00000080090f7810 */ /* 0x000fc40007ffe0ff */
[----:B------:R-:W-:Y:S01]  /*04b0*/  IADD3 R7, PT, PT, R9, 0x300, RZ ;  /* 0x0000030009077810 */ /* 0x000fe20007ffe0ff */
[----:B-1----:R-:W-:Y:S08]  /*04c0*/  @P0 BRA `(.L_x_1908) ;  /* 0x0000000000400947 */ /* 0x002ff00003800000 */
[----:B-----5:R-:W-:Y:S01]  /*04d0*/  FMUL.FTZ R6, |R22|, 1.4426950216293334961 ;  /* 0x3fb8aa3b16067820 */ /* 0x020fe20000410200 */
[----:B------:R-:W-:-:S05]  /*04e0*/  MOV R17, 0x42fc0000 ;  /* 0x42fc000000117802 */ /* 0x000fca0000000f00 */
        /* <DEDUP_REMOVED lines=13> */
[----:B------:R-:W-:-:S07]  /*05c0*/  FFMA.FTZ R17, R6, 2, R17 ;  /* 0x4000000006117823 */ /* 0x000fce0000010011 */
.L_x_1908:
[----:B------:R-:W-:Y:S05]  /*05d0*/  BSYNC.RECONVERGENT B0 ;  /* 0x0000000000007941 */ /* 0x000fea0003800200 */
.L_x_1907:
[-C--:B------:R-:W-:Y:S01]  /*05e0*/  ISETP.GE.U32.AND P6, PT, R15, R8.reuse, PT ;  /* 0x000000080f00720c */ /* 0x080fe20003fc6070 */
[----:B------:R-:W-:Y:S01]  /*05f0*/  BSSY.RECONVERGENT B0, `(.L_x_1909) ;  /* 0x0000014000007945 */ /* 0x000fe20003800200 */
[----:B------:R-:W-:Y:S02]  /*0600*/  ISETP.GE.U32.AND P5, PT, R7, R8, PT ;  /* 0x000000080700720c */ /* 0x000fe40003fa6070 */
[----:B------:R-:W-:-:S09]  /*0610*/  IADD3 R7, PT, PT, R9, 0x380, RZ ;  /* 0x0000038009077810 */ /* 0x000fd20007ffe0ff */
[----:B------:R-:W-:Y:S05]  /*0620*/  @P6 BRA `(.L_x_1910) ;  /* 0x0000000000406947 */ /* 0x000fea0003800000 */
[----:B-----5:R-:W-:Y:S01]  /*0630*/  FMUL.FTZ R6, |R12|, 1.4426950216293334961 ;  /* 0x3fb8aa3b0c067820 */ /* 0x020fe20000410200 */
[----:B------:R-:W-:-:S05]  /*0640*/  HFMA2 R19, -RZ, RZ, 3.4921875, 0 ;  /* 0x42fc0000ff137431 */ /* 0x000fca00000001ff */
        /* <DEDUP_REMOVED lines=14> */
.L_x_1910:
[----:B------:R-:W-:Y:S05]  /*0730*/  BSYNC.RECONVERGENT B0 ;  /* 0x0000000000007941 */ /* 0x000fea0003800200 */
.L_x_1909:
[----:B------:R-:W-:Y:S01]  /*0740*/  ISETP.GE.U32.AND P6, PT, R7, R8, PT ;  /* 0x000000080700720c */ /* 0x000fe20003fc6070 */
[----:B------:R-:W-:Y:S01]  /*0750*/  BSSY.RECONVERGENT B0, `(.L_x_1911) ;  /* 0x0000014000007945 */ /* 0x000fe20003800200 */
[----:B------:R-:W-:-:S05]  /*0760*/  @!P0 IADD3 R7, PT, PT, R0, R9, RZ ;  /* 0x0000000900078210 */ /* 0x000fca0007ffe0ff */
[----:B0-----:R-:W-:Y:S01]  /*0770*/  @!P0 IMAD.WIDE.U32 R2, R7, 0x4, R2 ;  /* 0x0000000407028825 */ /* 0x001fe200078e0002 */
[----:B------:R-:W-:Y:S06]  /*0780*/  @P1 BRA `(.L_x_1912) ;  /* 0x0000000000401947 */ /* 0x000fec0003800000 */
        /* <DEDUP_REMOVED lines=16> */
.L_x_1912:
[----:B------:R-:W-:Y:S05]  /*0890*/  BSYNC.RECONVERGENT B0 ;  /* 0x0000000000007941 */ /* 0x000fea0003800200 */
.L_x_1911:
        /* <DEDUP_REMOVED lines=18> */
.L_x_1914:
[----:B------:R-:W-:Y:S05]  /*09c0*/  BSYNC.RECONVERGENT B0 ;  /* 0x0000000000007941 */ /* 0x000fea0003800200 */
.L_x_1913:
        /* <DEDUP_REMOVED lines=18> */
.L_x_1916:
[----:B------:R-:W-:Y:S05]  /*0af0*/  BSYNC.RECONVERGENT B0 ;  /* 0x0000000000007941 */ /* 0x000fea0003800200 */
.L_x_1915:
        /* <DEDUP_REMOVED lines=18> */
.L_x_1918:
[----:B------:R-:W-:Y:S05]  /*0c20*/  BSYNC.RECONVERGENT B0 ;  /* 0x0000000000007941 */ /* 0x000fea0003800200 */
.L_x_1917:
        /* <DEDUP_REMOVED lines=12> */
[----:B------:R-:W-:Y:S02]  /*0cf0*/  SHF.L.U32 R14, R14, 0x17, RZ ;  /* 0x000000170e0e7819 */ /* 0x000fe400000006ff */
[----:B------:R-:W0:Y:S03]  /*0d00*/  MUFU.EX2 R5, R16 ;  /* 0x0000001000057308 */ /* 0x000e260000000800 */
[----:B0-----:R-:W-:-:S05]  /*0d10*/  FMUL.FTZ R14, R14, R5 ;  /* 0x000000050e0e7220 */ /* 0x001fca0000410000 */
[----:B------:R-:W0:Y:S02]  /*0d20*/  MUFU.RCP R5, R14 ;  /* 0x0000000e00057308 */ /* 0x000e240000001000 */
[----:B0-----:R-:W-:-:S04]  /*0d30*/  FMUL.FTZ R5, R5, 0.125 ;  /* 0x3e00000005057820 */ /* 0x001fc80000410000 */
[----:B------:R-:W-:-:S07]  /*0d40*/  FFMA.FTZ R5, R14, 2, R5 ;  /* 0x400000000e057823 */ /* 0x000fce0000010005 */
.L_x_1920:
[----:B------:R-:W-:Y:S05]  /*0d50*/  BSYNC.RECONVERGENT B0 ;  /* 0x0000000000007941 */ /* 0x000fea0003800200 */
.L_x_1919:
        /* <DEDUP_REMOVED lines=18> */
.L_x_1922:
[----:B------:R-:W-:Y:S05]  /*0e80*/  BSYNC.RECONVERGENT B0 ;  /* 0x0000000000007941 */ /* 0x000fea0003800200 */
.L_x_1921:
[----:B------:R-:W-:Y:S01]  /*0e90*/  @!P0 MOV R9, R15 ;  /* 0x0000000f00098202 */ /* 0x000fe20000000f00 */
[----:B------:R0:W-:Y:S01]  /*0ea0*/  @!P0 STG.E desc[UR4][R2.64], R17 ;  /* 0x0000001102008986 */ /* 0x0001e2000c101904 */
[----:B------:R-:W-:Y:S04]  /*0eb0*/  BSSY.RECONVERGENT B0, `(.L_x_1923) ;  /* 0x000002d000007945 */ /* 0x000fe80003800200 */
[----:B------:R-:W-:Y:S01]  /*0ec0*/  BSSY.RELIABLE B1, `(.L_x_1924) ;  /* 0x0000025000017945 */ /* 0x000fe20003800100 */
[----:B------:R-:W-:-:S13]  /*0ed0*/  ISETP.GE.U32.AND P0, PT, R9, R8, PT ;  /* 0x000000080900720c */ /* 0x000fda0003f06070 */
[----:B0-----:R-:W-:Y:S05]  /*0ee0*/  @P0 BRA `(.L_x_1925) ;  /* 0x0000000000300947 */ /* 0x001fea0003800000 */
[----:B------:R-:W0:Y:S01]  /*0ef0*/  LDC.64 R2, c[0x0][0x388] ;  /* 0x0000e200ff027b82 */ /* 0x000e220000000a00 */
[----:B-----5:R-:W-:Y:S02]  /*0f00*/  IADD3 R11, PT, PT, R0, R9, RZ ;  /* 0x00000009000b7210 */ /* 0x020fe40007ffe0ff */
[----:B------:R-:W-:-:S04]  /*0f10*/  IADD3 R9, PT, PT, R9, 0x80, RZ ;  /* 0x0000008009097810 */ /* 0x000fc80007ffe0ff */
[----:B------:R-:W-:Y:S01]  /*0f20*/  ISETP.GE.U32.AND P0, PT, R9, R8, PT ;  /* 0x000000080900720c */ /* 0x000fe20003f06070 */
[----:B0-----:R-:W-:-:S05]  /*0f30*/  IMAD.WIDE.U32 R2, R11, 0x4, R2 ;  /* 0x000000040b027825 */ /* 0x001fca00078e0002 */
[----:B------:R0:W-:Y:S07]  /*0f40*/  STG.E desc[UR4][R2.64], R12 ;  /* 0x0000000c02007986 */ /* 0x0001ee000c101904 */
[----:B------:R-:W-:Y:S05]  /*0f50*/  @P0 BRA `(.L_x_1926) ;  /* 0x0000000000300947 */ /* 0x000fea0003800000 */
[----:B0-----:R-:W0:Y:S01]  /*0f60*/  LDC.64 R2, c[0x0][0x388] ;  /* 0x0000e200ff027b82 */ /* 0x001e220000000a00 */
[----:B------:R-:W-:Y:S02]  /*0f70*/  IADD3 R11, PT, PT, R0, R9, RZ ;  /* 0x00000009000b7210 */ /* 0x000fe40007ffe0ff */
[----:B------:R-:W-:-:S03]  /*0f80*/  IADD3 R9, PT, PT, R9, 0x80, RZ ;  /* 0x0000008009097810 */ /* 0x000fc60007ffe0ff */
[----:B0-----:R-:W-:-:S05]  /*0f90*/  IMAD.WIDE.U32 R2, R11, 0x4, R2 ;  /* 0x000000040b027825 */ /* 0x001fca00078e0002 */
[----:B------:R0:W-:Y:S02]  /*0fa0*/  STG.E desc[UR4][R2.64], R13 ;  /* 0x0000000d02007986 */ /* 0x0001e4000c101904 */
.L_x_1925:
[----:B------:R-:W-:-:S13]  /*0fb0*/  ISETP.GE.U32.AND P0, PT, R9, R8, PT ;  /* 0x000000080900720c */ /* 0x000fda0003f06070 */
[----:B------:R-:W-:Y:S05]  /*0fc0*/  @P0 BRA `(.L_x_1927) ;  /* 0x0000000000300947 */ /* 0x000fea0003800000 */
[----:B0-----:R-:W0:Y:S01]  /*0fd0*/  LDC.64 R2, c[0x0][0x388] ;  /* 0x0000e200ff027b82 */ /* 0x001e220000000a00 */
[----:B-----5:R-:W-:Y:S02]  /*0fe0*/  IADD3 R11, PT, PT, R0, R9, RZ ;  /* 0x00000009000b7210 */ /* 0x020fe40007ffe0ff */
[----:B------:R-:W-:-:S03]  /*0ff0*/  IADD3 R9, PT, PT, R9, 0x80, RZ ;  /* 0x0000008009097810 */ /* 0x000fc60007ffe0ff */
[----:B0-----:R-:W-:-:S05]  /*1000*/  IMAD.WIDE.U32 R2, R11, 0x4, R2 ;  /* 0x000000040b027825 */ /* 0x001fca00078e0002 */
[----:B------:R1:W-:Y:S02]  /*1010*/  STG.E desc[UR4][R2.64], R6 ;  /* 0x0000000602007986 */ /* 0x0003e4000c101904 */
.L_x_1926:
[----:B------:R-:W-:-:S13]  /*1020*/  ISETP.GE.U32.AND P0, PT, R9, R8, PT ;  /* 0x000000080900720c */ /* 0x000fda0003f06070 */
[----:B------:R-:W-:Y:S05]  /*1030*/  @P0 BRA `(.L_x_1928) ;  /* 0x0000000000340947 */ /* 0x000fea0003800000 */
[----:B01----:R-:W0:Y:S01]  /*1040*/  LDC.64 R2, c[0x0][0x388] ;  /* 0x0000e200ff027b82 */ /* 0x003e220000000a00 */
[----:B------:R-:W-:Y:S02]  /*1050*/  IADD3 R11, PT, PT, R0, R9, RZ ;  /* 0x00000009000b7210 */ /* 0x000fe40007ffe0ff */
[----:B------:R-:W-:-:S03]  /*1060*/  IADD3 R9, PT, PT, R9, 0x80, RZ ;  /* 0x0000008009097810 */ /* 0x000fc60007ffe0ff */
[----:B0-----:R-:W-:-:S05]  /*1070*/  IMAD.WIDE.U32 R2, R11, 0x4, R2 ;  /* 0x000000040b027825 */ /* 0x001fca00078e0002 */
[----:B------:R1:W-:Y:S02]  /*1080*/  STG.E desc[UR4][R2.64], R10 ;  /* 0x0000000a02007986 */ /* 0x0003e4000c101904 */
.L_x_1927:
[----:B------:R-:W-:-:S13]  /*1090*/  ISETP.GE.U32.AND P0, PT, R9, R8, PT ;  /* 0x000000080900720c */ /* 0x000fda0003f06070 */
[----:B------:R-:W-:Y:S05]  /*10a0*/  @P0 BREAK.RELIABLE B1 ;  /* 0x0000000000010942 */ /* 0x000fea0003800100 */
[----:B------:R-:W-:Y:S05]  /*10b0*/  @P0 BRA `(.L_x_1929) ;  /* 0x0000000000300947 */ /* 0x000fea0003800000 */
[----:B01----:R-:W0:Y:S01]  /*10c0*/  LDC.64 R2, c[0x0][0x388] ;  /* 0x0000e200ff027b82 */ /* 0x003e220000000a00 */
[----:B-----5:R-:W-:Y:S02]  /*10d0*/  IADD3 R11, PT, PT, R0, R9, RZ ;  /* 0x00000009000b7210 */ /* 0x020fe40007ffe0ff */
[----:B------:R-:W-:-:S03]  /*10e0*/  IADD3 R9, PT, PT, R9, 0x80, RZ ;  /* 0x0000008009097810 */ /* 0x000fc60007ffe0ff */
[----:B0-----:R-:W-:-:S05]  /*10f0*/  IMAD.WIDE.U32 R2, R11, 0x4, R2 ;  /* 0x000000040b027825 */ /* 0x001fca00078e0002 */
[----:B------:R2:W-:Y:S02]  /*1100*/  STG.E desc[UR4][R2.64], R7 ;  /* 0x0000000702007986 */ /* 0x0005e4000c101904 */
.L_x_1928:
[----:B------:R-:W-:Y:S05]  /*1110*/  BSYNC.RELIABLE B1 ;  /* 0x0000000000017941 */ /* 0x000fea0003800100 */
.L_x_1924:
[----:B------:R-:W-:-:S13]  /*1120*/  ISETP.GE.U32.AND P0, PT, R9, R8, PT ;  /* 0x000000080900720c */ /* 0x000fda0003f06070 */
[----:B012---:R-:W0:Y:S01]  /*1130*/  @!P0 LDC.64 R2, c[0x0][0x388] ;  /* 0x0000e200ff028b82 */ /* 0x007e220000000a00 */
[----:B------:R-:W-:Y:S02]  /*1140*/  @!P0 IADD3 R7, PT, PT, R0, R9, RZ ;  /* 0x0000000900078210 */ /* 0x000fe40007ffe0ff */
[----:B------:R-:W-:-:S03]  /*1150*/  @!P0 IADD3 R9, PT, PT, R9, 0x80, RZ ;  /* 0x0000008009098810 */ /* 0x000fc60007ffe0ff */
[----:B0-----:R-:W-:-:S05]  /*1160*/  @!P0 IMAD.WIDE.U32 R2, R7, 0x4, R2 ;  /* 0x0000000407028825 */ /* 0x001fca00078e0002 */
[----:B------:R2:W-:Y:S02]  /*1170*/  @!P0 STG.E desc[UR4][R2.64], R5 ;  /* 0x0000000502008986 */ /* 0x0005e4000c101904 */
.L_x_1929:
[----:B------:R-:W-:Y:S05]  /*1180*/  BSYNC.RECONVERGENT B0 ;  /* 0x0000000000007941 */ /* 0x000fea0003800200 */
.L_x_1923:
[----:B------:R-:W-:Y:S05]  /*1190*/  WARPSYNC.ALL ;  /* 0x0000000000007948 */ /* 0x000fea0003800000 */
[----:B------:R-:W-:-:S13]  /*11a0*/  ISETP.GE.U32.AND P0, PT, R9, R8, PT ;  /* 0x000000080900720c */ /* 0x000fda0003f06070 */
[----:B------:R-:W-:Y:S05]  /*11b0*/  @P0 EXIT ;  /* 0x000000000000094d */ /* 0x000fea0003800000 */
[----:B012---:R-:W0:Y:S01]  /*11c0*/  LDC.64 R2, c[0x0][0x388] ;  /* 0x0000e200ff027b82 */ /* 0x007e220000000a00 */
[----:B------:R-:W-:-:S05]  /*11d0*/  IADD3 R9, PT, PT, R0, R9, RZ ;  /* 0x0000000900097210 */ /* 0x000fca0007ffe0ff */
[----:B0-----:R-:W-:-:S05]  /*11e0*/  IMAD.WIDE.U32 R2, R9, 0x4, R2 ;  /* 0x0000000409027825 */ /* 0x001fca00078e0002 */
[----:B-----5:R-:W-:Y:S01]  /*11f0*/  STG.E desc[UR4][R2.64], R4 ;  /* 0x0000000402007986 */ /* 0x020fe2000c101904 */
[----:B------:R-:W-:Y:S05]  /*1200*/  EXIT ;  /* 0x000000000000794d */ /* 0x000fea0003800000 */
.L_x_1906:
[----:B------:R-:W0:Y:S01]  /*1210*/  S2R R4, SR_TID.X ;  /* 0x0000000000047919 */ /* 0x000e220000002100 */
[----:B------:R-:W1:Y:S02]  /*1220*/  LDC.64 R2, c[0x0][0x390] ;  /* 0x0000e400ff027b82 */ /* 0x000e640000000a00 */
[----:B-1----:R-:W-:-:S04]  /*1230*/  IMAD.WIDE.U32 R2, R0, 0x4, R2 ;  /* 0x0000000400027825 */ /* 0x002fc800078e0002 */
[----:B0-----:R-:W-:-:S05]  /*1240*/  IMAD.WIDE.U32 R10, R4, 0x8, R2 ;  /* 0x00000008040a7825 */ /* 0x001fca00078e0002 */
[----:B------:R-:W2:Y:S04]  /*1250*/  LDG.E.64 R12, desc[UR4][R10.64] ;  /* 0x000000040a0c7981 */ /* 0x000ea8000c1e1b00 */
[----:B------:R-:W3:Y:S04]  /*1260*/  LDG.E.64 R8, desc[UR4][R10.64+0x400] ;  /* 0x000400040a087981 */ /* 0x000ee8000c1e1b00 */
[----:B------:R-:W4:Y:S04]  /*1270*/  LDG.E.64 R6, desc[UR4][R10.64+0x800] ;  /* 0x000800040a067981 */ /* 0x000f28000c1e1b00 */
[----:B------:R-:W5:Y:S01]  /*1280*/  LDG.E.64 R2, desc[UR4][R10.64+0xc00] ;  /* 0x000c00040a027981 */ /* 0x000f62000c1e1b00 */
[----:B------:R-:W-:-:S02]  /*1290*/  HFMA2 R21, -RZ, RZ, 3.4921875, 0 ;  /* 0x42fc0000ff157431 */ /* 0x000fc400000001ff */
[----:B--2---:R-:W-:Y:S01]  /*12a0*/  FMUL.FTZ R5, |R12|, 1.4426950216293334961 ;  /* 0x3fb8aa3b0c057820 */ /* 0x004fe20000410200 */
[----:B------:R-:W-:Y:S01]  /*12b0*/  FMUL.FTZ R15, |R13|, 1.4426950216293334961 ;  /* 0x3fb8aa3b0d0f7820 */ /* 0x000fe20000410200 */
[----:B---3--:R-:W-:Y:S02]  /*12c0*/  FMUL.FTZ R20, |R8|, 1.4426950216293334961 ;  /* 0x3fb8aa3b08147820 */ /* 0x008fe40000410200 */
[----:B------:R-:W0:Y:S01]  /*12d0*/  FRND.TRUNC R22, R5 ;  /* 0x0000000500167307 */ /* 0x000e22000020d000 */
[----:B------:R-:W-:Y:S01]  /*12e0*/  FMUL.FTZ R16, |R9|, 1.4426950216293334961 ;  /* 0x3fb8aa3b09107820 */ /* 0x000fe20000410200 */
[----:B----4-:R-:W-:Y:S01]  /*12f0*/  FMUL.FTZ R18, |R6|, 1.4426950216293334961 ;  /* 0x3fb8aa3b06127820 */ /* 0x010fe20000410200 */
[----:B------:R-:W-:Y:S01]  /*1300*/  FMUL.FTZ R14, |R7|, 1.4426950216293334961 ;  /* 0x3fb8aa3b070e7820 */ /* 0x000fe20000410200 */
[----:B-----5:R-:W-:-:S04]  /*1310*/  FMUL.FTZ R17, |R2|, 1.4426950216293334961 ;  /* 0x3fb8aa3b02117820 */ /* 0x020fc80000410200 */
[----:B------:R1:W2:Y:S01]  /*1320*/  FRND.TRUNC R24, R15 ;  /* 0x0000000f00187307 */ /* 0x0002a2000020d000 */
[----:B0-----:R-:W-:-:S07]  /*1330*/  FSETP.GT.FTZ.AND P0, PT, |R22|, 126, PT ;  /* 0x42fc00001600780b */ /* 0x001fce0003f14200 */
[----:B------:R-:W0:Y:S01]  /*1340*/  FRND.TRUNC R20, R20 ;  /* 0x0000001400147307 */ /* 0x000e22000020d000 */
[----:B------:R-:W-:Y:S01]  /*1350*/  LOP3.LUT R19, R21, 0x80000000, R22, 0xb8, !PT ;  /* 0x8000000015137812 */ /* 0x000fe200078eb816 */
[----:B-1----:R-:W-:-:S03]  /*1360*/  FMUL.FTZ R15, |R3|, 1.4426950216293334961 ;  /* 0x3fb8aa3b030f7820 */ /* 0x002fc60000410200 */
[----:B------:R-:W-:Y:S02]  /*1370*/  FSEL R19, R19, R22, P0 ;  /* 0x0000001613137208 */ /* 0x000fe40000000000 */
[----:B--2---:R-:W-:Y:S01]  /*1380*/  FSETP.GT.FTZ.AND P1, PT, |R24|, 126, PT ;  /* 0x42fc00001800780b */ /* 0x004fe20003f34200 */
[----:B------:R-:W1:Y:S01]  /*1390*/  FRND.TRUNC R16, R16 ;  /* 0x0000001000107307 */ /* 0x000e62000020d000 */
[----:B------:R-:W-:-:S04]  /*13a0*/  LOP3.LUT R5, R21, 0x80000000, R24, 0xb8, !PT ;  /* 0x8000000015057812 */ /* 0x000fc800078eb818 */
[----:B------:R-:W-:Y:S01]  /*13b0*/  FSEL R10, R5, R24, P1 ;  /* 0x00000018050a7208 */ /* 0x000fe20000800000 */
[----:B------:R-:W-:Y:S01]  /*13c0*/  FFMA.FTZ R24, R19, -0.69314718246459960938, |R12| ;  /* 0xbf31721813187823 */ /* 0x000fe2000001040c */
[----:B0-----:R-:W-:Y:S01]  /*13d0*/  FSETP.GT.FTZ.AND P0, PT, |R20|, 126, PT ;  /* 0x42fc00001400780b */ /* 0x001fe20003f14200 */
[----:B------:R-:W0:Y:S01]  /*13e0*/  FRND.TRUNC R18, R18 ;  /* 0x0000001200127307 */ /* 0x000e22000020d000 */
[----:B------:R-:W-:Y:S01]  /*13f0*/  LOP3.LUT R11, R21, 0x80000000, R20, 0xb8, !PT ;  /* 0x80000000150b7812 */ /* 0x000fe200078eb814 */
[C---:B------:R-:W-:Y:S01]  /*1400*/  FFMA.FTZ R13, R10.reuse, -0.69314718246459960938, |R13| ;  /* 0xbf3172180a0d7823 */ /* 0x040fe2000001040d */
[C---:B------:R-:W-:Y:S01]  /*1410*/  FFMA.FTZ R24, R19.reuse, 1.9046542121259335545e-09, R24 ;  /* 0x3102e30813187823 */ /* 0x040fe20000010018 */
[----:B------:R-:W-:Y:S01]  /*1420*/  FADD.FTZ R19, R19, 12583037 ;  /* 0x4b40007d13137421 */ /* 0x000fe20000010000 */
[----:B------:R-:W-:Y:S01]  /*1430*/  FSEL R11, R11, R20, P0 ;  /* 0x000000140b0b7208 */ /* 0x000fe20000000000 */
[----:B------:R-:W-:Y:S01]  /*1440*/  FFMA.FTZ R13, R10, 1.9046542121259335545e-09, R13 ;  /* 0x3102e3080a0d7823 */ /* 0x000fe2000001000d */
[----:B-1----:R-:W-:Y:S01]  /*1450*/  FSETP.GT.FTZ.AND P1, PT, |R16|, 126, PT ;  /* 0x42fc00001000780b */ /* 0x002fe20003f34200 */
[----:B------:R-:W1:Y:S01]  /*1460*/  FRND.TRUNC R14, R14 ;  /* 0x0000000e000e7307 */ /* 0x000e62000020d000 */
[----:B------:R-:W-:Y:S01]  /*1470*/  LOP3.LUT R5, R21, 0x80000000, R16, 0xb8, !PT ;  /* 0x8000000015057812 */ /* 0x000fe200078eb810 */
[----:B------:R-:W-:Y:S01]  /*1480*/  FFMA.FTZ R8, R11, -0.69314718246459960938, |R8| ;  /* 0xbf3172180b087823 */ /* 0x000fe20000010408 */
[----:B------:R-:W-:Y:S01]  /*1490*/  FMUL.FTZ R13, R13, 1.4426950216293334961 ;  /* 0x3fb8aa3b0d0d7820 */ /* 0x000fe20000410000 */
[----:B------:R-:W-:Y:S01]  /*14a0*/  FMUL.FTZ R24, R24, 1.4426950216293334961 ;  /* 0x3fb8aa3b18187820 */ /* 0x000fe20000410000 */
[----:B------:R-:W-:Y:S01]  /*14b0*/  FSEL R16, R5, R16, P1 ;  /* 0x0000001005107208 */ /* 0x000fe20000800000 */
[C---:B------:R-:W-:Y:S01]  /*14c0*/  FFMA.FTZ R8, R11.reuse, 1.9046542121259335545e-09, R8 ;  /* 0x3102e3080b087823 */ /* 0x040fe20000010008 */
[----:B0-----:R-:W-:Y:S01]  /*14d0*/  FSETP.GT.FTZ.AND P0, PT, |R18|, 126, PT ;  /* 0x42fc00001200780b */ /* 0x001fe20003f14200 */
[----:B------:R-:W0:Y:S01]  /*14e0*/  FRND.TRUNC R22, R17 ;  /* 0x0000001100167307 */ /* 0x000e22000020d000 */
[----:B------:R-:W-:Y:S01]  /*14f0*/  FADD.FTZ R11, R11, 12583037 ;  /* 0x4b40007d0b0b7421 */ /* 0x000fe20000010000 */
[----:B------:R-:W-:Y:S01]  /*1500*/  FFMA.FTZ R9, R16, -0.69314718246459960938, |R9| ;  /* 0xbf31721810097823 */ /* 0x000fe20000010409 */
[----:B------:R-:W-:Y:S01]  /*1510*/  FMUL.FTZ R8, R8, 1.4426950216293334961 ;  /* 0x3fb8aa3b08087820 */ /* 0x000fe20000410000 */
[----:B------:R-:W-:-:S02]  /*1520*/  FADD.FTZ R10, R10, 12583037 ;  /* 0x4b40007d0a0a7421 */ /* 0x000fc40000010000 */
[----:B------:R-:W-:Y:S01]  /*1530*/  FFMA.FTZ R9, R16, 1.9046542121259335545e-09, R9 ;  /* 0x3102e30810097823 */ /* 0x000fe20000010009 */
[----:B-1----:R-:W-:Y:S01]  /*1540*/  FSETP.GT.FTZ.AND P1, PT, |R14|, 126, PT ;  /* 0x42fc00000e00780b */ /* 0x002fe20003f34200 */
[----:B------:R1:W2:Y:S01]  /*1550*/  FRND.TRUNC R12, R15 ;  /* 0x0000000f000c7307 */ /* 0x0002a2000020d000 */
[----:B------:R-:W-:Y:S01]  /*1560*/  LOP3.LUT R5, R21, 0x80000000, R14, 0xb8, !PT ;  /* 0x8000000015057812 */ /* 0x000fe200078eb80e */
[----:B------:R-:W-:Y:S01]  /*1570*/  FMUL.FTZ R9, R9, 1.4426950216293334961 ;  /* 0x3fb8aa3b09097820 */ /* 0x000fe20000410000 */
[----:B------:R-:W-:Y:S01]  /*1580*/  FADD.FTZ R16, R16, 12583037 ;  /* 0x4b40007d10107421 */ /* 0x000fe20000010000 */
[----:B------:R-:W-:Y:S02]  /*1590*/  SHF.L.U32 R10, R10, 0x17, RZ ;  /* 0x000000170a0a7819 */ /* 0x000fe400000006ff */
[----:B------:R-:W-:Y:S02]  /*15a0*/  FSEL R14, R5, R14, P1 ;  /* 0x0000000e050e7208 */ /* 0x000fe40000800000 */
[C---:B0-----:R-:W-:Y:S01]  /*15b0*/  LOP3.LUT R5, R21.reuse, 0x80000000, R22, 0xb8, !PT ;  /* 0x8000000015057812 */ /* 0x041fe200078eb816 */
[----:B------:R0:W-:Y:S01]  /*15c0*/  MUFU.EX2 R17, R8 ;  /* 0x0000000800117308 */ /* 0x0001e20000000800 */
[----:B-1----:R-:W-:Y:S01]  /*15d0*/  LOP3.LUT R15, R21, 0x80000000, R18, 0xb8, !PT ;  /* 0x80000000150f7812 */ /* 0x002fe200078eb812 */
[----:B------:R-:W-:-:S03]  /*15e0*/  FFMA.FTZ R7, R14, -0.69314718246459960938, |R7| ;  /* 0xbf3172180e077823 */ /* 0x000fc60000010407 */
[----:B------:R-:W-:Y:S01]  /*15f0*/  FSEL R15, R15, R18, P0 ;  /* 0x000000120f0f7208 */ /* 0x000fe20000000000 */
[----:B------:R-:W-:Y:S01]  /*1600*/  FFMA.FTZ R7, R14, 1.9046542121259335545e-09, R7 ;  /* 0x3102e3080e077823 */ /* 0x000fe20000010007 */
[----:B------:R-:W-:Y:S01]  /*1610*/  FSETP.GT.FTZ.AND P0, PT, |R22|, 126, PT ;  /* 0x42fc00001600780b */ /* 0x000fe20003f14200 */
[----:B------:R1:W3:Y:S01]  /*1620*/  MUFU.EX2 R23, R13 ;  /* 0x0000000d00177308 */ /* 0x0002e20000000800 */
[----:B--2---:R-:W-:Y:S01]  /*1630*/  LOP3.LUT R21, R21, 0x80000000, R12, 0xb8, !PT ;  /* 0x8000000015157812 */ /* 0x004fe200078eb80c */
[----:B------:R-:W-:Y:S01]  /*1640*/  FFMA.FTZ R6, R15, -0.69314718246459960938, |R6| ;  /* 0xbf3172180f067823 */ /* 0x000fe20000010406 */
[----:B------:R-:W-:Y:S01]  /*1650*/  FSEL R5, R5, R22, P0 ;  /* 0x0000001605057208 */ /* 0x000fe20000000000 */
[----:B0-----:R-:W-:Y:S01]  /*1660*/  FMUL.FTZ R8, R7, 1.4426950216293334961 ;  /* 0x3fb8aa3b07087820 */ /* 0x001fe20000410000 */
[----:B------:R-:W-:Y:S01]  /*1670*/  FSETP.GT.FTZ.AND P0, PT, |R12|, 126, PT ;  /* 0x42fc00000c00780b */ /* 0x000fe20003f14200 */
[----:B------:R-:W-:Y:S01]  /*1680*/  FFMA.FTZ R6, R15, 1.9046542121259335545e-09, R6 ;  /* 0x3102e3080f067823 */ /* 0x000fe20000010006 */
[----:B------:R-:W-:Y:S01]  /*1690*/  SHF.L.U32 R7, R19, 0x17, RZ ;  /* 0x0000001713077819 */ /* 0x000fe200000006ff */
[----:B------:R-:W-:Y:S01]  /*16a0*/  FFMA.FTZ R2, R5, -0.69314718246459960938, |R2| ;  /* 0xbf31721805027823 */ /* 0x000fe20000010402 */
[----:B------:R-:W0:Y:S01]  /*16b0*/  MUFU.EX2 R18, R9 ;  /* 0x0000000900127308 */ /* 0x000e220000000800 */
[----:B-1----:R-:W-:Y:S01]  /*16c0*/  FMUL.FTZ R13, R6, 1.4426950216293334961 ;  /* 0x3fb8aa3b060d7820 */ /* 0x002fe20000410000 */
[----:B------:R-:W-:Y:S01]  /*16d0*/  FSEL R6, R21, R12, P0 ;  /* 0x0000000c15067208 */ /* 0x000fe20000000000 */
[----:B------:R-:W-:-:S04]  /*16e0*/  FFMA.FTZ R2, R5, 1.9046542121259335545e-09, R2 ;  /* 0x3102e30805027823 */ /* 0x000fc80000010002 */
[----:B------:R-:W-:Y:S01]  /*16f0*/  FFMA.FTZ R3, R6, -0.69314718246459960938, |R3| ;  /* 0xbf31721806037823 */ /* 0x000fe20000010403 */
[----:B------:R-:W1:Y:S01]  /*1700*/  MUFU.EX2 R20, R24 ;  /* 0x0000001800147308 */ /* 0x000e620000000800 */
[----:B------:R-:W-:Y:S01]  /*1710*/  FMUL.FTZ R12, R2, 1.4426950216293334961 ;  /* 0x3fb8aa3b020c7820 */ /* 0x000fe20000410000 */
[----:B------:R-:W-:Y:S01]  /*1720*/  SHF.L.U32 R2, R11, 0x17, RZ ;  /* 0x000000170b027819 */ /* 0x000fe200000006ff */
[----:B------:R-:W-:Y:S01]  /*1730*/  FFMA.FTZ R3, R6, 1.9046542121259335545e-09, R3 ;  /* 0x3102e30806037823 */ /* 0x000fe20000010003 */
[----:B---3--:R-:W-:-:S03]  /*1740*/  FMUL.FTZ R10, R10, R23 ;  /* 0x000000170a0a7220 */ /* 0x008fc60000410000 */
[----:B------:R-:W-:Y:S01]  /*1750*/  FMUL.FTZ R19, R3, 1.4426950216293334961 ;  /* 0x3fb8aa3b03137820 */ /* 0x000fe20000410000 */
[----:B------:R-:W2:Y:S01]  /*1760*/  MUFU.EX2 R13, R13 ;  /* 0x0000000d000d7308 */ /* 0x000ea20000000800 */
[----:B------:R-:W-:Y:S01]  /*1770*/  FMUL.FTZ R17, R2, R17 ;  /* 0x0000001102117220 */ /* 0x000fe20000410000 */
[----:B------:R-:W-:Y:S01]  /*1780*/  SHF.L.U32 R3, R16, 0x17, RZ ;  /* 0x0000001710037819 */ /* 0x000fe200000006ff */
[----:B------:R-:W-:-:S04]  /*1790*/  FADD.FTZ R2, R15, 12583037 ;  /* 0x4b40007d0f027421 */ /* 0x000fc80000010000 */
[----:B0-----:R-:W-:Y:S01]  /*17a0*/  FMUL.FTZ R18, R3, R18 ;  /* 0x0000001203127220 */ /* 0x001fe20000410000 */
[----:B------:R-:W0:Y:S01]  /*17b0*/  MUFU.EX2 R8, R8 ;  /* 0x0000000800087308 */ /* 0x000e220000000800 */
[----:B------:R-:W-:Y:S01]  /*17c0*/  SHF.L.U32 R16, R2, 0x17, RZ ;  /* 0x0000001702107819 */ /* 0x000fe200000006ff */
[----:B-1----:R-:W-:Y:S01]  /*17d0*/  FMUL.FTZ R7, R7, R20 ;  /* 0x0000001407077220 */ /* 0x002fe20000410000 */
[----:B------:R-:W1:Y:S01]  /*17e0*/  LDC.64 R2, c[0x0][0x388] ;  /* 0x0000e200ff027b82 */ /* 0x000e620000000a00 */
[----:B------:R-:W-:-:S04]  /*17f0*/  FADD.FTZ R20, R14, 12583037 ;  /* 0x4b40007d0e147421 */ /* 0x000fc80000010000 */
[----:B------:R-:W3:Y:S01]  /*1800*/  MUFU.EX2 R12, R12 ;  /* 0x0000000c000c7308 */ /* 0x000ee20000000800 */
[----:B--2---:R-:W-:Y:S01]  /*1810*/  FMUL.FTZ R13, R16, R13 ;  /* 0x0000000d100d7220 */ /* 0x004fe20000410000 */
[----:B------:R-:W-:Y:S01]  /*1820*/  SHF.L.U32 R21, R20, 0x17, RZ ;  /* 0x0000001714157819 */ /* 0x000fe200000006ff */
[----:B------:R-:W-:Y:S01]  /*1830*/  FADD.FTZ R16, R5, 12583037 ;  /* 0x4b40007d05107421 */ /* 0x000fe20000010000 */
[----:B------:R-:W-:-:S04]  /*1840*/  FADD.FTZ R20, R6, 12583037 ;  /* 0x4b40007d06147421 */ /* 0x000fc80000010000 */
[----:B------:R-:W2:Y:S01]  /*1850*/  MUFU.EX2 R19, R19 ;  /* 0x0000001300137308 */ /* 0x000ea20000000800 */
[----:B0-----:R-:W-:Y:S01]  /*1860*/  FMUL.FTZ R8, R21, R8 ;  /* 0x0000000815087220 */ /* 0x001fe20000410000 */
[----:B------:R-:W-:Y:S02]  /*1870*/  SHF.L.U32 R21, R16, 0x17, RZ ;  /* 0x0000001710157819 */ /* 0x000fe400000006ff */
[----:B------:R-:W-:-:S04]  /*1880*/  SHF.L.U32 R20, R20, 0x17, RZ ;  /* 0x0000001714147819 */ /* 0x000fc800000006ff */
[----:B------:R-:W0:Y:S01]  /*1890*/  MUFU.RCP R9, R7 ;  /* 0x0000000700097308 */ /* 0x000e220000001000 */
[----:B---3--:R-:W-:Y:S01]  /*18a0*/  FMUL.FTZ R16, R21, R12 ;  /* 0x0000000c15107220 */ /* 0x008fe20000410000 */
[----:B-1----:R-:W-:-:S06]  /*18b0*/  IMAD.WIDE.U32 R2, R0, 0x4, R2 ;  /* 0x0000000400027825 */ /* 0x002fcc00078e0002 */
[----:B------:R-:W1:Y:S01]  /*18c0*/  MUFU.RCP R14, R18 ;  /* 0x00000012000e7308 */ /* 0x000e620000001000 */
[----:B--2---:R-:W-:Y:S01]  /*18d0*/  FMUL.FTZ R19, R20, R19 ;  /* 0x0000001314137220 */ /* 0x004fe20000410000 */
[----:B------:R-:W-:-:S06]  /*18e0*/  IMAD.WIDE.U32 R2, R4, 0x8, R2 ;  /* 0x0000000804027825 */ /* 0x000fcc00078e0002 */
[----:B------:R-:W2:Y:S01]  /*18f0*/  MUFU.RCP R11, R10 ;  /* 0x0000000a000b7308 */ /* 0x000ea20000001000 */
[----:B0-----:R-:W-:-:S07]  /*1900*/  FMUL.FTZ R4, R9, 0.125 ;  /* 0x3e00000009047820 */ /* 0x001fce0000410000 */
[----:B------:R-:W0:Y:S01]  /*1910*/  MUFU.RCP R15, R17 ;  /* 0x00000011000f7308 */ /* 0x000e220000001000 */
[----:B-1----:R-:W-:Y:S01]  /*1920*/  FMUL.FTZ R9, R14, 0.125 ;  /* 0x3e0000000e097820 */ /* 0x002fe20000410000 */
[----:B------:R-:W-:-:S06]  /*1930*/  FFMA.FTZ R14, R7, 2, R4 ;  /* 0x40000000070e7823 */ /* 0x000fcc0000010004 */
[----:B------:R-:W1:Y:S01]  /*1940*/  MUFU.RCP R5, R13 ;  /* 0x0000000d00057308 */ /* 0x000e620000001000 */
[----:B--2---:R-:W-:-:S07]  /*1950*/  FMUL.FTZ R11, R11, 0.125 ;  /* 0x3e0000000b0b7820 */ /* 0x004fce0000410000 */
[----:B------:R-:W2:Y:S01]  /*1960*/  MUFU.RCP R6, R8 ;  /* 0x0000000800067308 */ /* 0x000ea20000001000 */
[----:B0-----:R-:W-:Y:S01]  /*1970*/  FMUL.FTZ R20, R15, 0.125 ;  /* 0x3e0000000f147820 */ /* 0x001fe20000410000 */
[----:B------:R-:W-:Y:S01]  /*1980*/  FFMA.FTZ R15, R10, 2, R11 ;  /* 0x400000000a0f7823 */ /* 0x000fe2000001000b */
[----:B------:R-:W-:Y:S02]  /*1990*/  FFMA.FTZ R11, R18, 2, R9 ;  /* 0x40000000120b7823 */ /* 0x000fe40000010009 */
[----:B------:R-:W-:Y:S02]  /*19a0*/  FFMA.FTZ R10, R17, 2, R20 ;  /* 0x40000000110a7823 */ /* 0x000fe40000010014 */
[----:B------:R-:W-:Y:S01]  /*19b0*/  STG.E.64 desc[UR4][R2.64], R14 ;  /* 0x0000000e02007986 */ /* 0x000fe2000c101b04 */
[----:B------:R-:W0:Y:S01]  /*19c0*/  MUFU.RCP R12, R16 ;  /* 0x00000010000c7308 */ /* 0x000e220000001000 */
[----:B-1----:R-:W-:Y:S02]  /*19d0*/  FMUL.FTZ R4, R5, 0.125 ;  /* 0x3e00000005047820 */ /* 0x002fe40000410000 */
[----:B------:R-:W-:Y:S02]  /*19e0*/  STG.E.64 desc[UR4][R2.64+0x400], R10 ;  /* 0x0004000a02007986 */ /* 0x000fe4000c101b04 */
[----:B------:R-:W-:-:S03]  /*19f0*/  FFMA.FTZ R4, R13, 2, R4 ;  /* 0x400000000d047823 */ /* 0x000fc60000010004 */
[----:B------:R-:W1:Y:S01]  /*1a00*/  MUFU.RCP R0, R19 ;  /* 0x0000001300007308 */ /* 0x000e620000001000 */
[----:B--2---:R-:W-:-:S04]  /*1a10*/  FMUL.FTZ R5, R6, 0.125 ;  /* 0x3e00000006057820 */ /* 0x004fc80000410000 */
[----:B------:R-:W-:Y:S01]  /*1a20*/  FFMA.FTZ R5, R8, 2, R5 ;  /* 0x4000000008057823 */ /* 0x000fe20000010005 */
[----:B0-----:R-:W-:-:S04]  /*1a30*/  FMUL.FTZ R7, R12, 0.125 ;  /* 0x3e0000000c077820 */ /* 0x001fc80000410000 */
[----:B------:R-:W-:Y:S01]  /*1a40*/  STG.E.64 desc[UR4][R2.64+0x800], R4 ;  /* 0x0008000402007986 */ /* 0x000fe2000c101b04 */
[----:B------:R-:W-:Y:S01]  /*1a50*/  FFMA.FTZ R16, R16, 2, R7 ;  /* 0x4000000010107823 */ /* 0x000fe20000010007 */
[----:B-1----:R-:W-:-:S04]  /*1a60*/  FMUL.FTZ R0, R0, 0.125 ;  /* 0x3e00000000007820 */ /* 0x002fc80000410000 */
[----:B------:R-:W-:-:S05]  /*1a70*/  FFMA.FTZ R17, R19, 2, R0 ;  /* 0x4000000013117823 */ /* 0x000fca0000010000 */
[----:B------:R-:W-:Y:S01]  /*1a80*/  STG.E.64 desc[UR4][R2.64+0xc00], R16 ;  /* 0x000c001002007986 */ /* 0x000fe2000c101b04 */
[----:B------:R-:W-:Y:S05]  /*1a90*/  EXIT ;  /* 0x000000000000794d */ /* 0x000fea0003800000 */
.L_x_1930:
        /* <DEDUP_REMOVED lines=14> */
.L_x_2764:


//--------------------- .text._ZN2at6native29vectorized_elementwise_kernelILi4EZZZNS0_16cosh_kernel_cudaERNS_18TensorIteratorBaseEENKUlvE0_clEvENKUlvE0_clEvEUlfE_St5arrayIPcLm2EEEEviT0_T1_ --------------------------
	.section	.text._ZN2at6native29vectorized_elementwise_kernelILi4EZZZNS0_16cosh_kernel_cudaERNS_18TensorIteratorBaseEENKUlvE0_clEvENKUlvE0_clEvEUlfE_St5arrayIPcLm2EEEEviT0_T1_,"ax",@progbits
	.align	128
        .global         _ZN2at6native29vectorized_elementwise_kernelILi4EZZZNS0_16cosh_kernel_cudaERNS_18TensorIteratorBaseEENKUlvE0_clEvENKUlvE0_clEvEUlfE_St5arrayIPcLm2EEEEviT0_T1_
        .type           _ZN2at6native29vectorized_elementwise_kernelILi4EZZZNS0_16cosh_kernel_cudaERNS_18TensorIteratorBaseEENKUlvE0_clEvENKUlvE0_clEvEUlfE_St5arrayIPcLm2EEEEviT0_T1_,@function
        .size           _ZN2at6native29vectorized_elementwise_kernelILi4EZZZNS0_16cosh_kernel_cudaERNS_18TensorIteratorBaseEENKUlvE0_clEvENKUlvE0_clEvEUlfE_St5arrayIPcLm2EEEEviT0_T1_,(.L_x_2765 - _ZN2at6native29vectorized_elementwise_kernelILi4EZZZNS0_16cosh_kernel_cudaERNS_18TensorIteratorBaseEENKUlvE0_clEvENKUlvE0_clEvEUlfE_St5arrayIPcLm2EEEEviT0_T1_)
        .other          _ZN2at6native29vectorized_elementwise_kernelILi4EZZZNS0_16cosh_kernel_cudaERNS_18TensorIteratorBaseEENKUlvE0_clEvENKUlvE0_clEvEUlfE_St5arrayIPcLm2EEEEviT0_T1_,@"STO_CUDA_ENTRY STV_DEFAULT"
_ZN2at6native29vectorized_elementwise_kernelILi4EZZZNS0_16cosh_kernel_cudaERNS_18TensorIteratorBaseEENKUlvE0_clEvENKUlvE0_clEvEUlfE_St5arrayIPcLm2EEEEviT0_T1_:
.text._ZN2at6native29vectorized_elementwise_kernelILi4EZZZNS0_16cosh_kernel_cudaERNS_18TensorIteratorBaseEENKUlvE0_clEvENKUlvE0_clEvEUlfE_St5arrayIPcLm2EEEEviT0_T1_:
        /* <DEDUP_REMOVED lines=9> */
[----:B------:R-:W-:Y:S01]  /*0090*/  HFMA2 R8, -RZ, RZ, 0, 0 ;  /* 0x00000000ff087431 */ /* 0x000fe200000001ff */
        /* <DEDUP_REMOVED lines=22> */
[----:B------:R-:W-:Y:S01]  /*0200*/  @!P2 IADD3 R17, PT, PT, R9, R16, RZ ;  /* 0x000000100911a210 */ /* 0x000fe20007ffe0ff */
[----:B--2---:R-:W-:Y:S01]  /*0210*/  @!P4 IMAD.WIDE.U32 R24, R25, 0x4, R2 ;  /* 0x000000041918c825 */ /* 0x004fe200078e0002 */
[----:B------:R-:W-:Y:S01]  /*0220*/  @!P2 IADD3 R16, PT, PT, R16, 0x80, RZ ;  /* 0x000000801010a810 */ /* 0x000fe20007ffe0ff */
[----:B------:R-:W2:Y:S03]  /*0230*/  @!P2 LDC.64 R6, c[0x0][0x390] ;  /* 0x0000e400ff06ab82 */ /* 0x000ea60000000a00 */
[----:B------:R-:W-:-:S13]  /*0240*/  ISETP.GE.U32.AND P1, PT, R16, R11, PT ;  /* 0x0000000b1000720c */ /* 0x000fda0003f26070 */
[----:B------:R-:W3:Y:S01]  /*0250*/  @!P1 LDC.64 R2, c[0x0][0x390] ;  /* 0x0000e400ff029b82 */ /* 0x000ee20000000a00 */
[----:B------:R-:W-:Y:S02]  /*0260*/  @!P1 IADD3 R19, PT, PT, R9, R16, RZ ;  /* 0x0000001009139210 */ /* 0x000fe40007ffe0ff */
[----:B------:R-:W-:-:S04]  /*0270*/  @!P1 IADD3 R16, PT, PT, R16, 0x80, RZ ;  /* 0x0000008010109810 */ /* 0x000fc80007ffe0ff */
[----:B------:R-:W-:Y:S01]  /*0280*/  ISETP.GE.U32.AND P6, PT, R16, R11, PT ;  /* 0x0000000b1000720c */ /* 0x000fe20003fc6070 */
[----:B0-----:R-:W-:-:S04]  /*0290*/  @!P3 IMAD.WIDE.U32 R22, R15, 0x4, R12 ;  /* 0x000000040f16b825 */ /* 0x001fc800078e000c */
[----:B--2---:R-:W-:-:S08]  /*02a0*/  @!P2 IMAD.WIDE.U32 R6, R17, 0x4, R6 ;  /* 0x000000041106a825 */ /* 0x004fd000078e0006 */
[----:B------:R-:W-:Y:S01]  /*02b0*/  @!P6 IADD3 R13, PT, PT, R9, R16, RZ ;  /* 0x00000010090de210 */ /* 0x000fe20007ffe0ff */
[----:B---3--:R-:W-:Y:S02]  /*02c0*/  @!P1 IMAD.WIDE.U32 R16, R19, 0x4, R2 ;  /* 0x0000000413109825 */ /* 0x008fe400078e0002 */
[----:B------:R-:W0:Y:S01]  /*02d0*/  @!P0 LDC.64 R18, c[0x0][0x390] ;  /* 0x0000e400ff128b82 */ /* 0x000e220000000a00 */
[----:B------:R-:W-:Y:S01]  /*02e0*/  @!P0 IADD3 R3, PT, PT, R9, R0, RZ ;  /* 0x0000000009038210 */ /* 0x000fe20007ffe0ff */
[----:B-1----:R-:W-:Y:S01]  /*02f0*/  @!P5 IMAD.WIDE.U32 R20, R21, 0x4, R4 ;  /* 0x000000041514d825 */ /* 0x002fe200078e0004 */
[----:B------:R-:W-:-:S05]  /*0300*/  MOV R15, RZ ;  /* 0x000000ff000f7202 */ /* 0x000fca0000000f00 */
[----:B------:R-:W1:Y:S01]  /*0310*/  @!P6 LDC.64 R4, c[0x0][0x390] ;  /* 0x0000e400ff04eb82 */ /* 0x000e620000000a00 */
[----:B------:R-:W-:-:S06]  /*0320*/  MOV R10, RZ ;  /* 0x000000ff000a7202 */ /* 0x000fcc0000000f00 */
[----:B------:R1:W5:Y:S01]  /*0330*/  @!P5 LDG.E R10, desc[UR4][R20.64] ;  /* 0x00000004140ad981 */ /* 0x000362000c1e1900 */
[----:B0-----:R-:W-:-:S05]  /*0340*/  @!P0 IMAD.WIDE.U32 R18, R3, 0x4, R18 ;  /* 0x0000000403128825 */ /* 0x001fca00078e0012 */
[----:B------:R-:W5:Y:S01]  /*0350*/  @!P0 LDG.E R15, desc[UR4][R18.64] ;  /* 0x00000004120f8981 */ /* 0x000f62000c1e1900 */
[----:B------:R-:W-:Y:S01]  /*0360*/  ISETP.GE.U32.AND P0, PT, R0, R11, PT ;  /* 0x0000000b0000720c */ /* 0x000fe20003f06070 */
[----:B-1----:R-:W-:-:S04]  /*0370*/  @!P6 IMAD.WIDE.U32 R20, R13, 0x4, R4 ;  /* 0x000000040d14e825 */ /* 0x002fc800078e0004 */
[----:B------:R-:W-:Y:S01]  /*0380*/  HFMA2 R13, -RZ, RZ, 0, 0 ;  /* 0x00000000ff0d7431 */ /* 0x000fe200000001ff */
[----:B------:R-:W-:Y:S01]  /*0390*/  CS2R R4, SRZ ;  /* 0x0000000000047805 */ /* 0x000fe2000001ff00 */
[----:B------:R-:W-:Y:S01]  /*03a0*/  HFMA2 R14, -RZ, RZ, 0, 0 ;  /* 0x00000000ff0e7431 */ /* 0x000fe200000001ff */
[----:B------:R-:W-:Y:S01]  /*03b0*/  MOV R12, RZ ;  /* 0x000000ff000c7202 */ /* 0x000fe20000000f00 */
[----:B------:R-:W-:Y:S03]  /*03c0*/  BSSY.RECONVERGENT B0, `(.L_x_1932) ;  /* 0x0000022000007945 */ /* 0x000fe60003800200 */
[----:B------:R0:W5:Y:S01]  /*03d0*/  @!P1 LDG.E R5, desc[UR4][R16.64] ;  /* 0x0000000410059981 */ /* 0x000162000c1e1900 */
[----:B------:R-:W1:Y:S03]  /*03e0*/  @!P0 LDC.64 R2, c[0x0][0x388] ;  /* 0x0000e200ff028b82 */ /* 0x000e660000000a00 */
[----:B------:R2:W5:Y:S04]  /*03f0*/  @!P2 LDG.E R13, desc[UR4][R6.64] ;  /* 0x00000004060da981 */ /* 0x000568000c1e1900 */
[----:B------:R3:W5:Y:S01]  /*0400*/  @!P3 LDG.E R12, desc[UR4][R22.64] ;  /* 0x00000004160cb981 */ /* 0x000762000c1e1900 */
[----:B0-----:R-:W-:-:S03]  /*0410*/  IADD3 R16, PT, PT, R0, 0x200, RZ ;  /* 0x0000020000107810 */ /* 0x001fc60007ffe0ff */
[----:B------:R0:W5:Y:S01]  /*0420*/  @!P6 LDG.E R4, desc[UR4][R20.64] ;  /* 0x000000041404e981 */ /* 0x000162000c1e1900 */
[----:B--2---:R-:W-:-:S03]  /*0430*/  IADD3 R6, PT, PT, R0, 0x180, RZ ;  /* 0x0000018000067810 */ /* 0x004fc60007ffe0ff */
[----:B------:R2:W5:Y:S01]  /*0440*/  @!P4 LDG.E R14, desc[UR4][R24.64] ;  /* 0x00000004180ec981 */ /* 0x000562000c1e1900 */
[C---:B---3--:R-:W-:Y:S02]  /*0450*/  IADD3 R22, PT, PT, R0.reuse, 0x100, RZ ;  /* 0x0000010000167810 */ /* 0x048fe40007ffe0ff */
[----:B0-----:R-:W-:Y:S02]  /*0460*/  IADD3 R20, PT, PT, R0, 0x280, RZ ;  /* 0x0000028000147810 */ /* 0x001fe40007ffe0ff */
[-C--:B------:R-:W-:Y:S02]  /*0470*/  ISETP.GE.U32.AND P2, PT, R6, R11.reuse, PT ;  /* 0x0000000b0600720c */ /* 0x080fe40003f46070 */
[-C--:B------:R-:W-:Y:S02]  /*0480*/  ISETP.GE.U32.AND P3, PT, R16, R11.reuse, PT ;  /* 0x0000000b1000720c */ /* 0x080fe40003f66070 */
[-C--:B------:R-:W-:Y:S02]  /*0490*/  ISETP.GE.U32.AND P1, PT, R22, R11.reuse, PT ;  /* 0x0000000b1600720c */ /* 0x080fe40003f26070 */
[----:B------:R-:W-:-:S02]  /*04a0*/  ISETP.GE.U32.AND P4, PT, R20, R11, PT ;  /* 0x0000000b1400720c */ /* 0x000fc40003f86070 */
[C---:B------:R-:W-:Y:S02]  /*04b0*/  IADD3 R16, PT, PT, R0.reuse, 0x80, RZ ;  /* 0x0000008000107810 */ /* 0x040fe40007ffe0ff */
[----:B------:R-:W-:Y:S01]  /*04c0*/  IADD3 R6, PT, PT, R0, 0x300, RZ ;  /* 0x0000030000067810 */ /* 0x000fe20007ffe0ff */
[----:B--2---:R-:W-:Y:S08]  /*04d0*/  @P0 BRA `(.L_x_1933) ;  /* 0x0000000000400947 */ /* 0x004ff00003800000 */
        /* <DEDUP_REMOVED lines=16> */
.L_x_1933:
[----:B------:R-:W-:Y:S05]  /*05e0*/  BSYNC.RECONVERGENT B0 ;  /* 0x0000000000007941 */ /* 0x000fea0003800200 */
.L_x_1932:
[-C--:B------:R-:W-:Y:S01]  /*05f0*/  ISETP.GE.U32.AND P6, PT, R16, R11.reuse, PT ;  /* 0x0000000b1000720c */ /* 0x080fe20003fc6070 */
[----:B------:R-:W-:Y:S01]  /*0600*/  BSSY.RECONVERGENT B0, `(.L_x_1934) ;  /* 0x0000014000007945 */ /* 0x000fe20003800200 */
[----:B------:R-:W-:Y:S02]  /*0610*/  ISETP.GE.U32.AND P5, PT, R6, R11, PT ;  /* 0x0000000b0600720c */ /* 0x000fe40003fa6070 */
[----:B------:R-:W-:-:S09]  /*0620*/  IADD3 R6, PT, PT, R0, 0x380, RZ ;  /* 0x0000038000067810 */ /* 0x000fd20007ffe0ff */
        /* <DEDUP_REMOVED lines=17> */
.L_x_1935:
[----:B------:R-:W-:Y:S05]  /*0740*/  BSYNC.RECONVERGENT B0 ;  /* 0x0000000000007941 */ /* 0x000fea0003800200 */
.L_x_1934:
[----:B------:R-:W-:Y:S01]  /*0750*/  @!P0 IADD3 R7, PT, PT, R9, R0, RZ ;  /* 0x0000000009078210 */ /* 0x000fe20007ffe0ff */
[----:B------:R-:W-:Y:S01]  /*0760*/  BSSY.RECONVERGENT B0, `(.L_x_1936) ;  /* 0x0000014000007945 */ /* 0x000fe20003800200 */
[----:B------:R-:W-:-:S03]  /*0770*/  ISETP.GE.U32.AND P6, PT, R6, R11, PT ;  /* 0x0000000b0600720c */ /* 0x000fc60003fc6070 */
[----:B-1----:R-:W-:Y:S01]  /*0780*/  @!P0 IMAD.WIDE.U32 R2, R7, 0x4, R2 ;  /* 0x0000000407028825 */ /* 0x002fe200078e0002 */
[----:B------:R-:W-:Y:S09]  /*0790*/  @P1 BRA `(.L_x_1937) ;  /* 0x0000000000401947 */ /* 0x000ff20003800000 */
        /* <DEDUP_REMOVED lines=16> */
.L_x_1937:
[----:B------:R-:W-:Y:S05]  /*08a0*/  BSYNC.RECONVERGENT B0 ;  /* 0x0000000000007941 */ /* 0x000fea0003800200 */
.L_x_1936:
        /* <DEDUP_REMOVED lines=18> */
.L_x_1939:
[----:B------:R-:W-:Y:S05]  /*09d0*/  BSYNC.RECONVERGENT B0 ;  /* 0x0000000000007941 */ /* 0x000fea0003800200 */
.L_x_1938:
        /* <DEDUP_REMOVED lines=18> */
.L_x_1941:
[----:B------:R-:W-:Y:S05]  /*0b00*/  BSYNC.RECONVERGENT B0 ;  /* 0x0000000000007941 */ /* 0x000fea0003800200 */
.L_x_1940:
        /* <DEDUP_REMOVED lines=18> */
.L_x_1943:
[----:B------:R-:W-:Y:S05]  /*0c30*/  BSYNC.RECONVERGENT B0 ;  /* 0x0000000000007941 */ /* 0x000fea0003800200 */
.L_x_1942:
        /* <DEDUP_REMOVED lines=18> */
.L_x_1945:
[----:B------:R-:W-:Y:S05]  /*0d60*/  BSYNC.RECONVERGENT B0 ;  /* 0x0000000000007941 */ /* 0x000fea0003800200 */
.L_x_1944:
        /* <DEDUP_REMOVED lines=18> */
.L_x_1947:
[----:B------:R-:W-:Y:S05]  /*0e90*/  BSYNC.RECONVERGENT B0 ;  /* 0x0000000000007941 */ /* 0x000fea0003800200 */
.L_x_1946:
[----:B------:R-:W-:Y:S01]  /*0ea0*/  @!P0 MOV R0, R16 ;  /* 0x0000001000008202 */ /* 0x000fe20000000f00 */
[----:B-----5:R0:W-:Y:S01]  /*0eb0*/  @!P0 STG.E desc[UR4][R2.64], R15 ;  /* 0x0000000f02008986 */ /* 0x0201e2000c101904 */
        /* <DEDUP_REMOVED lines=16> */
.L_x_1950:
[----:B------:R-:W-:-:S13]  /*0fc0*/  ISETP.GE.U32.AND P0, PT, R0, R11, PT ;  /* 0x0000000b0000720c */ /* 0x000fda0003f06070 */
[----:B------:R-:W-:Y:S05]  /*0fd0*/  @P0 BRA `(.L_x_1952) ;  /* 0x0000000000300947 */ /* 0x000fea0003800000 */
[----:B0-----:R-:W0:Y:S01]  /*0fe0*/  LDC.64 R2, c[0x0][0x388] ;  /* 0x0000e200ff027b82 */ /* 0x001e220000000a00 */
[----:B------:R-:W-:Y:S02]  /*0ff0*/  IADD3 R13, PT, PT, R9, R0, RZ ;  /* 0x00000000090d7210 */ /* 0x000fe40007ffe0ff */
[----:B------:R-:W-:-:S03]  /*1000*/  IADD3 R0, PT, PT, R0, 0x80, RZ ;  /* 0x0000008000007810 */ /* 0x000fc60007ffe0ff */
[----:B0-----:R-:W-:-:S05]  /*1010*/  IMAD.WIDE.U32 R2, R13, 0x4, R2 ;  /* 0x000000040d027825 */ /* 0x001fca00078e0002 */
[----:B------:R1:W-:Y:S02]  /*1020*/  STG.E desc[UR4][R2.64], R6 ;  /* 0x0000000602007986 */ /* 0x0003e4000c101904 */
.L_x_1951:
[----:B------:R-:W-:-:S13]  /*1030*/  ISETP.GE.U32.AND P0, PT, R0, R11, PT ;  /* 0x0000000b0000720c */ /* 0x000fda0003f06070 */
[----:B------:R-:W-:Y:S05]  /*1040*/  @P0 BRA `(.L_x_1953) ;  /* 0x0000000000340947 */ /* 0x000fea0003800000 */
[----:B01----:R-:W0:Y:S01]  /*1050*/  LDC.64 R2, c[0x0][0x388] ;  /* 0x0000e200ff027b82 */ /* 0x003e220000000a00 */
[----:B------:R-:W-:Y:S02]  /*1060*/  IADD3 R13, PT, PT, R9, R0, RZ ;  /* 0x00000000090d7210 */ /* 0x000fe40007ffe0ff */
[----:B------:R-:W-:-:S03]  /*1070*/  IADD3 R0, PT, PT, R0, 0x80, RZ ;  /* 0x0000008000007810 */ /* 0x000fc60007ffe0ff */
[----:B0-----:R-:W-:-:S05]  /*1080*/  IMAD.WIDE.U32 R2, R13, 0x4, R2 ;  /* 0x000000040d027825 */ /* 0x001fca00078e0002 */
[----:B------:R1:W-:Y:S02]  /*1090*/  STG.E desc[UR4][R2.64], R8 ;  /* 0x0000000802007986 */ /* 0x0003e4000c101904 */
.L_x_1952:
[----:B------:R-:W-:-:S13]  /*10a0*/  ISETP.GE.U32.AND P0, PT, R0, R11, PT ;  /* 0x0000000b0000720c */ /* 0x000fda0003f06070 */
[----:B------:R-:W-:Y:S05]  /*10b0*/  @P0 BREAK.RELIABLE B1 ;  /* 0x0000000000010942 */ /* 0x000fea0003800100 */
[----:B------:R-:W-:Y:S05]  /*10c0*/  @P0 BRA `(.L_x_1954) ;  /* 0x0000000000300947 */ /* 0x000fea0003800000 */
[----:B01----:R-:W0:Y:S01]  /*10d0*/  LDC.64 R2, c[0x0][0x388] ;  /* 0x0000e200ff027b82 */ /* 0x003e220000000a00 */
[----:B------:R-:W-:Y:S02]  /*10e0*/  IADD3 R13, PT, PT, R9, R0, RZ ;  /* 0x00000000090d7210 */ /* 0x000fe40007ffe0ff */
[----:B------:R-:W-:-:S03]  /*10f0*/  IADD3 R0, PT, PT, R0, 0x80, RZ ;  /* 0x0000008000007810 */ /* 0x000fc60007ffe0ff */
[----:B0-----:R-:W-:-:S05]  /*1100*/  IMAD.WIDE.U32 R2, R13, 0x4, R2 ;  /* 0x000000040d027825 */ /* 0x001fca00078e0002 */
[----:B------:R2:W-:Y:S02]  /*1110*/  STG.E desc[UR4][R2.64], R7 ;  /* 0x0000000702007986 */ /* 0x0005e4000c101904 */
.L_x_1953:
[----:B------:R-:W-:Y:S05]  /*1120*/  BSYNC.RELIABLE B1 ;  /* 0x0000000000017941 */ /* 0x000fea0003800100 */
.L_x_1949:
[----:B------:R-:W-:-:S13]  /*1130*/  ISETP.GE.U32.AND P0, PT, R0, R11, PT ;  /* 0x0000000b0000720c */ /* 0x000fda0003f06070 */
[----:B012---:R-:W0:Y:S01]  /*1140*/  @!P0 LDC.64 R2, c[0x0][0x388] ;  /* 0x0000e200ff028b82 */ /* 0x007e220000000a00 */
[----:B------:R-:W-:Y:S02]  /*1150*/  @!P0 IADD3 R7, PT, PT, R9, R0, RZ ;  /* 0x0000000009078210 */ /* 0x000fe40007ffe0ff */
[----:B------:R-:W-:-:S03]  /*1160*/  @!P0 IADD3 R0, PT, PT, R0, 0x80, RZ ;  /* 0x0000008000008810 */ /* 0x000fc60007ffe0ff */
[----:B0-----:R-:W-:-:S05]  /*1170*/  @!P0 IMAD.WIDE.U32 R2, R7, 0x4, R2 ;  /* 0x0000000407028825 */ /* 0x001fca00078e0002 */
[----:B------:R2:W-:Y:S02]  /*1180*/  @!P0 STG.E desc[UR4][R2.64], R5 ;  /* 0x0000000502008986 */ /* 0x0005e4000c101904 */
.L_x_1954:
[----:B------:R-:W-:Y:S05]  /*1190*/  BSYNC.RECONVERGENT B0 ;  /* 0x0000000000007941 */ /* 0x000fea0003800200 */
.L_x_1948:
[----:B------:R-:W-:Y:S05]  /*11a0*/  WARPSYNC.ALL ;  /* 0x0000000000007948 */ /* 0x000fea0003800000 */
[----:B------:R-:W-:-:S13]  /*11b0*/  ISETP.GE.U32.AND P0, PT, R0, R11, PT ;  /* 0x0000000b0000720c */ /* 0x000fda0003f06070 */
[----:B------:R-:W-:Y:S05]  /*11c0*/  @P0 EXIT ;  /* 0x000000000000094d */ /* 0x000fea0003800000 */
[----:B012---:R-:W0:Y:S01]  /*11d0*/  LDC.64 R2, c[0x0][0x388] ;  /* 0x0000e200ff027b82 */ /* 0x007e220000000a00 */
[----:B------:R-:W-:-:S05]  /*11e0*/  IADD3 R9, PT, PT, R9, R0, RZ ;  /* 0x0000000009097210 */ /* 0x000fca0007ffe0ff */
[----:B0-----:R-:W-:-:S05]  /*11f0*/  IMAD.WIDE.U32 R2, R9, 0x4, R2 ;  /* 0x0000000409027825 */ /* 0x001fca00078e0002 */
[----:B------:R-:W-:Y:S01]  /*1200*/  STG.E desc[UR4][R2.64], R4 ;  /* 0x0000000402007986 */ /* 0x000fe2000c101904 */
[----:B------:R-:W-:Y:S05]  /*1210*/  EXIT ;  /* 0x000000000000794d */ /* 0x000fea0003800000 */
.L_x_1931:
[----:B------:R-:W0:Y:S01]  /*1220*/  S2R R0, SR_TID.X ;  /* 0x0000000000007919 */ /* 0x000e220000002100 */
[----:B------:R-:W1:Y:S02]  /*1230*/  LDC.64 R2, c[0x0][0x390] ;  /* 0x0000e400ff027b82 */ /* 0x000e640000000a00 */
[----:B-1----:R-:W-:-:S04]  /*1240*/  IMAD.WIDE.U32 R2, R9, 0x4, R2 ;  /* 0x0000000409027825 */ /* 0x002fc800078e0002 */
[----:B0-----:R-:W-:-:S05]  /*1250*/  IMAD.WIDE.U32 R10, R0, 0x10, R2 ;  /* 0x00000010000a7825 */ /* 0x001fca00078e0002 */
[----:B------:R-:W2:Y:S04]  /*1260*/  LDG.E.128 R12, desc[UR4][R10.64] ;  /* 0x000000040a0c7981 */ /* 0x000ea8000c1e1d00 */
[----:B------:R-:W3:Y:S01]  /*1270*/  LDG.E.128 R4, desc[UR4][R10.64+0x800] ;  /* 0x000800040a047981 */ /* 0x000ee2000c1e1d00 */
[----:B------:R-:W-:Y:S02]  /*1280*/  HFMA2 R8, -RZ, RZ, 3.4921875, 0 ;  /* 0x42fc0000ff087431 */ /* 0x000fe400000001ff */
[----:B--2---:R-:W-:Y:S01]  /*1290*/  FMUL.FTZ R2, |R12|, 1.4426950216293334961 ;  /* 0x3fb8aa3b0c027820 */ /* 0x004fe20000410200 */
[----:B------:R-:W-:Y:S01]  /*12a0*/  FMUL.FTZ R16, |R13|, 1.4426950216293334961 ;  /* 0x3fb8aa3b0d107820 */ /* 0x000fe20000410200 */
[----:B------:R-:W-:Y:S01]  /*12b0*/  FMUL.FTZ R19, |R14|, 1.4426950216293334961 ;  /* 0x3fb8aa3b0e137820 */ /* 0x000fe20000410200 */
[----:B------:R-:W-:Y:S01]  /*12c0*/  FMUL.FTZ R17, |R15|, 1.4426950216293334961 ;  /* 0x3fb8aa3b0f117820 */ /* 0x000fe20000410200 */
[----:B------:R-:W0:Y:S01]  /*12d0*/  FRND.TRUNC R21, R2 ;  /* 0x0000000200157307 */ /* 0x000e22000020d000 */
[----:B---3--:R-:W-:Y:S01]  /*12e0*/  FMUL.FTZ R3, |R4|, 1.4426950216293334961 ;  /* 0x3fb8aa3b04037820 */ /* 0x008fe20000410200 */
[----:B------:R-:W-:Y:S01]  /*12f0*/  FMUL.FTZ R25, |R5|, 1.4426950216293334961 ;  /* 0x3fb8aa3b05197820 */ /* 0x000fe20000410200 */
[----:B------:R-:W-:-:S05]  /*1300*/  FMUL.FTZ R11, |R6|, 1.4426950216293334961 ;  /* 0x3fb8aa3b060b7820 */ /* 0x000fca0000410200 */
        /* <DEDUP_REMOVED lines=32> */
[----:B------:R-:W-:Y:S01]  /*1510*/  FADD.FTZ R19, R19, 12583037 ;  /* 0x4b40007d13137421 */ /* 0x000fe20000010000 */
[----:B------:R-:W-:Y:S01]  /*1520*/  FFMA.FTZ R15, R14, -0.69314718246459960938, |R15| ;  /* 0xbf3172180e0f7823 */ /* 0x000fe2000001040f */
[----:B------:R-:W-:-:S02]  /*1530*/  FSEL R3, R10, R3, P0 ;  /* 0x000000030a037208 */ /* 0x000fc40000000000 */
[----:B-1----:R-:W-:Y:S01]  /*1540*/  FSETP.GT.FTZ.AND P0, PT, |R25|, 126, PT ;  /* 0x42fc00001900780b */ /* 0x002fe20003f14200 */
[----:B------:R-:W1:Y:S01]  /*1550*/  FRND.TRUNC R23, R16 ;  /* 0x0000001000177307 */ /* 0x000e62000020d000 */
[----:B------:R-:W-:Y:S01]  /*1560*/  LOP3.LUT R2, R8, 0x80000000, R25, 0xb8, !PT ;  /* 0x8000000008027812 */ /* 0x000fe200078eb819 */
[----:B------:R-:W-:Y:S01]  /*1570*/  FFMA.FTZ R4, R3, -0.69314718246459960938, |R4| ;  /* 0xbf31721803047823 */ /* 0x000fe20000010404 */
[----:B------:R-:W-:Y:S01]  /*1580*/  FFMA.FTZ R15, R14, 1.9046542121259335545e-09, R15 ;  /* 0x3102e3080e0f7823 */ /* 0x000fe2000001000f */
[----:B------:R-:W-:Y:S02]  /*1590*/  SHF.L.U32 R21, R21, 0x17, RZ ;  /* 0x0000001715157819 */ /* 0x000fe400000006ff */
[----:B------:R-:W-:Y:S01]  /*15a0*/  FSEL R2, R2, R25, P0 ;  /* 0x0000001902027208 */ /* 0x000fe20000000000 */
[C---:B------:R-:W-:Y:S01]  /*15b0*/  FFMA.FTZ R4, R3.reuse, 1.9046542121259335545e-09, R4 ;  /* 0x3102e30803047823 */ /* 0x040fe20000010004 */
[----:B------:R-:W2:Y:S01]  /*15c0*/  MUFU.EX2 R18, R13 ;  /* 0x0000000d00127308 */ /* 0x000ea20000000800 */
[----:B0-----:R-:W-:Y:S01]  /*15d0*/  LOP3.LUT R10, R8, 0x80000000, R11, 0xb8, !PT ;  /* 0x80000000080a7812 */ /* 0x001fe200078eb80b */
[----:B------:R-:W-:Y:S01]  /*15e0*/  FADD.FTZ R3, R3, 12583037 ;  /* 0x4b40007d03037421 */ /* 0x000fe20000010000 */
[----:B------:R-:W-:Y:S01]  /*15f0*/  FFMA.FTZ R5, R2, -0.69314718246459960938, |R5| ;  /* 0xbf31721802057823 */ /* 0x000fe20000010405 */
[----:B------:R-:W-:Y:S01]  /*1600*/  FSETP.GT.FTZ.AND P1, PT, |R11|, 126, PT ;  /* 0x42fc00000b00780b */ /* 0x000fe20003f34200 */
[----:B------:R-:W-:Y:S01]  /*1610*/  FMUL.FTZ R4, R4, 1.4426950216293334961 ;  /* 0x3fb8aa3b04047820 */ /* 0x000fe20000410000 */
[----:B------:R-:W-:Y:S01]  /*1620*/  FMUL.FTZ R15, R15, 1.4426950216293334961 ;  /* 0x3fb8aa3b0f0f7820 */ /* 0x000fe20000410000 */
[----:B------:R-:W-:Y:S01]  /*1630*/  FFMA.FTZ R5, R2, 1.9046542121259335545e-09, R5 ;  /* 0x3102e30802057823 */ /* 0x000fe20000010005 */
[----:B-1----:R-:W-:Y:S01]  /*1640*/  LOP3.LUT R8, R8, 0x80000000, R23, 0xb8, !PT ;  /* 0x8000000008087812 */ /* 0x002fe200078eb817 */
[----:B------:R-:W0:Y:S01]  /*1650*/  MUFU.EX2 R17, R17 ;  /* 0x0000001100117308 */ /* 0x000e220000000800 */
[----:B------:R-:W-:Y:S01]  /*1660*/  FSETP.GT.FTZ.AND P0, PT, |R23|, 126, PT ;  /* 0x42fc00001700780b */ /* 0x000fe20003f14200 */
[----:B------:R-:W-:Y:S01]  /*1670*/  FMUL.FTZ R5, R5, 1.4426950216293334961 ;  /* 0x3fb8aa3b05057820 */ /* 0x000fe20000410000 */
[----:B------:R-:W-:-:S02]  /*1680*/  FSEL R11, R10, R11, P1 ;  /* 0x0000000b0a0b7208 */ /* 0x000fc40000800000 */
[----:B------:R-:W-:-:S03]  /*1690*/  FSEL R8, R8, R23, P0 ;  /* 0x0000001708087208 */ /* 0x000fc60000000000 */
[----:B------:R1:W-:Y:S01]  /*16a0*/  MUFU.EX2 R10, R5 ;  /* 0x00000005000a7308 */ /* 0x0003e20000000800 */
[----:B------:R-:W-:Y:S01]  /*16b0*/  FFMA.FTZ R6, R11, -0.69314718246459960938, |R6| ;  /* 0xbf3172180b067823 */ /* 0x000fe20000010406 */
[----:B------:R-:W-:-:S03]  /*16c0*/  FFMA.FTZ R7, R8, -0.69314718246459960938, |R7| ;  /* 0xbf31721808077823 */ /* 0x000fc60000010407 */
[----:B------:R-:W-:Y:S01]  /*16d0*/  FFMA.FTZ R6, R11, 1.9046542121259335545e-09, R6 ;  /* 0x3102e3080b067823 */ /* 0x000fe20000010006 */
[----:B------:R-:W-:Y:S02]  /*16e0*/  FFMA.FTZ R7, R8, 1.9046542121259335545e-09, R7 ;  /* 0x3102e30808077823 */ /* 0x000fe40000010007 */
[----:B------:R-:W3:Y:S01]  /*16f0*/  MUFU.EX2 R16, R4 ;  /* 0x0000000400107308 */ /* 0x000ee20000000800 */
[----:B-1----:R-:W-:Y:S01]  /*1700*/  SHF.L.U32 R5, R20, 0x17, RZ ;  /* 0x0000001714057819 */ /* 0x002fe200000006ff */
[----:B------:R-:W-:Y:S01]  /*1710*/  FMUL.FTZ R13, R7, 1.4426950216293334961 ;  /* 0x3fb8aa3b070d7820 */ /* 0x000fe20000410000 */
[----:B------:R-:W-:-:S03]  /*1720*/  FADD.FTZ R20, R2, 12583037 ;  /* 0x4b40007d02147421 */ /* 0x000fc60000010000 */
[----:B--2---:R-:W-:Y:S01]  /*1730*/  FMUL.FTZ R5, R5, R18 ;  /* 0x0000001205057220 */ /* 0x004fe20000410000 */
[----:B------:R-:W-:Y:S01]  /*1740*/  SHF.L.U32 R18, R19, 0x17, RZ ;  /* 0x0000001713127819 */ /* 0x000fe200000006ff */
[----:B------:R-:W-:Y:S01]  /*1750*/  FADD.FTZ R19, R14, 12583037 ;  /* 0x4b40007d0e137421 */ /* 0x000fe20000010000 */
[----:B------:R1:W2:Y:S03]  /*1760*/  MUFU.EX2 R22, R12 ;  /* 0x0000000c00167308 */ /* 0x0002a60000000800 */
[----:B0-----:R-:W-:Y:S01]  /*1770*/  FMUL.FTZ R7, R18, R17 ;  /* 0x0000001112077220 */ /* 0x001fe20000410000 */
[----:B------:R-:W-:Y:S02]  /*1780*/  SHF.L.U32 R18, R19, 0x17, RZ ;  /* 0x0000001713127819 */ /* 0x000fe400000006ff */
[----:B------:R-:W-:Y:S02]  /*1790*/  SHF.L.U32 R19, R3, 0x17, RZ ;  /* 0x0000001703137819 */ /* 0x000fe400000006ff */
[----:B------:R-:W0:Y:S01]  /*17a0*/  LDC.64 R2, c[0x0][0x388] ;  /* 0x0000e200ff027b82 */ /* 0x000e220000000a00 */
[----:B-1----:R-:W-:Y:S01]  /*17b0*/  FMUL.FTZ R12, R6, 1.4426950216293334961 ;  /* 0x3fb8aa3b060c7820 */ /* 0x002fe20000410000 */
[----:B------:R-:W1:Y:S01]  /*17c0*/  MUFU.EX2 R15, R15 ;  /* 0x0000000f000f7308 */ /* 0x000e620000000800 */
[----:B---3--:R-:W-:Y:S01]  /*17d0*/  FMUL.FTZ R16, R19, R16 ;  /* 0x0000001013107220 */ /* 0x008fe20000410000 */
[----:B------:R-:W-:Y:S01]  /*17e0*/  SHF.L.U32 R19, R20, 0x17, RZ ;  /* 0x0000001714137819 */ /* 0x000fe200000006ff */
[----:B------:R-:W-:-:S04]  /*17f0*/  FADD.FTZ R20, R11, 12583037 ;  /* 0x4b40007d0b147421 */ /* 0x000fc80000010000 */
[----:B------:R-:W-:Y:S01]  /*1800*/  FMUL.FTZ R10, R19, R10 ;  /* 0x0000000a130a7220 */ /* 0x000fe20000410000 */
[----:B------:R-:W3:Y:S01]  /*1810*/  MUFU.EX2 R12, R12 ;  /* 0x0000000c000c7308 */ /* 0x000ee20000000800 */
[----:B------:R-:W-:Y:S01]  /*1820*/  SHF.L.U32 R19, R20, 0x17, RZ ;  /* 0x0000001714137819 */ /* 0x000fe200000006ff */
[----:B------:R-:W-:Y:S01]  /*1830*/  FADD.FTZ R20, R8, 12583037 ;  /* 0x4b40007d08147421 */ /* 0x000fe20000010000 */
[----:B--2---:R-:W-:-:S04]  /*1840*/  FMUL.FTZ R4, R21, R22 ;  /* 0x0000001615047220 */ /* 0x004fc80000410000 */
[----:B------:R-:W-:Y:S01]  /*1850*/  SHF.L.U32 R20, R20, 0x17, RZ ;  /* 0x0000001714147819 */ /* 0x000fe200000006ff */
[----:B------:R-:W2:Y:S01]  /*1860*/  MUFU.EX2 R13, R13 ;  /* 0x0000000d000d7308 */ /* 0x000ea20000000800 */
[----:B-1----:R-:W-:Y:S01]  /*1870*/  FMUL.FTZ R15, R18, R15 ;  /* 0x0000000f120f7220 */ /* 0x002fe20000410000 */
[----:B0-----:R-:W-:-:S06]  /*1880*/  IMAD.WIDE.U32 R2, R9, 0x4, R2 ;  /* 0x0000000409027825 */ /* 0x001fcc00078e0002 */
[----:B------:R-:W0:Y:S01]  /*1890*/  MUFU.RCP R6, R4 ;  /* 0x0000000400067308 */ /* 0x000e220000001000 */
[----:B---3--:R-:W-:Y:S01]  /*18a0*/  FMUL.FTZ R12, R19, R12 ;  /* 0x0000000c130c7220 */ /* 0x008fe20000410000 */
[----:B------:R-:W-:-:S06]  /*18b0*/  IMAD.WIDE.U32 R2, R0, 0x10, R2 ;  /* 0x0000001000027825 */ /* 0x000fcc00078e0002 */
[----:B------:R-:W1:Y:S01]  /*18c0*/  MUFU.RCP R17, R7 ;  /* 0x0000000700117308 */ /* 0x000e620000001000 */
[----:B--2---:R-:W-:-:S07]  /*18d0*/  FMUL.FTZ R13, R20, R13 ;  /* 0x0000000d140d7220 */ /* 0x004fce0000410000 */
        /* <DEDUP_REMOVED lines=17> */
[----:B------:R-:W-:Y:S03]  /*19f0*/  STG.E.128 desc[UR4][R2.64], R4 ;  /* 0x0000000402007986 */ /* 0x000fe6000c101d04 */
[----:B------:R-:W-:Y:S01]  /*1a00*/  FFMA.FTZ R16, R16, 2, R11 ;  /* 0x4000000010107823 */ /* 0x000fe2000001000b */
[----:B0-----:R-:W-:-:S04]  /*1a10*/  FMUL.FTZ R17, R8, 0.125 ;  /* 0x3e00000008117820 */ /* 0x001fc80000410000 */
[----:B------:R-:W-:Y:S01]  /*1a20*/  FFMA.FTZ R17, R10, 2, R17 ;  /* 0x400000000a117823 */ /* 0x000fe20000010011 */
[----:B-1----:R-:W-:-:S04]  /*1a30*/  FMUL.FTZ R0, R9, 0.125 ;  /* 0x3e00000009007820 */ /* 0x002fc80000410000 */
[----:B------:R-:W-:-:S05]  /*1a40*/  FFMA.FTZ R19, R13, 2, R0 ;  /* 0x400000000d137823 */ /* 0x000fca0000010000 */
[----:B------:R-:W-:Y:S01]  /*1a50*/  STG.E.128 desc[UR4][R2.64+0x800], R16 ;  /* 0x0008001002007986 */ /* 0x000fe2000c101d04 */
[----:B------:R-:W-:Y:S05]  /*1a60*/  EXIT ;  /* 0x000000000000794d */ /* 0x000fea0003800000 */
.L_x_1955:
        /* <DEDUP_REMOVED lines=9> */
.L_x_2765:


//--------------------- .text._ZN2at6native29vectorized_elementwise_kernelILi8EZZZNS0_16cosh_kernel_cudaERNS_18TensorIteratorBaseEENKUlvE0_clEvENKUlvE0_clEvEUlfE_St5arrayIPcLm2EEEEviT0_T1_ --------------------------
	.section	.text._ZN2at6native29vectorized_elementwise_kernelILi8EZZZNS0_16cosh_kernel_cudaERNS_18TensorIteratorBaseEENKUlvE0_clEvENKUlvE0_clEvEUlfE_St5arrayIPcLm2EEEEviT0_T1_,"ax",@progbits
	.align	128
        .global         _ZN2at6native29vectorized_elementwise_kernelILi8EZZZNS0_16cosh_kernel_cudaERNS_18TensorIteratorBaseEENKUlvE0_clEvENKUlvE0_clEvEUlfE_St5arrayIPcLm2EEEEviT0_T1_
        .type           _ZN2at6native29vectorized_elementwise_kernelILi8EZZZNS0_16cosh_kernel_cudaERNS_18TensorIteratorBaseEENKUlvE0_clEvENKUlvE0_clEvEUlfE_St5arrayIPcLm2EEEEviT0_T1_,@function
        .size           _ZN2at6native29vectorized_elementwise_kernelILi8EZZZNS0_16cosh_kernel_cudaERNS_18TensorIteratorBaseEENKUlvE0_clEvENKUlvE0_clEvEUlfE_St5arrayIPcLm2EEEEviT0_T1_,(.L_x_2766 - _ZN2at6native29vectorized_elementwise_kernelILi8EZZZNS0_16cosh_kernel_cudaERNS_18TensorIteratorBaseEENKUlvE0_clEvENKUlvE0_clEvEUlfE_St5arrayIPcLm2EEEEviT0_T1_)
        .other          _ZN2at6native29vectorized_elementwise_kernelILi8EZZZNS0_16cosh_kernel_cudaERNS_18TensorIteratorBaseEENKUlvE0_clEvENKUlvE0_clEvEUlfE_St5arrayIPcLm2EEEEviT0_T1_,@"STO_CUDA_ENTRY STV_DEFAULT"
_ZN2at6native29vectorized_elementwise_kernelILi8EZZZNS0_16cosh_kernel_cudaERNS_18TensorIteratorBaseEENKUlvE0_clEvENKUlvE0_clEvEUlfE_St5arrayIPcLm2EEEEviT0_T1_:
.text._ZN2at6native29vectorized_elementwise_kernelILi8EZZZNS0_16cosh_kernel_cudaERNS_18TensorIteratorBaseEENKUlvE0_clEvENKUlvE0_clEvEUlfE_St5arrayIPcLm2EEEEviT0_T1_:
        /* <DEDUP_REMOVED lines=94> */
.L_x_1958:
[----:B------:R-:W-:Y:S05]  /*05e0*/  BSYNC.RECONVERGENT B0 ;  /* 0x0000000000007941 */ /* 0x000fea0003800200 */
.L_x_1957:
        /* <DEDUP_REMOVED lines=21> */
.L_x_1960:
[----:B------:R-:W-:Y:S05]  /*0740*/  BSYNC.RECONVERGENT B0 ;  /* 0x0000000000007941 */ /* 0x000fea0003800200 */
.L_x_1959:
        /* <DEDUP_REMOVED lines=21> */
.L_x_1962:
[----:B------:R-:W-:Y:S05]  /*08a0*/  BSYNC.RECONVERGENT B0 ;  /* 0x0000000000007941 */ /* 0x000fea0003800200 */
.L_x_1961:
        /* <DEDUP_REMOVED lines=18> */
.L_x_1964:
[----:B------:R-:W-:Y:S05]  /*09d0*/  BSYNC.RECONVERGENT B0 ;  /* 0x0000000000007941 */ /* 0x000fea0003800200 */
.L_x_1963:
        /* <DEDUP_REMOVED lines=18> */
.L_x_1966:
[----:B------:R-:W-:Y:S05]  /*0b00*/  BSYNC.RECONVERGENT B0 ;  /* 0x0000000000007941 */ /* 0x000fea0003800200 */
.L_x_1965:
        /* <DEDUP_REMOVED lines=18> */
.L_x_1968:
[----:B------:R-:W-:Y:S05]  /*0c30*/  BSYNC.RECONVERGENT B0 ;  /* 0x0000000000007941 */ /* 0x000fea0003800200 */
.L_x_1967:
        /* <DEDUP_REMOVED lines=18> */
.L_x_1970:
[----:B------:R-:W-:Y:S05]  /*0d60*/  BSYNC.RECONVERGENT B0 ;  /* 0x0000000000007941 */ /* 0x000fea0003800200 */
.L_x_1969:
        /* <DEDUP_REMOVED lines=18> */
.L_x_1972:
[----:B------:R-:W-:Y:S05]  /*0e90*/  BSYNC.RECONVERGENT B0 ;  /* 0x0000000000007941 */ /* 0x000fea0003800200 */
.L_x_1971:
        /* <DEDUP_REMOVED lines=18> */
.L_x_1975:
[----:B------:R-:W-:-:S13]  /*0fc0*/  ISETP.GE.U32.AND P0, PT, R0, R11, PT ;  /* 0x0000000b0000720c */ /* 0x000fda0003f06070 */
[----:B------:R-:W-:Y:S05]  /*0fd0*/  @P0 BRA `(.L_x_1977) ;  /* 0x0000000000300947 */ /* 0x000fea0003800000 */
[----:B0-----:R-:W0:Y:S01]  /*0fe0*/  LDC.64 R2, c[0x0][0x388] ;  /* 0x0000e200ff027b82 */ /* 0x001e220000000a00 */
[----:B------:R-:W-:Y:S02]  /*0ff0*/  IADD3 R13, PT, PT, R9, R0, RZ ;  /* 0x00000000090d7210 */ /* 0x000fe40007ffe0ff */
[----:B------:R-:W-:-:S03]  /*1000*/  IADD3 R0, PT, PT, R0, 0x80, RZ ;  /* 0x0000008000007810 */ /* 0x000fc60007ffe0ff */
[----:B0-----:R-:W-:-:S05]  /*1010*/  IMAD.WIDE.U32 R2, R13, 0x4, R2 ;  /* 0x000000040d027825 */ /* 0x001fca00078e0002 */
[----:B------:R1:W-:Y:S02]  /*1020*/  STG.E desc[UR4][R2.64], R6 ;  /* 0x0000000602007986 */ /* 0x0003e4000c101904 */
.L_x_1976:
[----:B------:R-:W-:-:S13]  /*1030*/  ISETP.GE.U32.AND P0, PT, R0, R11, PT ;  /* 0x0000000b0000720c */ /* 0x000fda0003f06070 */
[----:B------:R-:W-:Y:S05]  /*1040*/  @P0 BRA `(.L_x_1978) ;  /* 0x0000000000340947 */ /* 0x000fea0003800000 */
[----:B01----:R-:W0:Y:S01]  /*1050*/  LDC.64 R2, c[0x0][0x388] ;  /* 0x0000e200ff027b82 */ /* 0x003e220000000a00 */
[----:B------:R-:W-:Y:S02]  /*1060*/  IADD3 R13, PT, PT, R9, R0, RZ ;  /* 0x00000000090d7210 */ /* 0x000fe40007ffe0ff */
[----:B------:R-:W-:-:S03]  /*1070*/  IADD3 R0, PT, PT, R0, 0x80, RZ ;  /* 0x0000008000007810 */ /* 0x000fc60007ffe0ff */
[----:B0-----:R-:W-:-:S05]  /*1080*/  IMAD.WIDE.U32 R2, R13, 0x4, R2 ;  /* 0x000000040d027825 */ /* 0x001fca00078e0002 */
[----:B------:R1:W-:Y:S02]  /*1090*/  STG.E desc[UR4][R2.64], R8 ;  /* 0x0000000802007986 */ /* 0x0003e4000c101904 */
.L_x_1977:
        /* <DEDUP_REMOVED lines=8> */
.L_x_1978:
[----:B------:R-:W-:Y:S05]  /*1120*/  BSYNC.RELIABLE B1 ;  /* 0x0000000000017941 */ /* 0x000fea0003800100 */
.L_x_1974:
[----:B------:R-:W-:-:S13]  /*1130*/  ISETP.GE.U32.AND P0, PT, R0, R11, PT ;  /* 0x0000000b0000720c */ /* 0x000fda0003f06070 */
[----:B012---:R-:W0:Y:S01]  /*1140*/  @!P0 LDC.64 R2, c[0x0][0x388] ;  /* 0x0000e200ff028b82 */ /* 0x007e220000000a00 */
[----:B------:R-:W-:Y:S02]  /*1150*/  @!P0 IADD3 R7, PT, PT, R9, R0, RZ ;  /* 0x0000000009078210 */ /* 0x000fe40007ffe0ff */
[----:B------:R-:W-:-:S03]  /*1160*/  @!P0 IADD3 R0, PT, PT, R0, 0x80, RZ ;  /* 0x0000008000008810 */ /* 0x000fc60007ffe0ff */
[----:B0-----:R-:W-:-:S05]  /*1170*/  @!P0 IMAD.WIDE.U32 R2, R7, 0x4, R2 ;  /* 0x0000000407028825 */ /* 0x001fca00078e0002 */
[----:B------:R2:W-:Y:S02]  /*1180*/  @!P0 STG.E desc[UR4][R2.64], R5 ;  /* 0x0000000502008986 */ /* 0x0005e4000c101904 */
.L_x_1979:
[----:B------:R-:W-:Y:S05]  /*1190*/  BSYNC.RECONVERGENT B0 ;  /* 0x0000000000007941 */ /* 0x000fea0003800200 */
.L_x_1973:
        /* <DEDUP_REMOVED lines=8> */
.L_x_1956:
[----:B------:R-:W0:Y:S01]  /*1220*/  S2R R0, SR_TID.X ;  /* 0x0000000000007919 */ /* 0x000e220000002100 */
[----:B------:R-:W1:Y:S02]  /*1230*/  LDC.64 R2, c[0x0][0x390] ;  /* 0x0000e400ff027b82 */ /* 0x000e640000000a00 */
[----:B-1----:R-:W-:-:S04]  /*1240*/  IMAD.WIDE.U32 R2, R9, 0x4, R2 ;  /* 0x0000000409027825 */ /* 0x002fc800078e0002 */
[----:B0-----:R-:W-:-:S06]  /*1250*/  IMAD.WIDE.U32 R4, R0, 0x20, R2 ;  /* 0x0000002000047825 */ /* 0x001fcc00078e0002 */
[----:B------:R-:W2:Y:S01]  /*1260*/  LDG.E.ENL2.256 R4, R12, desc[UR4][R4.64] ;  /* 0xfe000004040c797e */ /* 0x000ea20008121904 */
[----:B------:R-:W-:Y:S02]  /*1270*/  HFMA2 R8, -RZ, RZ, 3.4921875, 0 ;  /* 0x42fc0000ff087431 */ /* 0x000fe400000001ff */
[----:B--2---:R-:W-:Y:S01]  /*1280*/  FMUL.FTZ R2, |R12|, 1.4426950216293334961 ;  /* 0x3fb8aa3b0c027820 */ /* 0x004fe20000410200 */
[----:B------:R-:W-:Y:S01]  /*1290*/  FMUL.FTZ R10, |R13|, 1.4426950216293334961 ;  /* 0x3fb8aa3b0d0a7820 */ /* 0x000fe20000410200 */
[----:B------:R-:W-:Y:S01]  /*12a0*/  FMUL.FTZ R19, |R14|, 1.4426950216293334961 ;  /* 0x3fb8aa3b0e137820 */ /* 0x000fe20000410200 */
[----:B------:R-:W-:Y:S01]  /*12b0*/  FMUL.FTZ R17, |R15|, 1.4426950216293334961 ;  /* 0x3fb8aa3b0f117820 */ /* 0x000fe20000410200 */
[----:B------:R-:W0:Y:S01]  /*12c0*/  FRND.TRUNC R21, R2 ;  /* 0x0000000200157307 */ /* 0x000e22000020d000 */
[----:B------:R-:W-:Y:S01]  /*12d0*/  FMUL.FTZ R3, |R4|, 1.4426950216293334961 ;  /* 0x3fb8aa3b04037820 */ /* 0x000fe20000410200 */
        /* <DEDUP_REMOVED lines=17> */
[----:B------:R-:W-:Y:S01]  /*13f0*/  FMUL.FTZ R20, R12, 1.4426950216293334961 ;  /* 0x3fb8aa3b0c147820 */ /* 0x000fe20000410000 */
[----:B------:R-:W-:Y:S01]  /*1400*/  FFMA.FTZ R13, R18, -0.69314718246459960938, |R13| ;  /* 0xbf317218120d7823 */ /* 0x000fe2000001040d */
[----:B------:R-:W-:Y:S01]  /*1410*/  FADD.FTZ R21, R21, 12583037 ;  /* 0x4b40007d15157421 */ /* 0x000fe20000010000 */
[----:B------:R-:W-:Y:S02]  /*1420*/  FSEL R19, R2, R19, P0 ;  /* 0x0000001302137208 */ /* 0x000fe40000000000 */
[----:B-1----:R-:W-:Y:S01]  /*1430*/  FSETP.GT.FTZ.AND P0, PT, |R17|, 126, PT ;  /* 0x42fc00001100780b */ /* 0x002fe20003f14200 */
[----:B------:R-:W1:Y:S01]  /*1440*/  FRND.TRUNC R25, R25 ;  /* 0x0000001900197307 */ /* 0x000e62000020d000 */
[----:B------:R-:W-:Y:S01]  /*1450*/  LOP3.LUT R12, R8, 0x80000000, R17, 0xb8, !PT ;  /* 0x80000000080c7812 */ /* 0x000fe200078eb811 */
[C---:B------:R-:W-:Y:S01]  /*1460*/  FFMA.FTZ R14, R19.reuse, -0.69314718246459960938, |R14| ;  /* 0xbf317218130e7823 */ /* 0x040fe2000001040e */
[C---:B------:R-:W-:Y:S01]  /*1470*/  FFMA.FTZ R13, R18.reuse, 1.9046542121259335545e-09, R13 ;  /* 0x3102e308120d7823 */ /* 0x040fe2000001000d */
[----:B------:R-:W-:Y:S01]  /*1480*/  FADD.FTZ R18, R18, 12583037 ;  /* 0x4b40007d12127421 */ /* 0x000fe20000010000 */
[----:B------:R-:W-:Y:S01]  /*1490*/  FSEL R12, R12, R17, P0 ;  /* 0x000000110c0c7208 */ /* 0x000fe20000000000 */
[----:B------:R-:W-:Y:S01]  /*14a0*/  FFMA.FTZ R2, R19, 1.9046542121259335545e-09, R14 ;  /* 0x3102e30813027823 */ /* 0x000fe2000001000e */
[----:B0-----:R-:W-:Y:S01]  /*14b0*/  FSETP.GT.FTZ.AND P0, PT, |R3|, 126, PT ;  /* 0x42fc00000300780b */ /* 0x001fe20003f14200 */
[----:B------:R0:W2:Y:S01]  /*14c0*/  FRND.TRUNC R23, R10 ;  /* 0x0000000a00177307 */ /* 0x0000a2000020d000 */
[----:B------:R-:W-:Y:S01]  /*14d0*/  FADD.FTZ R19, R19, 12583037 ;  /* 0x4b40007d13137421 */ /* 0x000fe20000010000 */
[----:B------:R-:W-:Y:S01]  /*14e0*/  FMUL.FTZ R17, R2, 1.4426950216293334961 ;  /* 0x3fb8aa3b02117820 */ /* 0x000fe20000410000 */
[----:B------:R-:W-:Y:S01]  /*14f0*/  FFMA.FTZ R15, R12, -0.69314718246459960938, |R15| ;  /* 0xbf3172180c0f7823 */ /* 0x000fe2000001040f */
[----:B------:R-:W-:Y:S01]  /*1500*/  FMUL.FTZ R13, R13, 1.4426950216293334961 ;  /* 0x3fb8aa3b0d0d7820 */ /* 0x000fe20000410000 */
[----:B------:R-:W-:-:S02]  /*1510*/  SHF.L.U32 R21, R21, 0x17, RZ ;  /* 0x0000001715157819 */ /* 0x000fc400000006ff */
[C---:B-1----:R-:W-:Y:S01]  /*1520*/  LOP3.LUT R2, R8.reuse, 0x80000000, R25, 0xb8, !PT ;  /* 0x8000000008027812 */ /* 0x042fe200078eb819 */
[----:B------:R-:W1:Y:S01]  /*1530*/  FRND.TRUNC R11, R11 ;  /* 0x0000000b000b7307 */ /* 0x000e62000020d000 */
[----:B0-----:R-:W-:Y:S01]  /*1540*/  LOP3.LUT R10, R8, 0x80000000, R3, 0xb8, !PT ;  /* 0x80000000080a7812 */ /* 0x001fe200078eb803 */
[----:B------:R-:W-:-:S03]  /*1550*/  FFMA.FTZ R15, R12, 1.9046542121259335545e-09, R15 ;  /* 0x3102e3080c0f7823 */ /* 0x000fc6000001000f */
[----:B------:R-:W-:Y:S01]  /*1560*/  FSEL R3, R10, R3, P0 ;  /* 0x000000030a037208 */ /* 0x000fe20000000000 */
[----:B------:R-:W-:Y:S01]  /*1570*/  FMUL.FTZ R15, R15, 1.4426950216293334961 ;  /* 0x3fb8aa3b0f0f7820 */ /* 0x000fe20000410000 */
[----:B------:R-:W-:Y:S01]  /*1580*/  FSETP.GT.FTZ.AND P0, PT, |R25|, 126, PT ;  /* 0x42fc00001900780b */ /* 0x000fe20003f14200 */
[----:B------:R-:W-:Y:S02]  /*1590*/  MUFU.EX2 R20, R20 ;  /* 0x0000001400147308 */ /* 0x000fe40000000800 */
[----:B------:R-:W-:Y:S01]  /*15a0*/  FFMA.FTZ R4, R3, -0.69314718246459960938, |R4| ;  /* 0xbf31721803047823 */ /* 0x000fe20000010404 */
[----:B------:R-:W-:Y:S02]  /*15b0*/  FSEL R2, R2, R25, P0 ;  /* 0x0000001902027208 */ /* 0x000fe40000000000 */
[----:B--2---:R-:W-:Y:S01]  /*15c0*/  FSETP.GT.FTZ.AND P0, PT, |R23|, 126, PT ;  /* 0x42fc00001700780b */ /* 0x004fe20003f14200 */
[----:B------:R-:W-:Y:S01]  /*15d0*/  FFMA.FTZ R4, R3, 1.9046542121259335545e-09, R4 ;  /* 0x3102e30803047823 */ /* 0x000fe20000010004 */
[----:B-1----:R-:W-:Y:S01]  /*15e0*/  LOP3.LUT R10, R8, 0x80000000, R11, 0xb8, !PT ;  /* 0x80000000080a7812 */ /* 0x002fe200078eb80b */
[----:B------:R-:W-:Y:S01]  /*15f0*/  FFMA.FTZ R5, R2, -0.69314718246459960938, |R5| ;  /* 0xbf31721802057823 */ /* 0x000fe20000010405 */
[----:B------:R-:W-:Y:S01]  /*1600*/  FSETP.GT.FTZ.AND P1, PT, |R11|, 126, PT ;  /* 0x42fc00000b00780b */ /* 0x000fe20003f34200 */
[----:B------:R0:W-:Y:S01]  /*1610*/  MUFU.EX2 R16, R15 ;  /* 0x0000000f00107308 */ /* 0x0001e20000000800 */
[----:B------:R-:W-:Y:S01]  /*1620*/  LOP3.LUT R8, R8, 0x80000000, R23, 0xb8, !PT ;  /* 0x8000000008087812 */ /* 0x000fe200078eb817 */
[----:B------:R-:W-:Y:S01]  /*1630*/  FFMA.FTZ R5, R2, 1.9046542121259335545e-09, R5 ;  /* 0x3102e30802057823 */ /* 0x000fe20000010005 */
[----:B------:R-:W-:Y:S01]  /*1640*/  FSEL R11, R10, R11, P1 ;  /* 0x0000000b0a0b7208 */ /* 0x000fe20000800000 */
[----:B------:R-:W-:Y:S01]  /*1650*/  FMUL.FTZ R4, R4, 1.4426950216293334961 ;  /* 0x3fb8aa3b04047820 */ /* 0x000fe20000410000 */
[----:B------:R-:W-:Y:S01]  /*1660*/  FSEL R8, R8, R23, P0 ;  /* 0x0000001708087208 */ /* 0x000fe20000000000 */
[----:B------:R-:W-:Y:S01]  /*1670*/  FMUL.FTZ R5, R5, 1.4426950216293334961 ;  /* 0x3fb8aa3b05057820 */ /* 0x000fe20000410000 */
[----:B------:R-:W-:Y:S01]  /*1680*/  FADD.FTZ R3, R3, 12583037 ;  /* 0x4b40007d03037421 */ /* 0x000fe20000010000 */
[----:B------:R-:W-:Y:S01]  /*1690*/  FFMA.FTZ R6, R11, -0.69314718246459960938, |R6| ;  /* 0xbf3172180b067823 */ /* 0x000fe20000010406 */
[----:B------:R-:W1:Y:S01]  /*16a0*/  MUFU.EX2 R14, R13 ;  /* 0x0000000d000e7308 */ /* 0x000e620000000800 */
[----:B0-----:R-:W-:-:S02]  /*16b0*/  FFMA.FTZ R15, R8, -0.69314718246459960938, |R7| ;  /* 0xbf317218080f7823 */ /* 0x001fc40000010407 */
[----:B------:R-:W-:Y:S02]  /*16c0*/  FFMA.FTZ R6, R11, 1.9046542121259335545e-09, R6 ;  /* 0x3102e3080b067823 */ /* 0x000fe40000010006 */
[----:B------:R-:W-:Y:S02]  /*16d0*/  FFMA.FTZ R15, R8, 1.9046542121259335545e-09, R15 ;  /* 0x3102e308080f7823 */ /* 0x000fe4000001000f */
[----:B------:R-:W-:Y:S01]  /*16e0*/  FMUL.FTZ R7, R6, 1.4426950216293334961 ;  /* 0x3fb8aa3b06077820 */ /* 0x000fe20000410000 */
[----:B------:R0:W-:Y:S01]  /*16f0*/  MUFU.EX2 R10, R5 ;  /* 0x00000005000a7308 */ /* 0x0001e20000000800 */
[----:B------:R-:W-:-:S07]  /*1700*/  FMUL.FTZ R15, R15, 1.4426950216293334961 ;  /* 0x3fb8aa3b0f0f7820 */ /* 0x000fce0000410000 */
[----:B------:R2:W3:Y:S01]  /*1710*/  MUFU.EX2 R13, R4 ;  /* 0x00000004000d7308 */ /* 0x0004e20000000800 */
[----:B0-----:R-:W-:Y:S02]  /*1720*/  SHF.L.U32 R5, R18, 0x17, RZ ;  /* 0x0000001712057819 */ /* 0x001fe400000006ff */
[----:B------:R-:W-:Y:S01]  /*1730*/  SHF.L.U32 R18, R19, 0x17, RZ ;  /* 0x0000001713127819 */ /* 0x000fe200000006ff */
[----:B------:R-:W-:Y:S02]  /*1740*/  FADD.FTZ R19, R12, 12583037 ;  /* 0x4b40007d0c137421 */ /* 0x000fe40000010000 */
[----:B-1----:R-:W-:Y:S02]  /*1750*/  FMUL.FTZ R5, R5, R14 ;  /* 0x0000000e05057220 */ /* 0x002fe40000410000 */
[----:B------:R-:W0:Y:S01]  /*1760*/  MUFU.EX2 R17, R17 ;  /* 0x0000001100117308 */ /* 0x000e220000000800 */
[----:B------:R-:W-:Y:S01]  /*1770*/  SHF.L.U32 R19, R19, 0x17, RZ ;  /* 0x0000001713137819 */ /* 0x000fe200000006ff */
[----:B--2---:R-:W-:Y:S01]  /*1780*/  FMUL.FTZ R4, R21, R20 ;  /* 0x0000001415047220 */ /* 0x004fe20000410000 */
[----:B------:R-:W-:Y:S01]  /*1790*/  SHF.L.U32 R20, R3, 0x17, RZ ;  /* 0x0000001703147819 */ /* 0x000fe200000006ff */
[----:B------:R-:W-:-:S02]  /*17a0*/  FADD.FTZ R21, R8, 12583037 ;  /* 0x4b40007d08157421 */ /* 0x000fc40000010000 */
[----:B------:R-:W-:Y:S01]  /*17b0*/  FMUL.FTZ R16, R19, R16 ;  /* 0x0000001013107220 */ /* 0x000fe20000410000 */
[----:B------:R-:W-:Y:S01]  /*17c0*/  FADD.FTZ R19, R2, 12583037 ;  /* 0x4b40007d02137421 */ /* 0x000fe20000010000 */
[----:B------:R-:W1:Y:S01]  /*17d0*/  MUFU.EX2 R7, R7 ;  /* 0x0000000700077308 */ /* 0x000e620000000800 */
[----:B------:R-:W2:Y:S01]  /*17e0*/  LDC.64 R2, c[0x0][0x388] ;  /* 0x0000e200ff027b82 */ /* 0x000ea20000000a00 */
[----:B---3--:R-:W-:Y:S01]  /*17f0*/  FMUL.FTZ R13, R20, R13 ;  /* 0x0000000d140d7220 */ /* 0x008fe20000410000 */
[----:B------:R-:W-:Y:S01]  /*1800*/  FADD.FTZ R20, R11, 12583037 ;  /* 0x4b40007d0b147421 */ /* 0x000fe20000010000 */
[----:B------:R-:W-:Y:S02]  /*1810*/  SHF.L.U32 R19, R19, 0x17, RZ ;  /* 0x0000001713137819 */ /* 0x000fe400000006ff */
[----:B------:R-:W-:Y:S02]  /*1820*/  SHF.L.U32 R22, R21, 0x17, RZ ;  /* 0x0000001715167819 */ /* 0x000fe400000006ff */
[----:B------:R-:W3:Y:S01]  /*1830*/  MUFU.EX2 R15, R15 ;  /* 0x0000000f000f7308 */ /* 0x000ee20000000800 */
[----:B0-----:R-:W-:Y:S01]  /*1840*/  FMUL.FTZ R12, R18, R17 ;  /* 0x00000011120c7220 */ /* 0x001fe20000410000 */
[----:B------:R-:W-:Y:S01]  /*1850*/  SHF.L.U32 R20, R20, 0x17, RZ ;  /* 0x0000001714147819 */ /* 0x000fe200000006ff */
[----:B------:R-:W-:-:S05]  /*1860*/  FMUL.FTZ R10, R19, R10 ;  /* 0x0000000a130a7220 */ /* 0x000fca0000410000 */
[----:B------:R-:W0:Y:S01]  /*1870*/  MUFU.RCP R17, R12 ;  /* 0x0000000c00117308 */ /* 0x000e220000001000 */
[----:B-1----:R-:W-:-:S07]  /*1880*/  FMUL.FTZ R19, R20, R7 ;  /* 0x0000000714137220 */ /* 0x002fce0000410000 */
[----:B------:R-:W1:Y:S01]  /*1890*/  MUFU.RCP R14, R5 ;  /* 0x00000005000e7308 */ /* 0x000e620000001000 */
[----:B---3--:R-:W-:Y:S01]  /*18a0*/  FMUL.FTZ R15, R22, R15 ;  /* 0x0000000f160f7220 */ /* 0x008fe20000410000 */
[----:B--2---:R-:W-:-:S06]  /*18b0*/  IMAD.WIDE.U32 R2, R9, 0x4, R2 ;  /* 0x0000000409027825 */ /* 0x004fcc00078e0002 */
[----:B------:R-:W2:Y:S01]  /*18c0*/  MUFU.RCP R6, R4 ;  /* 0x0000000400067308 */ /* 0x000ea20000001000 */
[----:B0-----:R-:W-:Y:S01]  /*18d0*/  FMUL.FTZ R17, R17, 0.125 ;  /* 0x3e00000011117820 */ /* 0x001fe20000410000 */
[----:B------:R-:W-:-:S06]  /*18e0*/  IMAD.WIDE.U32 R2, R0, 0x20, R2 ;  /* 0x0000002000027825 */ /* 0x000fcc00078e0002 */
[----:B------:R-:W0:Y:S01]  /*18f0*/  MUFU.RCP R11, R13 ;  /* 0x0000000d000b7308 */ /* 0x000e220000001000 */
[----:B-1----:R-:W-:-:S04]  /*1900*/  FMUL.FTZ R14, R14, 0.125 ;  /* 0x3e0000000e0e7820 */ /* 0x002fc80000410000 */
[----:B------:R-:W-:-:S03]  /*1910*/  FFMA.FTZ R5, R5, 2, R14 ;  /* 0x4000000005057823 */ /* 0x000fc6000001000e */
[----:B------:R-:W1:Y:S01]  /*1920*/  MUFU.RCP R18, R16 ;  /* 0x0000001000127308 */ /* 0x000e620000001000 */
[----:B--2---:R-:W-:Y:S01]  /*1930*/  FMUL.FTZ R7, R6, 0.125 ;  /* 0x3e00000006077820 */ /* 0x004fe20000410000 */
[----:B------:R-:W-:-:S03]  /*1940*/  FFMA.FTZ R6, R12, 2, R17 ;  /* 0x400000000c067823 */ /* 0x000fc60000010011 */
        /* <DEDUP_REMOVED lines=9> */
[----:B------:R-:W-:Y:S01]  /*19e0*/  FFMA.FTZ R13, R10, 2, R11 ;  /* 0x400000000a0d7823 */ /* 0x000fe2000001000b */
[----:B0-----:R-:W-:-:S04]  /*19f0*/  FMUL.FTZ R14, R20, 0.125 ;  /* 0x3e000000140e7820 */ /* 0x001fc80000410000 */
[----:B------:R-:W-:Y:S01]  /*1a00*/  FFMA.FTZ R14, R19, 2, R14 ;  /* 0x40000000130e7823 */ /* 0x000fe2000001000e */
[----:B-1----:R-:W-:-:S04]  /*1a10*/  FMUL.FTZ R0, R9, 0.125 ;  /* 0x3e00000009007820 */ /* 0x002fc80000410000 */
[----:B------:R-:W-:-:S05]  /*1a20*/  FFMA.FTZ R15, R15, 2, R0 ;  /* 0x400000000f0f7823 */ /* 0x000fca0000010000 */
[----:B------:R-:W-:Y:S01]  /*1a30*/  STG.E.ENL2.256 desc[UR4][R2.64], R4, R12 ;  /* 0xf8000004020c797f */ /* 0x000fe2000f121804 */
[----:B------:R-:W-:Y:S05]  /*1a40*/  EXIT ;  /* 0x000000000000794d */ /* 0x000fea0003800000 */
.L_x_1980:
        /* <DEDUP_REMOVED lines=11> */
.L_x_2766:


//--------------------- .text._ZN2at6native18elementwise_kernelILi128ELi4EZNS0_15gpu_kernel_implIZZZNS0_16cosh_kernel_cudaERNS_18TensorIteratorBaseEENKUlvE0_clEvENKUlvE_clEvEUldE_EEvS4_RKT_EUliE_EEviT1_ --------------------------
	.section	.text._ZN2at6native18elementwise_kernelILi128ELi4EZNS0_15gpu_kernel_implIZZZNS0_16cosh_kernel_cudaERNS_18TensorIteratorBaseEENKUlvE0_clEvENKUlvE_clEvEUldE_EEvS4_RKT_EUliE_EEviT1_,"ax",@progbits
	.align	128
        .global         _ZN2at6native18elementwise_kernelILi128ELi4EZNS0_15gpu_kernel_implIZZZNS0_16cosh_kernel_cudaERNS_18TensorIteratorBaseEENKUlvE0_clEvENKUlvE_clEvEUldE_EEvS4_RKT_EUliE_EEviT1_
        .type           _ZN2at6native18elementwise_kernelILi128ELi4EZNS0_15gpu_kernel_implIZZZNS0_16cosh_kernel_cudaERNS_18TensorIteratorBaseEENKUlvE0_clEvENKUlvE_clEvEUldE_EEvS4_RKT_EUliE_EEviT1_,@function
        .size           _ZN2at6native18elementwise_kernelILi128ELi4EZNS0_15gpu_kernel_implIZZZNS0_16cosh_kernel_cudaERNS_18TensorIteratorBaseEENKUlvE0_clEvENKUlvE_clEvEUldE_EEvS4_RKT_EUliE_EEviT1_,(.L_x_2767 - _ZN2at6native18elementwise_kernelILi128ELi4EZNS0_15gpu_kernel_implIZZZNS0_16cosh_kernel_cudaERNS_18TensorIteratorBaseEENKUlvE0_clEvENKUlvE_clEvEUldE_EEvS4_RKT_EUliE_EEviT1_)
        .other          _ZN2at6native18elementwise_kernelILi128ELi4EZNS0_15gpu_kernel_implIZZZNS0_16cosh_kernel_cudaERNS_18TensorIteratorBaseEENKUlvE0_clEvENKUlvE_clEvEUldE_EEvS4_RKT_EUliE_EEviT1_,@"STO_CUDA_ENTRY STV_DEFAULT"
_ZN2at6native18elementwise_kernelILi128ELi4EZNS0_15gpu_kernel_implIZZZNS0_16cosh_kernel_cudaERNS_18TensorIteratorBaseEENKUlvE0_clEvENKUlvE_clEvEUldE_EEvS4_RKT_EUliE_EEviT1_:
.text._ZN2at6native18elementwise_kernelILi128ELi4EZNS0_15gpu_kernel_implIZZZNS0_16cosh_kernel_cudaERNS_18TensorIteratorBaseEENKUlvE0_clEvENKUlvE_clEvEUldE_EEvS4_RKT_EUliE_EEviT1_:
        /* <DEDUP_REMOVED lines=319> */
.L_x_1983:
        /* <DEDUP_REMOVED lines=16> */
[----:B--2---:R-:W0:Y:S01]  /*14f0*/  I2F.F64.S16 R2, R2 ;  /* 0x0000000200027312 */ /* 0x004e220000101c00 */
[----:B------:R-:W-:Y:S05]  /*1500*/  BRA `(.L_x_1990) ;  /* 0x0000000c006c7947 */ /* 0x000fea0003800000 */
.L_x_1988:
[----:B------:R-:W2:Y:S02]  /*1510*/  LDG.E.U8 R2, desc[UR36][R4.64] ;  /* 0x0000002404027981 */ /* 0x000ea4000c1e1100 */
[----:B--2---:R-:W0:Y:S01]  /*1520*/  I2F.F64.U16 R2, R2 ;  /* 0x0000000200027312 */ /* 0x004e220000101800 */
[----:B------:R-:W-:Y:S05]  /*1530*/  BRA `(.L_x_1990) ;  /* 0x0000000c00607947 */ /* 0x000fea0003800000 */
.L_x_1987:
[----:B------:R-:W-:-:S09]  /*1540*/  UISETP.NE.AND UP0, UPT, UR4, 0x2, UPT ;  /* 0x000000020400788c */ /* 0x000fd2000bf05270 */
[----:B------:R-:W-:Y:S05]  /*1550*/  BRA.U !UP0, `(.L_x_1991) ;  /* 0x0000000108287547 */ /* 0x000fea000b800000 */
[----:B------:R-:W-:-:S09]  /*1560*/  UISETP.NE.AND UP0, UPT, UR4, 0x3, UPT ;  /* 0x000000030400788c */ /* 0x000fd2000bf05270 */
[----:B------:R-:W-:Y:S05]  /*1570*/  BRA.U !UP0, `(.L_x_1992) ;  /* 0x0000000108147547 */ /* 0x000fea000b800000 */
[----:B------:R-:W-:-:S09]  /*1580*/  UISETP.NE.AND UP0, UPT, UR4, 0x4, UPT ;  /* 0x000000040400788c */ /* 0x000fd2000bf05270 */
[----:B------:R-:W-:Y:S05]  /*1590*/  BRA.U UP0, `(.L_x_1989) ;  /* 0x0000000900bc7547 */ /* 0x000fea000b800000 */
[----:B------:R-:W2:Y:S02]  /*15a0*/  LDG.E.64 R2, desc[UR36][R4.64] ;  /* 0x0000002404027981 */ /* 0x000ea4000c1e1b00 */
[----:B--2---:R-:W0:Y:S01]  /*15b0*/  I2F.F64.S64 R2, R2 ;  /* 0x0000000200027312 */ /* 0x004e220000301c00 */
[----:B------:R-:W-:Y:S05]  /*15c0*/  BRA `(.L_x_1990) ;  /* 0x0000000c003c7947 */ /* 0x000fea0003800000 */
.L_x_1992:
[----:B------:R-:W2:Y:S02]  /*15d0*/  LDG.E R2, desc[UR36][R4.64] ;  /* 0x0000002404027981 */ /* 0x000ea4000c1e1900 */
[----:B--2---:R-:W0:Y:S01]  /*15e0*/  I2F.F64 R2, R2 ;  /* 0x0000000200027312 */ /* 0x004e220000201c00 */
[----:B------:R-:W-:Y:S05]  /*15f0*/  BRA `(.L_x_1990) ;  /* 0x0000000c00307947 */ /* 0x000fea0003800000 */
.L_x_1991:
[----:B------:R-:W2:Y:S02]  /*1600*/  LDG.E.U16 R2, desc[UR36][R4.64] ;  /* 0x0000002404027981 */ /* 0x000ea4000c1e1500 */
[----:B--2---:R-:W0:Y:S01]  /*1610*/  I2F.F64.S16 R2, R2 ;  /* 0x0000000200027312 */ /* 0x004e220000101c00 */
[----:B------:R-:W-:Y:S05]  /*1620*/  BRA `(.L_x_1990) ;  /* 0x0000000c00247947 */ /* 0x000fea0003800000 */
.L_x_1986:
[----:B------:R-:W-:-:S09]  /*1630*/  UISETP.GT.AND UP0, UPT, UR4, 0x6, UPT ;  /* 0x000000060400788c */ /* 0x000fd2000bf04270 */
[----:B------:R-:W-:Y:S05]  /*1640*/  BRA.U UP0, `(.L_x_1993) ;  /* 0x0000000100347547 */ /* 0x000fea000b800000 */
[----:B------:R-:W-:-:S09]  /*1650*/  UISETP.NE.AND UP0, UPT, UR4, 0x5, UPT ;  /* 0x000000050400788c */ /* 0x000fd2000bf05270 */
[----:B------:R-:W-:Y:S05]  /*1660*/  BRA.U !UP0, `(.L_x_1994) ;  /* 0x0000000108187547 */ /* 0x000fea000b800000 */
[----:B------:R-:W-:-:S09]  /*1670*/  UISETP.NE.AND UP0, UPT, UR4, 0x6, UPT ;  /* 0x000000060400788c */ /* 0x000fd2000bf05270 */
[----:B------:R-:W-:Y:S05]  /*1680*/  BRA.U UP0, `(.L_x_1989) ;  /* 0x0000000900807547 */ /* 0x000fea000b800000 */
[----:B------:R-:W2:Y:S02]  /*1690*/  LDG.E R2, desc[UR36][R4.64] ;  /* 0x0000002404027981 */ /* 0x000ea4000c1e1900 */
[----:B--2---:R-:W-:-:S06]  /*16a0*/  FMUL.FTZ R2, R2, 1 ;  /* 0x3f80000002027820 */ /* 0x004fcc0000410000 */
[----:B------:R-:W0:Y:S01]  /*16b0*/  F2F.F64.F32 R2, R2 ;  /* 0x0000000200027310 */ /* 0x000e220000201800 */
[----:B------:R-:W-:Y:S05]  /*16c0*/  BRA `(.L_x_1990) ;  /* 0x0000000800fc7947 */ /* 0x000fea0003800000 */
.L_x_1994:
[----:B------:R-:W2:Y:S02]  /*16d0*/  LDG.E.U16 R0, desc[UR36][R4.64] ;  /* 0x0000002404007981 */ /* 0x000ea4000c1e1500 */
[----:B--2---:R-:W-:-:S05]  /*16e0*/  HADD2.F32 R0, -RZ, R0.H0_H0 ;  /* 0x20000000ff007230 */ /* 0x004fca0000004100 */
[----:B------:R-:W-:-:S04]  /*16f0*/  FMUL.FTZ R0, R0, 1 ;  /* 0x3f80000000007820 */ /* 0x000fc80000410000 */
[----:B------:R0:W1:Y:S01]  /*1700*/  F2F.F64.F32 R2, R0 ;  /* 0x0000000000027310 */ /* 0x0000620000201800 */
[----:B------:R-:W-:Y:S05]  /*1710*/  BRA `(.L_x_1990) ;  /* 0x0000000800e87947 */ /* 0x000fea0003800000 */
.L_x_1993:
[----:B------:R-:W-:-:S09]  /*1720*/  UISETP.NE.AND UP0, UPT, UR4, 0x7, UPT ;  /* 0x000000070400788c */ /* 0x000fd2000bf05270 */
[----:B------:R-:W-:Y:S05]  /*1730*/  BRA.U !UP0, `(.L_x_1995) ;  /* 0x0000000108347547 */ /* 0x000fea000b800000 */
        /* <DEDUP_REMOVED lines=8> */
.L_x_1996:
[----:B------:R-:W2:Y:S02]  /*17c0*/  LDG.E.U16 R4, desc[UR36][R4.64] ;  /* 0x0000002404047981 */ /* 0x000ea4000c1e1500 */
[----:B--2---:R-:W-:-:S05]  /*17d0*/  HADD2.F32 R0, -RZ, R4.H0_H0 ;  /* 0x20000004ff007230 */ /* 0x004fca0000004100 */
[----:B------:R-:W-:-:S04]  /*17e0*/  FMUL.FTZ R0, R0, 1 ;  /* 0x3f80000000007820 */ /* 0x000fc80000410000 */
[----:B------:R0:W1:Y:S01]  /*17f0*/  F2F.F64.F32 R2, R0 ;  /* 0x0000000000027310 */ /* 0x0000620000201800 */
[----:B------:R-:W-:Y:S05]  /*1800*/  BRA `(.L_x_1990) ;  /* 0x0000000800ac7947 */ /* 0x000fea0003800000 */
.L_x_1995:
[----:B------:R0:W5:Y:S01]  /*1810*/  LDG.E.64 R2, desc[UR36][R4.64] ;  /* 0x0000002404027981 */ /* 0x000162000c1e1b00 */
[----:B------:R-:W-:Y:S05]  /*1820*/  BRA `(.L_x_1990) ;  /* 0x0000000800a47947 */ /* 0x000fea0003800000 */
.L_x_1985:
        /* <DEDUP_REMOVED lines=8> */
[----:B------:R-:W2:Y:S01]  /*18b0*/  LDG.E.U8 R4, desc[UR36][R4.64] ;  /* 0x0000002404047981 */ /* 0x000ea2000c1e1100 */
[----:B------:R-:W-:Y:S02]  /*18c0*/  MOV R2, RZ ;  /* 0x000000ff00027202 */ /* 0x000fe40000000f00 */
[----:B--2---:R-:W-:-:S04]  /*18d0*/  ISETP.NE.AND P0, PT, R4, RZ, PT ;  /* 0x000000ff0400720c */ /* 0x004fc80003f05270 */
[----:B------:R-:W-:Y:S01]  /*18e0*/  FSEL R3, RZ, 1.875, !P0 ;  /* 0x3ff00000ff037808 */ /* 0x000fe20004000000 */
[----:B------:R-:W-:Y:S08]  /*18f0*/  BRA `(.L_x_1990) ;  /* 0x0000000800707947 */ /* 0x000ff00003800000 */
.L_x_1999:
[----:B------:R0:W5:Y:S01]  /*1900*/  LDG.E.64 R2, desc[UR36][R4.64] ;  /* 0x0000002404027981 */ /* 0x000162000c1e1b00 */
[----:B------:R-:W-:Y:S05]  /*1910*/  BRA `(.L_x_1990) ;  /* 0x0000000800687947 */ /* 0x000fea0003800000 */
.L_x_1998:
        /* <DEDUP_REMOVED lines=23> */
[----:B------:R-:W-:-:S05]  /*1a90*/  LOP3.LUT R3, R3, 0x80000000, R0, 0xf8, !PT ;  /* 0x8000000003037812 */ /* 0x000fca00078ef800 */
[----:B------:R-:W-:-:S06]  /*1aa0*/  FMUL.FTZ R3, R3, 1 ;  /* 0x3f80000003037820 */ /* 0x000fcc0000410000 */
[----:B------:R-:W0:Y:S01]  /*1ab0*/  F2F.F64.F32 R2, R3 ;  /* 0x0000000300027310 */ /* 0x000e220000201800 */
[----:B------:R-:W-:Y:S05]  /*1ac0*/  BRA `(.L_x_1990) ;  /* 0x0000000400fc7947 */ /* 0x000fea0003800000 */
.L_x_2001:
[----:B------:R-:W2:Y:S02]  /*1ad0*/  LDG.E.U8 R3, desc[UR36][R4.64] ;  /* 0x0000002404037981 */ /* 0x000ea4000c1e1100 */
[C---:B--2---:R-:W-:Y:S01]  /*1ae0*/  IMAD.SHL.U32 R2, R3.reuse, 0x2000000, RZ ;  /* 0x0200000003027824 */ /* 0x044fe200078e00ff */
[----:B------:R-:W-:-:S04]  /*1af0*/  SHF.L.U32 R3, R3, 0x8, RZ ;  /* 0x0000000803037819 */ /* 0x000fc800000006ff */
[----:B------:R-:W-:-:S13]  /*1b00*/  ISETP.GT.U32.AND P0, PT, R2, 0x7ffffff, PT ;  /* 0x07ffffff0200780c */ /* 0x000fda0003f04070 */
[C---:B------:R-:W-:Y:S02]  /*1b10*/  @!P0 LOP3.LUT R0, R3.reuse, 0x7f00, RZ, 0xc0, !PT ;  /* 0x00007f0003008812 */ /* 0x040fe400078ec0ff */
[----:B------:R-:W-:Y:S02]  /*1b20*/  @P0 LEA.HI R2, R2, 0x70000000, RZ, 0x1c ;  /* 0x7000000002020811 */ /* 0x000fe400078fe0ff */
[----:B------:R-:W-:Y:S02]  /*1b30*/  @!P0 LOP3.LUT R0, R0, 0x3f000000, RZ, 0xfc, !PT ;  /* 0x3f00000000008812 */ /* 0x000fe400078efcff */
[----:B------:R-:W-:-:S03]  /*1b40*/  PRMT R3, R3, 0x9910, RZ ;  /* 0x0000991003037816 */ /* 0x000fc600000000ff */
[----:B------:R-:W-:Y:S01]  /*1b50*/  @!P0 FADD.FTZ R0, R0, -0.5 ;  /* 0xbf00000000008421 */ /* 0x000fe20000010000 */
[----:B------:R-:W-:-:S05]  /*1b60*/  @P0 FMUL.FTZ R0, R2, 1.9259299443872358531e-34 ;  /* 0x0780000002000820 */ /* 0x000fca0000410000 */
[----:B------:R-:W-:-:S05]  /*1b70*/  LOP3.LUT R0, R0, 0x80000000, R3, 0xf8, !PT ;  /* 0x8000000000007812 */ /* 0x000fca00078ef803 */
[----:B------:R-:W-:-:S04]  /*1b80*/  FMUL.FTZ R0, R0, 1 ;  /* 0x3f80000000007820 */ /* 0x000fc80000410000 */
[----:B------:R0:W1:Y:S01]  /*1b90*/  F2F.F64.F32 R2, R0 ;  /* 0x0000000000027310 */ /* 0x0000620000201800 */
[----:B------:R-:W-:Y:S05]  /*1ba0*/  BRA `(.L_x_1990) ;  /* 0x0000000400c47947 */ /* 0x000fea0003800000 */
.L_x_2000:
[----:B------:R-:W2:Y:S02]  /*1bb0*/  LDG.E.U16 R0, desc[UR36][R4.64] ;  /* 0x0000002404007981 */ /* 0x000ea4000c1e1500 */
[----:B--2---:R-:W-:-:S04]  /*1bc0*/  IMAD.U32 R0, R0, 0x10000, RZ ;  /* 0x0001000000007824 */ /* 0x004fc800078e00ff */
[----:B------:R-:W-:-:S04]  /*1bd0*/  FMUL.FTZ R0, R0, 1 ;  /* 0x3f80000000007820 */ /* 0x000fc80000410000 */
[----:B------:R0:W1:Y:S01]  /*1be0*/  F2F.F64.F32 R2, R0 ;  /* 0x0000000000027310 */ /* 0x0000620000201800 */
[----:B------:R-:W-:Y:S05]  /*1bf0*/  BRA `(.L_x_1990) ;  /* 0x0000000400b07947 */ /* 0x000fea0003800000 */
.L_x_1997:
        /* <DEDUP_REMOVED lines=9> */
[----:B--2---:R-:W0:Y:S01]  /*1c90*/  I2F.F64.U16 R2, R2 ;  /* 0x0000000200027312 */ /* 0x004e220000101800 */
[----:B------:R-:W-:Y:S05]  /*1ca0*/  BRA `(.L_x_1990) ;  /* 0x0000000400847947 */ /* 0x000fea0003800000 */
.L_x_2004:
[----:B------:R-:W2:Y:S01]  /*1cb0*/  LDG.E.U8 R4, desc[UR36][R4.64] ;  /* 0x0000002404047981 */ /* 0x000ea2000c1e1100 */
[----:B------:R-:W-:Y:S02]  /*1cc0*/  CS2R R2, SRZ ;  /* 0x0000000000027805 */ /* 0x000fe4000001ff00 */
[----:B--2---:R-:W-:-:S13]  /*1cd0*/  ISETP.NE.AND P0, PT, R4, RZ, PT ;  /* 0x000000ff0400720c */ /* 0x004fda0003f05270 */
[----:B------:R-:W-:Y:S05]  /*1ce0*/  @!P0 BRA `(.L_x_1990) ;  /* 0x0000000400748947 */ /* 0x000fea0003800000 */
[----:B------:R-:W-:-:S13]  /*1cf0*/  ISETP.NE.AND P0, PT, R4, 0x80, PT ;  /* 0x000000800400780c */ /* 0x000fda0003f05270 */
[----:B------:R-:W-:Y:S01]  /*1d00*/  @!P0 IMAD.MOV.U32 R2, RZ, RZ, 0x20000000 ;  /* 0x20000000ff028424 */ /* 0x000fe200078e00ff */
        /* <DEDUP_REMOVED lines=15> */
.L_x_2006:
[----:B------:R-:W-:Y:S05]  /*1e00*/  BSYNC.RECONVERGENT B0 ;  /* 0x0000000000007941 */ /* 0x000fea0003800200 */
.L_x_2005:
[----:B------:R-:W-:Y:S02]  /*1e10*/  SHF.L.U32 R0, R0, 0x14, RZ ;  /* 0x0000001400007819 */ /* 0x000fe400000006ff */
[----:B------:R-:W-:-:S04]  /*1e20*/  LEA R2, R2, 0x3b800000, 0x17 ;  /* 0x3b80000002027811 */ /* 0x000fc800078eb8ff */
[----:B------:R-:W-:-:S05]  /*1e30*/  LOP3.LUT R0, R2, R0, R7, 0xfe, !PT ;  /* 0x0000000002007212 */ /* 0x000fca00078efe07 */
[----:B------:R-:W-:-:S04]  /*1e40*/  FMUL.FTZ R0, R0, 1 ;  /* 0x3f80000000007820 */ /* 0x000fc80000410000 */
[----:B------:R0:W1:Y:S01]  /*1e50*/  F2F.F64.F32 R2, R0 ;  /* 0x0000000000027310 */ /* 0x0000620000201800 */
[----:B------:R-:W-:Y:S05]  /*1e60*/  BRA `(.L_x_1990) ;  /* 0x0000000400147947 */ /* 0x000fea0003800000 */
.L_x_2003:
[----:B------:R-:W2:Y:S01]  /*1e70*/  LDG.E.U8 R4, desc[UR36][R4.64] ;  /* 0x0000002404047981 */ /* 0x000ea2000c1e1100 */
[----:B------:R-:W-:Y:S02]  /*1e80*/  CS2R R2, SRZ ;  /* 0x0000000000027805 */ /* 0x000fe4000001ff00 */
[----:B--2---:R-:W-:-:S13]  /*1e90*/  ISETP.NE.AND P0, PT, R4, RZ, PT ;  /* 0x000000ff0400720c */ /* 0x004fda0003f05270 */
[----:B------:R-:W-:Y:S05]  /*1ea0*/  @!P0 BRA `(.L_x_1990) ;  /* 0x0000000400048947 */ /* 0x000fea0003800000 */
[----:B------:R-:W-:-:S13]  /*1eb0*/  ISETP.NE.AND P0, PT, R4, 0x80, PT ;  /* 0x000000800400780c */ /* 0x000fda0003f05270 */
[----:B------:R-:W-:Y:S02]  /*1ec0*/  @!P0 IMAD.MOV.U32 R2, RZ, RZ, 0x20000000 ;  /* 0x20000000ff028424 */ /* 0x000fe400078e00ff */
        /* <DEDUP_REMOVED lines=15> */
.L_x_2008:
[----:B------:R-:W-:Y:S05]  /*1fc0*/  BSYNC.RECONVERGENT B0 ;  /* 0x0000000000007941 */ /* 0x000fea0003800200 */
.L_x_2007:
[----:B------:R-:W-:Y:S01]  /*1fd0*/  IMAD.SHL.U32 R0, R0, 0x200000, RZ ;  /* 0x0020000000007824 */ /* 0x000fe200078e00ff */
[----:B------:R-:W-:-:S04]  /*1fe0*/  LEA R2, R2, 0x37800000, 0x17 ;  /* 0x3780000002027811 */ /* 0x000fc800078eb8ff */
[----:B------:R-:W-:-:S05]  /*1ff0*/  LOP3.LUT R0, R2, R0, R7, 0xfe, !PT ;  /* 0x0000000002007212 */ /* 0x000fca00078efe07 */
[----:B------:R-:W-:-:S04]  /*2000*/  FMUL.FTZ R0, R0, 1 ;  /* 0x3f80000000007820 */ /* 0x000fc80000410000 */
[----:B------:R4:W0:Y:S01]  /*2010*/  F2F.F64.F32 R2, R0 ;  /* 0x0000000000027310 */ /* 0x0008220000201800 */
[----:B------:R-:W-:Y:S05]  /*2020*/  BRA `(.L_x_1990) ;  /* 0x0000000000a47947 */ /* 0x000fea0003800000 */
.L_x_2002:
[----:B------:R-:W-:-:S09]  /*2030*/  UISETP.NE.AND UP0, UPT, UR4, 0x1c, UPT ;  /* 0x0000001c0400788c */ /* 0x000fd2000bf05270 */
[----:B------:R-:W-:Y:S05]  /*2040*/  BRA.U !UP0, `(.L_x_2009) ;  /* 0x0000000108947547 */ /* 0x000fea000b800000 */
[----:B------:R-:W-:-:S09]  /*2050*/  UISETP.NE.AND UP0, UPT, UR4, 0x1d, UPT ;  /* 0x0000001d0400788c */ /* 0x000fd2000bf05270 */
[----:B------:R-:W-:Y:S05]  /*2060*/  BRA.U !UP0, `(.L_x_2010) ;  /* 0x0000000108807547 */ /* 0x000fea000b800000 */
[----:B------:R-:W-:-:S09]  /*2070*/  UISETP.NE.AND UP0, UPT, UR4, 0x2c, UPT ;  /* 0x0000002c0400788c */ /* 0x000fd2000bf05270 */
[----:B------:R-:W-:Y:S05]  /*2080*/  BRA.U !UP0, `(.L_x_2011) ;  /* 0x0000000108487547 */ /* 0x000fea000b800000 */
.L_x_1989:
        /* <DEDUP_REMOVED lines=16> */
.L_x_2012:
[----:B------:R-:W-:Y:S01]  /*2190*/  CS2R R2, SRZ ;  /* 0x0000000000027805 */ /* 0x000fe2000001ff00 */
[----:B------:R-:W-:Y:S06]  /*21a0*/  BRA `(.L_x_1990) ;  /* 0x0000000000447947 */ /* 0x000fec0003800000 */
.L_x_2011:
[----:B------:R-:W2:Y:S01]  /*21b0*/  LDG.E.U8 R0, desc[UR36][R4.64] ;  /* 0x0000002404007981 */ /* 0x000ea2000c1e1100 */
[----:B------:R-:W-:Y:S01]  /*21c0*/  MOV R2, 0x0 ;  /* 0x0000000000027802 */ /* 0x000fe20000000f00 */
[----:B------:R-:W-:Y:S01]  /*21d0*/  IMAD.MOV.U32 R3, RZ, RZ, 0x38000000 ;  /* 0x38000000ff037424 */ /* 0x000fe200078e00ff */
[----:B--2---:R-:W-:-:S13]  /*21e0*/  ISETP.NE.AND P0, PT, R0, RZ, PT ;  /* 0x000000ff0000720c */ /* 0x004fda0003f05270 */
[----:B------:R-:W-:Y:S05]  /*21f0*/  @!P0 BRA `(.L_x_1990) ;  /* 0x0000000000308947 */ /* 0x000fea0003800000 */
[----:B------:R-:W-:-:S13]  /*2200*/  ISETP.NE.AND P0, PT, R0, 0xff, PT ;  /* 0x000000ff0000780c */ /* 0x000fda0003f05270 */
[----:B------:R-:W-:Y:S01]  /*2210*/  @P0 IMAD.SHL.U32 R0, R0, 0x800000, RZ ;  /* 0x0080000000000824 */ /* 0x000fe200078e00ff */
[----:B------:R-:W-:Y:S01]  /*2220*/  @!P0 MOV R2, 0x20000000 ;  /* 0x2000000000028802 */ /* 0x000fe20000000f00 */
[----:B------:R-:W-:Y:S02]  /*2230*/  @!P0 IMAD.MOV.U32 R3, RZ, RZ, 0x7ff80000 ;  /* 0x7ff80000ff038424 */ /* 0x000fe400078e00ff */
[----:B------:R-:W-:-:S04]  /*2240*/  @P0 FMUL.FTZ R0, R0, 1 ;  /* 0x3f80000000000820 */ /* 0x000fc80000410000 */
[----:B------:R1:W2:Y:S01]  /*2250*/  @P0 F2F.F64.F32 R2, R0 ;  /* 0x0000000000020310 */ /* 0x0002a20000201800 */
[----:B------:R-:W-:Y:S05]  /*2260*/  BRA `(.L_x_1990) ;  /* 0x0000000000147947 */ /* 0x000fea0003800000 */
.L_x_2010:
[----:B------:R-:W2:Y:S02]  /*2270*/  LDG.E.64 R2, desc[UR36][R4.64] ;  /* 0x0000002404027981 */ /* 0x000ea4000c1e1b00 */
[----:B--2---:R-:W3:Y:S01]  /*2280*/  I2F.F64.U64 R2, R2 ;  /* 0x0000000200027312 */ /* 0x004ee20000301800 */
[----:B------:R-:W-:Y:S05]  /*2290*/  BRA `(.L_x_1990) ;  /* 0x0000000000087947 */ /* 0x000fea0003800000 */
.L_x_2009:
[----:B------:R-:W2:Y:S02]  /*22a0*/  LDG.E R2, desc[UR36][R4.64] ;  /* 0x0000002404027981 */ /* 0x000ea4000c1e1900 */
[----:B--2---:R-:W0:Y:S02]  /*22b0*/  I2F.F64.U32 R2, R2 ;  /* 0x0000000200027312 */ /* 0x004e240000201800 */
.L_x_1990:
[----:B------:R-:W-:Y:S05]  /*22c0*/  BSYNC.RECONVERGENT B6 ;  /* 0x0000000000067941 */ /* 0x000fea0003800200 */
.L_x_1984:
[----:B0123-5:R-:W-:Y:S01]  /*22d0*/  LOP3.LUT R7, R3, 0x7fffffff, RZ, 0xc0, !PT ;  /* 0x7fffffff03077812 */ /* 0x02ffe200078ec0ff */
[----:B------:R-:W-:Y:S01]  /*22e0*/  BSSY.RECONVERGENT B0, `(.L_x_2013) ;  /* 0x0000039000007945 */ /* 0x000fe20003800200 */
[----:B------:R-:W-:Y:S02]  /*22f0*/  IMAD.MOV.U32 R6, RZ, RZ, R2 ;  /* 0x000000ffff067224 */ /* 0x000fe400078e0002 */
[----:B------:R-:W-:-:S13]  /*2300*/  ISETP.GT.U32.AND P0, PT, R7, 0x408633ce, PT ;  /* 0x408633ce0700780c */ /* 0x000fda0003f04070 */
[----:B------:R-:W-:Y:S05]  /*2310*/  @P0 BRA `(.L_x_2014) ;  /* 0x0000000000c80947 */ /* 0x000fea0003800000 */
[----:B------:R-:W-:Y:S02]  /*2320*/  HFMA2 R2, -RZ, RZ, 1323, -4.565715789794921875e-05 ;  /* 0x652b82feff027431 */ /* 0x000fe400000001ff */
[----:B------:R-:W-:Y:S01]  /*2330*/  IMAD.MOV.U32 R3, RZ, RZ, 0x3ff71547 ;  /* 0x3ff71547ff037424 */ /* 0x000fe200078e00ff */
[----:B------:R-:W-:Y:S01]  /*2340*/  UMOV UR4, 0xfefa39ef ;  /* 0xfefa39ef00047882 */ /* 0x000fe20000000000 */
[----:B------:R-:W-:-:S04]  /*2350*/  UMOV UR5, 0x3fe62e42 ;  /* 0x3fe62e4200057882 */ /* 0x000fc80000000000 */
[----:B------:R-:W-:-:S08]  /*2360*/  DFMA R2, R6, R2, 6.75539944105574400000e+15 ;  /* 0x433800000602742b */ /* 0x000fd00000000002 */
[----:B------:R-:W-:-:S08]  /*2370*/  DADD R4, R2, -6.75539944105574400000e+15 ;  /* 0xc338000002047429 */ /* 0x000fd00000000000 */
[----:B------:R-:W-:Y:S01]  /*2380*/  DFMA R6, R4, -UR4, R6 ;  /* 0x8000000404067c2b */ /* 0x000fe20008000006 */
[----:B------:R-:W-:Y:S01]  /*2390*/  UMOV UR4, 0x3b39803f ;  /* 0x3b39803f00047882 */ /* 0x000fe20000000000 */
[----:B------:R-:W-:-:S06]  /*23a0*/  UMOV UR5, 0x3c7abc9e ;  /* 0x3c7abc9e00057882 */ /* 0x000fcc0000000000 */
[----:B------:R-:W-:Y:S01]  /*23b0*/  DFMA R4, R4, -UR4, R6 ;  /* 0x8000000404047c2b */ /* 0x000fe20008000006 */
[----:B------:R-:W-:Y:S01]  /*23c0*/  UMOV UR4, 0x69ce2bdf ;  /* 0x69ce2bdf00047882 */ /* 0x000fe20000000000 */
[----:B------:R-:W-:Y:S01]  /*23d0*/  IMAD.MOV.U32 R6, RZ, RZ, -0x35dec16 ;  /* 0xfca213eaff067424 */ /* 0x000fe200078e00ff */
[----:B------:R-:W-:Y:S01]  /*23e0*/  MOV R7, 0x3e928af3 ;  /* 0x3e928af300077802 */ /* 0x000fe20000000f00 */
[----:B------:R-:W-:-:S05]  /*23f0*/  UMOV UR5, 0x3e5ade15 ;  /* 0x3e5ade1500057882 */ /* 0x000fca0000000000 */
[----:B------:R-:W-:Y:S01]  /*2400*/  DFMA R6, R4, UR4, R6 ;  /* 0x0000000404067c2b */ /* 0x000fe20008000006 */
[----:B------:R-:W-:Y:S01]  /*2410*/  UMOV UR4, 0x62401315 ;  /* 0x6240131500047882 */ /* 0x000fe20000000000 */
[----:B------:R-:W-:-:S06]  /*2420*/  UMOV UR5, 0x3ec71dee ;  /* 0x3ec71dee00057882 */ /* 0x000fcc0000000000 */
[----:B------:R-:W-:Y:S01]  /*2430*/  DFMA R6, R4, R6, UR4 ;  /* 0x0000000404067e2b */ /* 0x000fe20008000006 */
        /* <DEDUP_REMOVED lines=20> */
[----:B------:R-:W-:-:S08]  /*2580*/  DFMA R6, R4, R6, UR4 ;  /* 0x0000000404067e2b */ /* 0x000fd00008000006 */
[----:B------:R-:W-:-:S08]  /*2590*/  DFMA R6, R4, R6, 1 ;  /* 0x3ff000000406742b */ /* 0x000fd00000000006 */
[----:B------:R-:W-:-:S10]  /*25a0*/  DFMA R6, R4, R6, 1 ;  /* 0x3ff000000406742b */ /* 0x000fd40000000006 */
[----:B------:R-:W-:-:S04]  /*25b0*/  IMAD R2, R2, 0x100000, R7 ;  /* 0x0010000002027824 */ /* 0x000fc800078e0207 */
[----:B------:R-:W-:Y:S01]  /*25c0*/  VIADD R7, R2, 0xffe00000 ;  /* 0xffe0000002077836 */ /* 0x000fe20000000000 */
[----:B------:R-:W-:-:S03]  /*25d0*/  MOV R2, RZ ;  /* 0x000000ff00027202 */ /* 0x000fc60000000f00 */
[----:B------:R-:W0:Y:S03]  /*25e0*/  MUFU.RCP64H R3, R7 ;  /* 0x0000000700037308 */ /* 0x000e260000001800 */
[----:B0-----:R-:W-:-:S08]  /*25f0*/  DFMA R4, -R6, R2, 1 ;  /* 0x3ff000000604742b */ /* 0x001fd00000000102 */
[----:B------:R-:W-:-:S08]  /*2600*/  DFMA R4, R4, R4, R4 ;  /* 0x000000040404722b */ /* 0x000fd00000000004 */
[----:B------:R-:W-:-:S08]  /*2610*/  DFMA R4, R2, R4, R2 ;  /* 0x000000040204722b */ /* 0x000fd00000000002 */
[----:B------:R-:W-:Y:S01]  /*2620*/  DFMA R4, R4, 0.0625, R6 ;  /* 0x3fb000000404782b */ /* 0x000fe20000000006 */
[----:B------:R-:W-:Y:S10]  /*2630*/  BRA `(.L_x_2015) ;  /* 0x00000000000c7947 */ /* 0x000ff40003800000 */
.L_x_2014:
[----:B------:R-:W-:-:S06]  /*2640*/  DSETP.GTU.AND P0, PT, R2, +INF , PT ;  /* 0x7ff000000200742a */ /* 0x000fcc0003f0c000 */
[----:B------:R-:W-:Y:S02]  /*2650*/  FSEL R4, R2, RZ, P0 ;  /* 0x000000ff02047208 */ /* 0x000fe40000000000 */
[----:B------:R-:W-:-:S07]  /*2660*/  FSEL R5, R3, +QNAN , P0 ;  /* 0x7ff0000003057808 */ /* 0x000fce0000000000 */
.L_x_2015:
[----:B------:R-:W-:Y:S05]  /*2670*/  BSYNC.RECONVERGENT B0 ;  /* 0x0000000000007941 */ /* 0x000fea0003800200 */
.L_x_2013:
[----:B------:R-:W0:Y:S01]  /*2680*/  LDCU.64 UR6, c[0x0][0x580] ;  /* 0x0000b000ff0677ac */ /* 0x000e220008000a00 */
[----:B------:R-:W-:Y:S01]  /*2690*/  DADD R4, R4, R4 ;  /* 0x0000000004047229 */ /* 0x000fe20000000004 */
        /* <DEDUP_REMOVED lines=13> */
[----:B------:R-:W0:Y:S02]  /*2770*/  F2I.F64.TRUNC R5, R4 ;  /* 0x0000000400057311 */ /* 0x000e24000030d100 */
[----:B0-----:R0:W-:Y:S01]  /*2780*/  STG.E.U8 desc[UR36][R2.64], R5 ;  /* 0x0000000502007986 */ /* 0x0011e2000c101124 */
[----:B------:R-:W-:Y:S05]  /*2790*/  BRA `(.L_x_2021) ;  /* 0x0000000c00f47947 */ /* 0x000fea0003800000 */
.L_x_2019:
[----:B------:R-:W0:Y:S02]  /*27a0*/  F2I.S64.F64.TRUNC R4, R4 ;  /* 0x0000000400047311 */ /* 0x000e24000030d900 */
[----:B0-----:R-:W-:-:S05]  /*27b0*/  IMAD.MOV.U32 R7, RZ, RZ, R4 ;  /* 0x000000ffff077224 */ /* 0x001fca00078e0004 */
[----:B------:R0:W-:Y:S01]  /*27c0*/  STG.E.U8 desc[UR36][R2.64], R7 ;  /* 0x0000000702007986 */ /* 0x0001e2000c101124 */
[----:B------:R-:W-:Y:S05]  /*27d0*/  BRA `(.L_x_2021) ;  /* 0x0000000c00e47947 */ /* 0x000fea0003800000 */
.L_x_2018:
[----:B------:R-:W-:-:S09]  /*27e0*/  UISETP.NE.AND UP0, UPT, UR4, 0x2, UPT ;  /* 0x000000020400788c */ /* 0x000fd2000bf05270 */
[----:B------:R-:W-:Y:S05]  /*27f0*/  BRA.U !UP0, `(.L_x_2022) ;  /* 0x0000000108287547 */ /* 0x000fea000b800000 */
[----:B------:R-:W-:-:S09]  /*2800*/  UISETP.NE.AND UP0, UPT, UR4, 0x3, UPT ;  /* 0x000000030400788c */ /* 0x000fd2000bf05270 */
[----:B------:R-:W-:Y:S05]  /*2810*/  BRA.U !UP0, `(.L_x_2023) ;  /* 0x0000000108147547 */ /* 0x000fea000b800000 */
[----:B------:R-:W-:-:S09]  /*2820*/  UISETP.NE.AND UP0, UPT, UR4, 0x4, UPT ;  /* 0x000000040400788c */ /* 0x000fd2000bf05270 */
[----:B------:R-:W-:Y:S05]  /*2830*/  BRA.U UP0, `(.L_x_2020) ;  /* 0x0000000d00247547 */ /* 0x000fea000b800000 */
[----:B------:R-:W0:Y:S02]  /*2840*/  F2I.S64.F64.TRUNC R4, R4 ;  /* 0x0000000400047311 */ /* 0x000e24000030d900 */
[----:B0-----:R0:W-:Y:S01]  /*2850*/  STG.E.64 desc[UR36][R2.64], R4 ;  /* 0x0000000402007986 */ /* 0x0011e2000c101b24 */
[----:B------:R-:W-:Y:S05]  /*2860*/  BRA `(.L_x_2021) ;  /* 0x0000000c00c07947 */ /* 0x000fea0003800000 */
.L_x_2023:
[----:B------:R-:W0:Y:S02]  /*2870*/  F2I.F64.TRUNC R5, R4 ;  /* 0x0000000400057311 */ /* 0x000e24000030d100 */
[----:B0-----:R0:W-:Y:S01]  /*2880*/  STG.E desc[UR36][R2.64], R5 ;  /* 0x0000000502007986 */ /* 0x0011e2000c101924 */
[----:B------:R-:W-:Y:S05]  /*2890*/  BRA `(.L_x_2021) ;  /* 0x0000000c00b47947 */ /* 0x000fea0003800000 */
.L_x_2022:
[----:B------:R-:W0:Y:S02]  /*28a0*/  F2I.F64.TRUNC R5, R4 ;  /* 0x0000000400057311 */ /* 0x000e24000030d100 */
[----:B0-----:R0:W-:Y:S01]  /*28b0*/  STG.E.U16 desc[UR36][R2.64], R5 ;  /* 0x0000000502007986 */ /* 0x0011e2000c101524 */
[----:B------:R-:W-:Y:S05]  /*28c0*/  BRA `(.L_x_2021) ;  /* 0x0000000c00a87947 */ /* 0x000fea0003800000 */
.L_x_2017:
[----:B------:R-:W-:-:S09]  /*28d0*/  UISETP.GT.AND UP0, UPT, UR4, 0x6, UPT ;  /* 0x000000060400788c */ /* 0x000fd2000bf04270 */
[----:B------:R-:W-:Y:S05]  /*28e0*/  BRA.U UP0, `(.L_x_2024) ;  /* 0x00000001004c7547 */ /* 0x000fea000b800000 */
[----:B------:R-:W-:-:S09]  /*28f0*/  UISETP.NE.AND UP0, UPT, UR4, 0x5, UPT ;  /* 0x000000050400788c */ /* 0x000fd2000bf05270 */
[----:B------:R-:W-:Y:S05]  /*2900*/  BRA.U !UP0, `(.L_x_2025) ;  /* 0x0000000108247547 */ /* 0x000fea000b800000 */
[----:B------:R-:W-:-:S09]  /*2910*/  UISETP.NE.AND UP0, UPT, UR4, 0x6, UPT ;  /* 0x000000060400788c */ /* 0x000fd2000bf05270 */
[----:B------:R-:W-:Y:S05]  /*2920*/  BRA.U UP0, `(.L_x_2020) ;  /* 0x0000000900e87547 */ /* 0x000fea000b800000 */
[----:B------:R-:W-:Y:S01]  /*2930*/  UMOV UR4, 0xf0000000 ;  /* 0xf000000000047882 */ /* 0x000fe20000000000 */
[----:B------:R-:W-:Y:S01]  /*2940*/  UMOV UR5, 0x380fffff ;  /* 0x380fffff00057882 */ /* 0x000fe20000000000 */
[----:B------:R-:W0:Y:S01]  /*2950*/  F2F.F32.F64 R7, R4 ;  /* 0x0000000400077310 */ /* 0x000e220000301000 */
[----:B------:R-:W-:-:S14]  /*2960*/  DSETP.GEU.AND P0, PT, |R4|, UR4, PT ;  /* 0x0000000404007e2a */ /* 0x000fdc000bf0e200 */
[----:B0-----:R-:W-:-:S05]  /*2970*/  @!P0 FMUL R7, R7, 1.175494350822287508e-38 ;  /* 0x0080000007078820 */ /* 0x001fca0000400000 */
[----:B------:R0:W-:Y:S01]  /*2980*/  STG.E desc[UR36][R2.64], R7 ;  /* 0x0000000702007986 */ /* 0x0001e2000c101924 */
[----:B------:R-:W-:Y:S05]  /*2990*/  BRA `(.L_x_2021) ;  /* 0x0000000c00747947 */ /* 0x000fea0003800000 */
.L_x_2025:
[----:B------:R-:W-:Y:S01]  /*29a0*/  UMOV UR4, 0xf0000000 ;  /* 0xf000000000047882 */ /* 0x000fe20000000000 */
[----:B------:R-:W-:Y:S01]  /*29b0*/  UMOV UR5, 0x380fffff ;  /* 0x380fffff00057882 */ /* 0x000fe20000000000 */
[----:B----4-:R-:W0:Y:S01]  /*29c0*/  F2F.F32.F64 R0, R4 ;  /* 0x0000000400007310 */ /* 0x010e220000301000 */
[----:B------:R-:W-:-:S14]  /*29d0*/  DSETP.GEU.AND P0, PT, |R4|, UR4, PT ;  /* 0x0000000404007e2a */ /* 0x000fdc000bf0e200 */
[----:B0-----:R-:W-:-:S05]  /*29e0*/  @!P0 FMUL R0, R0, 1.175494350822287508e-38 ;  /* 0x0080000000008820 */ /* 0x001fca0000400000 */
[----:B------:R-:W-:-:S05]  /*29f0*/  F2FP.F16.F32.PACK_AB R0, RZ, R0 ;  /* 0x00000000ff00723e */ /* 0x000fca00000000ff */
[----:B------:R0:W-:Y:S01]  /*2a00*/  STG.E.U16 desc[UR36][R2.64], R0 ;  /* 0x0000000002007986 */ /* 0x0001e2000c101524 */
[----:B------:R-:W-:Y:S05]  /*2a10*/  BRA `(.L_x_2021) ;  /* 0x0000000c00547947 */ /* 0x000fea0003800000 */
.L_x_2024:
[----:B------:R-:W-:-:S09]  /*2a20*/  UISETP.NE.AND UP0, UPT, UR4, 0x7, UPT ;  /* 0x000000070400788c */ /* 0x000fd2000bf05270 */
[----:B------:R-:W-:Y:S05]  /*2a30*/  BRA.U !UP0, `(.L_x_2026) ;  /* 0x0000000108547547 */ /* 0x000fea000b800000 */
[----:B------:R-:W-:-:S09]  /*2a40*/  UISETP.NE.AND UP0, UPT, UR4, 0x8, UPT ;  /* 0x000000080400788c */ /* 0x000fd2000bf05270 */
[----:B------:R-:W-:Y:S05]  /*2a50*/  BRA.U !UP0, `(.L_x_2027) ;  /* 0x0000000108287547 */ /* 0x000fea000b800000 */
[----:B------:R-:W-:-:S09]  /*2a60*/  UISETP.NE.AND UP0, UPT, UR4, 0x9, UPT ;  /* 0x000000090400788c */ /* 0x000fd2000bf05270 */
[----:B------:R-:W-:Y:S05]  /*2a70*/  BRA.U UP0, `(.L_x_2020) ;  /* 0x0000000900947547 */ /* 0x000fea000b800000 */
[----:B------:R-:W-:Y:S01]  /*2a80*/  UMOV UR4, 0xf0000000 ;  /* 0xf000000000047882 */ /* 0x000fe20000000000 */
[----:B------:R-:W-:Y:S01]  /*2a90*/  UMOV UR5, 0x380fffff ;  /* 0x380fffff00057882 */ /* 0x000fe20000000000 */
[----:B------:R-:W0:Y:S01]  /*2aa0*/  F2F.F32.F64 R6, R4 ;  /* 0x0000000400067310 */ /* 0x000e220000301000 */
[----:B------:R-:W-:Y:S01]  /*2ab0*/  DSETP.GEU.AND P0, PT, |R4|, UR4, PT ;  /* 0x0000000404007e2a */ /* 0x000fe2000bf0e200 */
[----:B------:R-:W-:-:S13]  /*2ac0*/  MOV R7, RZ ;  /* 0x000000ff00077202 */ /* 0x000fda0000000f00 */
[----:B0-----:R-:W-:-:S05]  /*2ad0*/  @!P0 FMUL R6, R6, 1.175494350822287508e-38 ;  /* 0x0080000006068820 */ /* 0x001fca0000400000 */
[----:B------:R0:W-:Y:S01]  /*2ae0*/  STG.E.64 desc[UR36][R2.64], R6 ;  /* 0x0000000602007986 */ /* 0x0001e2000c101b24 */
[----:B------:R-:W-:Y:S05]  /*2af0*/  BRA `(.L_x_2021) ;  /* 0x0000000c001c7947 */ /* 0x000fea0003800000 */
.L_x_2027:
[----:B------:R-:W-:Y:S01]  /*2b00*/  UMOV UR4, 0xf0000000 ;  /* 0xf000000000047882 */ /* 0x000fe20000000000 */
[----:B------:R-:W-:Y:S01]  /*2b10*/  UMOV UR5, 0x380fffff ;  /* 0x380fffff00057882 */ /* 0x000fe20000000000 */
[----:B----4-:R-:W0:Y:S01]  /*2b20*/  F2F.F32.F64 R0, R4 ;  /* 0x0000000400007310 */ /* 0x010e220000301000 */
[----:B------:R-:W-:-:S14]  /*2b30*/  DSETP.GEU.AND P0, PT, |R4|, UR4, PT ;  /* 0x0000000404007e2a */ /* 0x000fdc000bf0e200 */
[----:B0-----:R-:W-:-:S05]  /*2b40*/  @!P0 FMUL R0, R0, 1.175494350822287508e-38 ;  /* 0x0080000000008820 */ /* 0x001fca0000400000 */
[----:B------:R-:W-:-:S04]  /*2b50*/  F2FP.F16.F32.PACK_AB R5, RZ, R0 ;  /* 0x00000000ff05723e */ /* 0x000fc800000000ff */
[----:B------:R-:W-:-:S05]  /*2b60*/  PRMT R5, R5, 0x5410, RZ ;  /* 0x0000541005057816 */ /* 0x000fca00000000ff */
[----:B------:R0:W-:Y:S01]  /*2b70*/  STG.E desc[UR36][R2.64], R5 ;  /* 0x0000000502007986 */ /* 0x0001e2000c101924 */
[----:B------:R-:W-:Y:S05]  /*2b80*/  BRA `(.L_x_2021) ;  /* 0x0000000800f87947 */ /* 0x000fea0003800000 */
.L_x_2026:
[----:B------:R0:W-:Y:S01]  /*2b90*/  STG.E.64 desc[UR36][R2.64], R4 ;  /* 0x0000000402007986 */ /* 0x0001e2000c101b24 */
[----:B------:R-:W-:Y:S05]  /*2ba0*/  BRA `(.L_x_2021) ;  /* 0x0000000800f07947 */ /* 0x000fea0003800000 */
.L_x_2016:
        /* <DEDUP_REMOVED lines=8> */
[----:B------:R-:W-:-:S06]  /*2c30*/  DSETP.NEU.AND P0, PT, R4, RZ, PT ;  /* 0x000000ff0400722a */ /* 0x000fcc0003f0d000 */
[----:B------:R-:W-:-:S05]  /*2c40*/  SEL R5, RZ, 0x1, !P0 ;  /* 0x00000001ff057807 */ /* 0x000fca0004000000 */
[----:B------:R0:W-:Y:S01]  /*2c50*/  STG.E.U8 desc[UR36][R2.64], R5 ;  /* 0x0000000502007986 */ /* 0x0001e2000c101124 */
[----:B------:R-:W-:Y:S05]  /*2c60*/  BRA `(.L_x_2021) ;  /* 0x0000000800c07947 */ /* 0x000fea0003800000 */
.L_x_2030:
[----:B------:R-:W-:-:S05]  /*2c70*/  CS2R R6, SRZ ;  /* 0x0000000000067805 */ /* 0x000fca000001ff00 */
[----:B------:R0:W-:Y:S01]  /*2c80*/  STG.E.128 desc[UR36][R2.64], R4 ;  /* 0x0000000402007986 */ /* 0x0001e2000c101d24 */
[----:B------:R-:W-:Y:S05]  /*2c90*/  BRA `(.L_x_2021) ;  /* 0x0000000800b47947 */ /* 0x000fea0003800000 */
.L_x_2029:
        /* <DEDUP_REMOVED lines=10> */
[----:B------:R-:W-:Y:S01]  /*2d40*/  BSSY.RECONVERGENT B0, `(.L_x_2033) ;  /* 0x000000d000007945 */ /* 0x000fe20003800200 */
[----:B----4-:R-:W-:-:S12]  /*2d50*/  IMAD.MOV.U32 R0, RZ, RZ, 0x7f ;  /* 0x0000007fff007424 */ /* 0x010fd800078e00ff */
[----:B0-----:R-:W-:-:S05]  /*2d60*/  @!P0 FMUL R9, R9, 1.175494350822287508e-38 ;  /* 0x0080000009098820 */ /* 0x001fca0000400000 */
        /* <DEDUP_REMOVED lines=10> */
.L_x_2034:
[----:B------:R-:W-:Y:S05]  /*2e10*/  BSYNC.RECONVERGENT B0 ;  /* 0x0000000000007941 */ /* 0x000fea0003800200 */
.L_x_2033:
[----:B------:R-:W-:-:S05]  /*2e20*/  LOP3.LUT R7, R0, 0x80, R7, 0xf8, !PT ;  /* 0x0000008000077812 */ /* 0x000fca00078ef807 */
[----:B------:R0:W-:Y:S01]  /*2e30*/  STG.E.U8 desc[UR36][R2.64], R7 ;  /* 0x0000000702007986 */ /* 0x0001e2000c101124 */
[----:B------:R-:W-:Y:S05]  /*2e40*/  BRA `(.L_x_2021) ;  /* 0x0000000800487947 */ /* 0x000fea0003800000 */
.L_x_2032:
[----:B------:R-:W-:Y:S01]  /*2e50*/  UMOV UR4, 0xf0000000 ;  /* 0xf000000000047882 */ /* 0x000fe20000000000 */
[----:B------:R-:W-:Y:S01]  /*2e60*/  UMOV UR5, 0x380fffff ;  /* 0x380fffff00057882 */ /* 0x000fe20000000000 */
[----:B------:R-:W0:Y:S01]  /*2e70*/  F2F.F32.F64 R9, R4 ;  /* 0x0000000400097310 */ /* 0x000e220000301000 */
[----:B------:R-:W-:Y:S01]  /*2e80*/  DSETP.GEU.AND P0, PT, |R4|, UR4, PT ;  /* 0x0000000404007e2a */ /* 0x000fe2000bf0e200 */
[----:B------:R-:W-:-:S13]  /*2e90*/  BSSY.RECONVERGENT B0, `(.L_x_2035) ;  /* 0x000000f000007945 */ /* 0x000fda0003800200 */
[----:B0-----:R-:W-:-:S05]  /*2ea0*/  @!P0 FMUL R9, R9, 1.175494350822287508e-38 ;  /* 0x0080000009098820 */ /* 0x001fca0000400000 */
[----:B------:R-:W-:Y:S02]  /*2eb0*/  LOP3.LUT R6, R9, 0x7fffffff, RZ, 0xc0, !PT ;  /* 0x7fffffff09067812 */ /* 0x000fe400078ec0ff */
[----:B------:R-:W-:Y:S02]  /*2ec0*/  SHF.R.U32.HI R7, RZ, 0x18, R9 ;  /* 0x00000018ff077819 */ /* 0x000fe40000011609 */
[----:B------:R-:W-:-:S13]  /*2ed0*/  ISETP.GE.U32.AND P1, PT, R6, 0x47800000, PT ;  /* 0x478000000600780c */ /* 0x000fda0003f26070 */
[----:B----4-:R-:W-:Y:S01]  /*2ee0*/  @P1 IMAD.MOV.U32 R0, RZ, RZ, 0x7f ;  /* 0x0000007fff001424 */ /* 0x010fe200078e00ff */
        /* <DEDUP_REMOVED lines=9> */
.L_x_2036:
[----:B------:R-:W-:Y:S05]  /*2f80*/  BSYNC.RECONVERGENT B0 ;  /* 0x0000000000007941 */ /* 0x000fea0003800200 */
.L_x_2035:
[----:B------:R-:W-:-:S05]  /*2f90*/  LOP3.LUT R7, R0, 0x80, R7, 0xf8, !PT ;  /* 0x0000008000077812 */ /* 0x000fca00078ef807 */
[----:B------:R0:W-:Y:S01]  /*2fa0*/  STG.E.U8 desc[UR36][R2.64], R7 ;  /* 0x0000000702007986 */ /* 0x0001e2000c101124 */
[----:B------:R-:W-:Y:S05]  /*2fb0*/  BRA `(.L_x_2021) ;  /* 0x0000000400ec7947 */ /* 0x000fea0003800000 */
.L_x_2031:
[----:B------:R-:W-:Y:S01]  /*2fc0*/  UMOV UR4, 0xf0000000 ;  /* 0xf000000000047882 */ /* 0x000fe20000000000 */
[----:B------:R-:W-:Y:S01]  /*2fd0*/  UMOV UR5, 0x380fffff ;  /* 0x380fffff00057882 */ /* 0x000fe20000000000 */
[----:B----4-:R-:W0:Y:S01]  /*2fe0*/  F2F.F32.F64 R0, R4 ;  /* 0x0000000400007310 */ /* 0x010e220000301000 */
[----:B------:R-:W-:-:S14]  /*2ff0*/  DSETP.GEU.AND P0, PT, |R4|, UR4, PT ;  /* 0x0000000404007e2a */ /* 0x000fdc000bf0e200 */
[----:B0-----:R-:W-:-:S05]  /*3000*/  @!P0 FMUL R0, R0, 1.175494350822287508e-38 ;  /* 0x0080000000008820 */ /* 0x001fca0000400000 */
[----:B------:R-:W-:-:S05]  /*3010*/  F2FP.BF16.F32.PACK_AB R0, RZ, R0 ;  /* 0x00000000ff00723e */ /* 0x000fca00000010ff */
[----:B------:R0:W-:Y:S01]  /*3020*/  STG.E.U16 desc[UR36][R2.64], R0 ;  /* 0x0000000002007986 */ /* 0x0001e2000c101524 */
[----:B------:R-:W-:Y:S05]  /*3030*/  BRA `(.L_x_2021) ;  /* 0x0000000400cc7947 */ /* 0x000fea0003800000 */
.L_x_2028:
        /* <DEDUP_REMOVED lines=8> */
[----:B------:R-:W0:Y:S02]  /*30c0*/  F2I.U32.F64.TRUNC R5, R4 ;  /* 0x0000000400057311 */ /* 0x000e24000030d000 */
[----:B0-----:R2:W-:Y:S01]  /*30d0*/  STG.E.U16 desc[UR36][R2.64], R5 ;  /* 0x0000000502007986 */ /* 0x0015e2000c101524 */
[----:B------:R-:W-:Y:S05]  /*30e0*/  BRA `(.L_x_2021) ;  /* 0x0000000400a07947 */ /* 0x000fea0003800000 */
.L_x_2039:
[----:B------:R-:W-:Y:S01]  /*30f0*/  UMOV UR4, 0xf0000000 ;  /* 0xf000000000047882 */ /* 0x000fe20000000000 */
[----:B------:R-:W-:Y:S01]  /*3100*/  UMOV UR5, 0x380fffff ;  /* 0x380fffff00057882 */ /* 0x000fe20000000000 */
[----:B------:R-:W0:Y:S01]  /*3110*/  F2F.F32.F64 R7, R4 ;  /* 0x0000000400077310 */ /* 0x000e220000301000 */
[----:B------:R-:W-:Y:S01]  /*3120*/  DSETP.GEU.AND P0, PT, |R4|, UR4, PT ;  /* 0x0000000404007e2a */ /* 0x000fe2000bf0e200 */
[----:B------:R-:W-:Y:S01]  /*3130*/  BSSY.RECONVERGENT B0, `(.L_x_2040) ;  /* 0x0000015000007945 */ /* 0x000fe20003800200 */
[----:B----4-:R-:W-:-:S12]  /*3140*/  MOV R0, 0x80 ;  /* 0x0000008000007802 */ /* 0x010fd80000000f00 */
[----:B0-----:R-:W-:-:S05]  /*3150*/  @!P0 FMUL R7, R7, 1.175494350822287508e-38 ;  /* 0x0080000007078820 */ /* 0x001fca0000400000 */
        /* <DEDUP_REMOVED lines=10> */
.L_x_2042:
[----:B------:R-:W-:-:S04]  /*3200*/  SHF.R.U32.HI R0, RZ, 0x14, R7 ;  /* 0x00000014ff007819 */ /* 0x000fc80000011607 */
[----:B------:R-:W-:-:S04]  /*3210*/  LOP3.LUT R0, R0, 0x1, RZ, 0xc0, !PT ;  /* 0x0000000100007812 */ /* 0x000fc800078ec0ff */
[----:B------:R-:W-:-:S04]  /*3220*/  IADD3 R0, PT, PT, R7, 0x487ffff, R0 ;  /* 0x0487ffff07007810 */ /* 0x000fc80007ffe000 */
[----:B------:R-:W-:-:S04]  /*3230*/  SHF.R.U32.HI R0, RZ, 0x14, R0 ;  /* 0x00000014ff007819 */ /* 0x000fc80000011600 */
[----:B------:R-:W-:-:S07]  /*3240*/  LOP3.LUT R4, R0, 0xff, RZ, 0xc0, !PT ;  /* 0x000000ff00047812 */ /* 0x000fce00078ec0ff */
.L_x_2043:
[----:B------:R-:W-:-:S04]  /*3250*/  SHF.R.U32.HI R5, RZ, 0x18, R7 ;  /* 0x00000018ff057819 */ /* 0x000fc80000011607 */
[----:B------:R-:W-:-:S04]  /*3260*/  LOP3.LUT R4, R4, 0x80, R5, 0xf8, !PT ;  /* 0x0000008004047812 */ /* 0x000fc800078ef805 */
[----:B------:R-:W-:-:S07]  /*3270*/  PRMT R0, R4, 0x7610, R0 ;  /* 0x0000761004007816 */ /* 0x000fce0000000000 */
.L_x_2041:
[----:B------:R-:W-:Y:S05]  /*3280*/  BSYNC.RECONVERGENT B0 ;  /* 0x0000000000007941 */ /* 0x000fea0003800200 */
.L_x_2040:
[----:B------:R1:W-:Y:S01]  /*3290*/  STG.E.U8 desc[UR36][R2.64], R0 ;  /* 0x0000000002007986 */ /* 0x0003e2000c101124 */
[----:B------:R-:W-:Y:S05]  /*32a0*/  BRA `(.L_x_2021) ;  /* 0x0000000400307947 */ /* 0x000fea0003800000 */
.L_x_2038:
[----:B------:R-:W-:Y:S01]  /*32b0*/  UMOV UR4, 0xf0000000 ;  /* 0xf000000000047882 */ /* 0x000fe20000000000 */
[----:B------:R-:W-:Y:S01]  /*32c0*/  UMOV UR5, 0x380fffff ;  /* 0x380fffff00057882 */ /* 0x000fe20000000000 */
[----:B------:R-:W0:Y:S01]  /*32d0*/  F2F.F32.F64 R7, R4 ;  /* 0x0000000400077310 */ /* 0x000e220000301000 */
[----:B------:R-:W-:Y:S01]  /*32e0*/  DSETP.GEU.AND P0, PT, |R4|, UR4, PT ;  /* 0x0000000404007e2a */ /* 0x000fe2000bf0e200 */
[----:B------:R-:W-:Y:S01]  /*32f0*/  BSSY.RECONVERGENT B0, `(.L_x_2044) ;  /* 0x0000015000007945 */ /* 0x000fe20003800200 */
[----:B----4-:R-:W-:-:S12]  /*3300*/  IMAD.MOV.U32 R0, RZ, RZ, 0x80 ;  /* 0x00000080ff007424 */ /* 0x010fd800078e00ff */
        /* <DEDUP_REMOVED lines=11> */
.L_x_2046:
[----:B------:R-:W-:-:S04]  /*33c0*/  SHF.R.U32.HI R0, RZ, 0x15, R7 ;  /* 0x00000015ff007819 */ /* 0x000fc80000011607 */
[----:B------:R-:W-:-:S04]  /*33d0*/  LOP3.LUT R0, R0, 0x1, RZ, 0xc0, !PT ;  /* 0x0000000100007812 */ /* 0x000fc800078ec0ff */
[----:B------:R-:W-:-:S04]  /*33e0*/  IADD3 R0, PT, PT, R7, 0x88fffff, R0 ;  /* 0x088fffff07007810 */ /* 0x000fc80007ffe000 */
[----:B------:R-:W-:-:S04]  /*33f0*/  SHF.R.U32.HI R0, RZ, 0x15, R0 ;  /* 0x00000015ff007819 */ /* 0x000fc80000011600 */
[----:B------:R-:W-:-:S07]  /*3400*/  LOP3.LUT R4, R0, 0xff, RZ, 0xc0, !PT ;  /* 0x000000ff00047812 */ /* 0x000fce00078ec0ff */
.L_x_2047:
[----:B------:R-:W-:-:S04]  /*3410*/  SHF.R.U32.HI R5, RZ, 0x18, R7 ;  /* 0x00000018ff057819 */ /* 0x000fc80000011607 */
[----:B------:R-:W-:-:S04]  /*3420*/  LOP3.LUT R4, R4, 0x80, R5, 0xf8, !PT ;  /* 0x0000008004047812 */ /* 0x000fc800078ef805 */
[----:B------:R-:W-:-:S07]  /*3430*/  PRMT R0, R4, 0x7610, R0 ;  /* 0x0000761004007816 */ /* 0x000fce0000000000 */
.L_x_2045:
[----:B------:R-:W-:Y:S05]  /*3440*/  BSYNC.RECONVERGENT B0 ;  /* 0x0000000000007941 */ /* 0x000fea0003800200 */
.L_x_2044:
[----:B------:R0:W-:Y:S01]  /*3450*/  STG.E.U8 desc[UR36][R2.64], R0 ;  /* 0x0000000002007986 */ /* 0x0001e2000c101124 */
[----:B------:R-:W-:Y:S05]  /*3460*/  BRA `(.L_x_2021) ;  /* 0x0000000000c07947 */ /* 0x000fea0003800000 */
.L_x_2037:
[----:B------:R-:W-:-:S09]  /*3470*/  UISETP.NE.AND UP0, UPT, UR4, 0x1c, UPT ;  /* 0x0000001c0400788c */ /* 0x000fd2000bf05270 */
[----:B------:R-:W-:Y:S05]  /*3480*/  BRA.U !UP0, `(.L_x_2048) ;  /* 0x0000000108b07547 */ /* 0x000fea000b800000 */
[----:B------:R-:W-:-:S09]  /*3490*/  UISETP.NE.AND UP0, UPT, UR4, 0x1d, UPT ;  /* 0x0000001d0400788c */ /* 0x000fd2000bf05270 */
[----:B------:R-:W-:Y:S05]  /*34a0*/  BRA.U !UP0, `(.L_x_2049) ;  /* 0x00000001089c7547 */ /* 0x000fea000b800000 */
[----:B------:R-:W-:-:S09]  /*34b0*/  UISETP.NE.AND UP0, UPT, UR4, 0x2c, UPT ;  /* 0x0000002c0400788c */ /* 0x000fd2000bf05270 */
[----:B------:R-:W-:Y:S05]  /*34c0*/  BRA.U !UP0, `(.L_x_2050) ;  /* 0x0000000108447547 */ /* 0x000fea000b800000 */
.L_x_2020:
[----:B----4-:R-:W-:Y:S01]  /*34d0*/  MOV R0, 0x0 ;  /* 0x0000000000007802 */ /* 0x010fe20000000f00 */
        /* <DEDUP_REMOVED lines=9> */
[----:B---3--:R-:W-:-:S02]  /*3570*/  IMAD.U32 R6, RZ, RZ, UR8 ;  /* 0x00000008ff067e24 */ /* 0x008fc4000f8e00ff */
[----:B------:R-:W-:Y:S01]  /*3580*/  IMAD.U32 R7, RZ, RZ, UR9 ;  /* 0x00000009ff077e24 */ /* 0x000fe2000f8e00ff */
[----:B----4-:R-:W-:Y:S01]  /*3590*/  MOV R10, UR4 ;  /* 0x00000004000a7c02 */ /* 0x010fe20008000f00 */
[----:B-1----:R-:W-:-:S07]  /*35a0*/  IMAD.U32 R11, RZ, RZ, UR5 ;  /* 0x00000005ff0b7e24 */ /* 0x002fce000f8e00ff */
[----:B------:R-:W-:-:S07]  /*35b0*/  LEPC R20, `(.L_x_2051) ;  /* 0x000000001014794e */ /* 0x000fce0000000000 */
[----:B--2---:R-:W-:Y:S05]  /*35c0*/  CALL.ABS.NOINC R2 ;  /* 0x0000000002007343 */ /* 0x004fea0003c00000 */
.L_x_2051:
[----:B------:R-:W-:Y:S05]  /*35d0*/  BRA `(.L_x_2021) ;  /* 0x0000000000647947 */ /* 0x000fea0003800000 */
.L_x_2050:
[----:B------:R-:W-:Y:S01]  /*35e0*/  UMOV UR4, 0xf0000000 ;  /* 0xf000000000047882 */ /* 0x000fe20000000000 */
[----:B------:R-:W-:Y:S01]  /*35f0*/  UMOV UR5, 0x380fffff ;  /* 0x380fffff00057882 */ /* 0x000fe20000000000 */
[----:B------:R0:W1:Y:S01]  /*3600*/  F2F.F32.F64 R8, R4 ;  /* 0x0000000400087310 */ /* 0x0000620000301000 */
[----:B------:R-:W-:Y:S01]  /*3610*/  DSETP.GEU.AND P0, PT, |R4|, UR4, PT ;  /* 0x0000000404007e2a */ /* 0x000fe2000bf0e200 */
[----:B0-----:R-:W-:-:S13]  /*3620*/  IMAD.MOV.U32 R5, RZ, RZ, 0xff ;  /* 0x000000ffff057424 */ /* 0x001fda00078e00ff */
[----:B-1----:R-:W-:-:S05]  /*3630*/  @!P0 FMUL R8, R8, 1.175494350822287508e-38 ;  /* 0x0080000008088820 */ /* 0x002fca0000400000 */
[----:B------:R-:W-:-:S04]  /*3640*/  SHF.R.U32.HI R6, RZ, 0x17, R8 ;  /* 0x00000017ff067819 */ /* 0x000fc80000011608 */
[----:B------:R-:W-:-:S04]  /*3650*/  LOP3.LUT R7, R6, 0xff, RZ, 0xc0, !PT ;  /* 0x000000ff06077812 */ /* 0x000fc800078ec0ff */
[----:B------:R-:W-:-:S13]  /*3660*/  ISETP.NE.AND P1, PT, R7, 0xff, PT ;  /* 0x000000ff0700780c */ /* 0x000fda0003f25270 */
[--C-:B----4-:R-:W-:Y:S02]  /*3670*/  @P1 SHF.R.U32.HI R0, RZ, 0x16, R8.reuse ;  /* 0x00000016ff001819 */ /* 0x110fe40000011608 */
        /* <DEDUP_REMOVED lines=10> */
.L_x_2049:
[----:B------:R-:W0:Y:S02]  /*3720*/  F2I.U64.F64.TRUNC R4, R4 ;  /* 0x0000000400047311 */ /* 0x000e24000030d800 */
[----:B0-----:R0:W-:Y:S01]  /*3730*/  STG.E.64 desc[UR36][R2.64], R4 ;  /* 0x0000000402007986 */ /* 0x0011e2000c101b24 */
[----:B------:R-:W-:Y:S05]  /*3740*/  BRA `(.L_x_2021) ;  /* 0x0000000000087947 */ /* 0x000fea0003800000 */
.L_x_2048:
[----:B------:R-:W0:Y:S02]  /*3750*/  F2I.U32.F64.TRUNC R5, R4 ;  /* 0x0000000400057311 */ /* 0x000e24000030d000 */
[----:B0-----:R3:W-:Y:S02]  /*3760*/  STG.E desc[UR36][R2.64], R5 ;  /* 0x0000000502007986 */ /* 0x0017e4000c101924 */
.L_x_2021:
[----:B------:R-:W-:-:S07]  /*3770*/  IADD3 R17, PT, PT, R17, 0x80, RZ ;  /* 0x0000008011117810 */ /* 0x000fce0007ffe0ff */
.L_x_1982:
[----:B------:R-:W-:Y:S05]  /*3780*/  BSYNC.RECONVERGENT B7 ;  /* 0x0000000000077941 */ /* 0x000fea0003800200 */
.L_x_1981:
[----:B------:R-:W5:Y:S01]  /*3790*/  LDCU UR4, c[0x0][0x380] ;  /* 0x00007000ff0477ac */ /* 0x000f620008000800 */
[----:B------:R-:W-:Y:S01]  /*37a0*/  BSSY.RECONVERGENT B7, `(.L_x_2052) ;  /* 0x0000369000077945 */ /* 0x000fe20003800200 */
[----:B-----5:R-:W-:-:S13]  /*37b0*/  ISETP.GE.AND P0, PT, R17, UR4, PT ;  /* 0x0000000411007c0c */ /* 0x020fda000bf06270 */
[----:B------:R-:W-:Y:S05]  /*37c0*/  @P0 BRA `(.L_x_2053) ;  /* 0x0000003400980947 */ /* 0x000fea0003800000 */
[----:B------:R-:W5:Y:S01]  /*37d0*/  LDCU UR4, c[0x0][0x388] ;  /* 0x00007100ff0477ac */ /* 0x000f620008000800 */
[----:B01--4-:R-:W-:Y:S02]  /*37e0*/  IMAD.MOV.U32 R0, RZ, RZ, RZ ;  /* 0x000000ffff007224 */ /* 0x013fe400078e00ff */
[----:B------:R-:W-:Y:S01]  /*37f0*/  IMAD.MOV.U32 R16, RZ, RZ, RZ ;  /* 0x000000ffff107224 */ /* 0x000fe200078e00ff */
[----:B-----5:R-:W-:-:S09]  /*3800*/  UISETP.NE.AND UP0, UPT, UR4, URZ, UPT ;  /* 0x000000ff0400728c */ /* 0x020fd2000bf05270 */
[----:B------:R-:W-:Y:S05]  /*3810*/  BRA.U !UP0, `(.L_x_2054) ;  /* 0x0000001108a87547 */ /* 0x000fea000b800000 */
[----:B------:R-:W2:Y:S01]  /*3820*/  LDCU.64 UR4, c[0x0][0x390] ;  /* 0x00007200ff0477ac */ /* 0x000ea20008000a00 */
[----:B------:R-:W-:Y:S01]  /*3830*/  HFMA2 R16, -RZ, RZ, 0, 0 ;  /* 0x00000000ff107431 */ /* 0x000fe200000001ff */
[----:B------:R-:W0:Y:S01]  /*3840*/  LDCU UR6, c[0x0][0x38c] ;  /* 0x00007180ff0677ac */ /* 0x000e220008000800 */
[----:B------:R-:W1:Y:S01]  /*3850*/  LDCU.64 UR8, c[0x0][0x4b8] ;  /* 0x00009700ff0877ac */ /* 0x000e620008000a00 */
[----:B------:R-:W-:Y:S02]  /*3860*/  UISETP.NE.AND UP0, UPT, UR40, URZ, UPT ;  /* 0x000000ff2800728c */ /* 0x000fe4000bf05270 */
[----:B--23--:R-:W-:-:S05]  /*3870*/  IMAD.HI.U32 R2, R17, UR4, R16 ;  /* 0x0000000411027c27 */ /* 0x00cfca000f8e0010 */
[----:B------:R-:W-:-:S05]  /*3880*/  SHF.R.U32.HI R3, RZ, UR5, R2 ;  /* 0x00000005ff037c19 */ /* 0x000fca0008011602 */
[----:B------:R-:W-:-:S04]  /*3890*/  IMAD.MOV R0, RZ, RZ, -R3 ;  /* 0x000000ffff007224 */ /* 0x000fc800078e0a03 */
[----:B0-----:R-:W-:-:S04]  /*38a0*/  IMAD R0, R0, UR6, R17 ;  /* 0x0000000600007c24 */ /* 0x001fc8000f8e0211 */
[C---:B-1----:R-:W-:Y:S02]  /*38b0*/  IMAD R16, R0.reuse, UR8, RZ ;  /* 0x0000000800107c24 */ /* 0x042fe4000f8e02ff */
        /* <DEDUP_REMOVED lines=288> */
.L_x_2054:
[----:B------:R-:W0:Y:S01]  /*4ac0*/  LDCU.64 UR6, c[0x0][0x588] ;  /* 0x0000b100ff0677ac */ /* 0x000e220008000a00 */
[----:B------:R-:W-:Y:S01]  /*4ad0*/  BSSY.RECONVERGENT B6, `(.L_x_2055) ;  /* 0x00000ec000067945 */ /* 0x000fe20003800200 */
[----:B------:R-:W-:-:S04]  /*4ae0*/  UPRMT UR4, UR41, 0x9910, URZ ;  /* 0x0000991029047896 */ /* 0x000fc800080000ff */
[----:B------:R-:W-:Y:S01]  /*4af0*/  UISETP.GT.AND UP0, UPT, UR4, 0x9, UPT ;  /* 0x000000090400788c */ /* 0x000fe2000bf04270 */
[----:B0-----:R-:W-:-:S04]  /*4b00*/  IADD3 R4, P0, PT, R0, UR6, RZ ;  /* 0x0000000600047c10 */ /* 0x001fc8000ff1e0ff */
[----:B--23--:R-:W-:-:S04]  /*4b10*/  IADD3.X R5, PT, PT, RZ, UR7, RZ, P0, !PT ;  /* 0x00000007ff057c10 */ /* 0x00cfc800087fe4ff */
        /* <DEDUP_REMOVED lines=12> */
.L_x_2059:
[----:B------:R-:W2:Y:S02]  /*4be0*/  LDG.E.U8 R2, desc[UR36][R4.64] ;  /* 0x0000002404027981 */ /* 0x000ea4000c1e1100 */
[----:B--2---:R-:W0:Y:S01]  /*4bf0*/  I2F.F64.U16 R2, R2 ;  /* 0x0000000200027312 */ /* 0x004e220000101800 */
[----:B------:R-:W-:Y:S05]  /*4c00*/  BRA `(.L_x_2061) ;  /* 0x0000000c00607947 */ /* 0x000fea0003800000 */
.L_x_2058:
        /* <DEDUP_REMOVED lines=9> */
.L_x_2063:
[----:B------:R-:W2:Y:S02]  /*4ca0*/  LDG.E R2, desc[UR36][R4.64] ;  /* 0x0000002404027981 */ /* 0x000ea4000c1e1900 */
[----:B--2---:R-:W0:Y:S01]  /*4cb0*/  I2F.F64 R2, R2 ;  /* 0x0000000200027312 */ /* 0x004e220000201c00 */
[----:B------:R-:W-:Y:S05]  /*4cc0*/  BRA `(.L_x_2061) ;  /* 0x0000000c00307947 */ /* 0x000fea0003800000 */
.L_x_2062:
[----:B------:R-:W2:Y:S02]  /*4cd0*/  LDG.E.U16 R2, desc[UR36][R4.64] ;  /* 0x0000002404027981 */ /* 0x000ea4000c1e1500 */
[----:B--2---:R-:W0:Y:S01]  /*4ce0*/  I2F.F64.S16 R2, R2 ;  /* 0x0000000200027312 */ /* 0x004e220000101c00 */
[----:B------:R-:W-:Y:S05]  /*4cf0*/  BRA `(.L_x_2061) ;  /* 0x0000000c00247947 */ /* 0x000fea0003800000 */
.L_x_2057:
        /* <DEDUP_REMOVED lines=10> */
.L_x_2065:
[----:B------:R-:W2:Y:S02]  /*4da0*/  LDG.E.U16 R0, desc[UR36][R4.64] ;  /* 0x0000002404007981 */ /* 0x000ea4000c1e1500 */
[----:B--2---:R-:W-:-:S05]  /*4db0*/  HADD2.F32 R0, -RZ, R0.H0_H0 ;  /* 0x20000000ff007230 */ /* 0x004fca0000004100 */
[----:B------:R-:W-:-:S04]  /*4dc0*/  FMUL.FTZ R0, R0, 1 ;  /* 0x3f80000000007820 */ /* 0x000fc80000410000 */
[----:B------:R0:W1:Y:S01]  /*4dd0*/  F2F.F64.F32 R2, R0 ;  /* 0x0000000000027310 */ /* 0x0000620000201800 */
[----:B------:R-:W-:Y:S05]  /*4de0*/  BRA `(.L_x_2061) ;  /* 0x0000000800e87947 */ /* 0x000fea0003800000 */
.L_x_2064:
        /* <DEDUP_REMOVED lines=10> */
.L_x_2067:
[----:B------:R-:W2:Y:S02]  /*4e90*/  LDG.E.U16 R4, desc[UR36][R4.64] ;  /* 0x0000002404047981 */ /* 0x000ea4000c1e1500 */
[----:B--2---:R-:W-:-:S05]  /*4ea0*/  HADD2.F32 R0, -RZ, R4.H0_H0 ;  /* 0x20000004ff007230 */ /* 0x004fca0000004100 */
[----:B------:R-:W-:-:S04]  /*4eb0*/  FMUL.FTZ R0, R0, 1 ;  /* 0x3f80000000007820 */ /* 0x000fc80000410000 */
[----:B------:R0:W1:Y:S01]  /*4ec0*/  F2F.F64.F32 R2, R0 ;  /* 0x0000000000027310 */ /* 0x0000620000201800 */
[----:B------:R-:W-:Y:S05]  /*4ed0*/  BRA `(.L_x_2061) ;  /* 0x0000000800ac7947 */ /* 0x000fea0003800000 */
.L_x_2066:
[----:B------:R0:W5:Y:S01]  /*4ee0*/  LDG.E.64 R2, desc[UR36][R4.64] ;  /* 0x0000002404027981 */ /* 0x000162000c1e1b00 */
[----:B------:R-:W-:Y:S05]  /*4ef0*/  BRA `(.L_x_2061) ;  /* 0x0000000800a47947 */ /* 0x000fea0003800000 */
.L_x_2056:
        /* <DEDUP_REMOVED lines=9> */
[----:B------:R-:W-:Y:S01]  /*4f90*/  IMAD.MOV.U32 R2, RZ, RZ, RZ ;  /* 0x000000ffff027224 */ /* 0x000fe200078e00ff */
[----:B--2---:R-:W-:-:S04]  /*4fa0*/  ISETP.NE.AND P0, PT, R4, RZ, PT ;  /* 0x000000ff0400720c */ /* 0x004fc80003f05270 */
[----:B------:R-:W-:Y:S01]  /*4fb0*/  FSEL R3, RZ, 1.875, !P0 ;  /* 0x3ff00000ff037808 */ /* 0x000fe20004000000 */
[----:B------:R-:W-:Y:S08]  /*4fc0*/  BRA `(.L_x_2061) ;  /* 0x0000000800707947 */ /* 0x000ff00003800000 */
.L_x_2070:
[----:B------:R0:W5:Y:S01]  /*4fd0*/  LDG.E.64 R2, desc[UR36][R4.64] ;  /* 0x0000002404027981 */ /* 0x000162000c1e1b00 */
[----:B------:R-:W-:Y:S05]  /*4fe0*/  BRA `(.L_x_2061) ;  /* 0x0000000800687947 */ /* 0x000fea0003800000 */
.L_x_2069:
        /* <DEDUP_REMOVED lines=12> */
[----:B0-----:R-:W-:-:S04]  /*50b0*/  IADD3 R3, PT, PT, -R3, RZ, RZ ;  /* 0x000000ff03037210 */ /* 0x001fc80007ffe1ff */
[----:B------:R-:W-:-:S05]  /*50c0*/  VIADDMNMX.U32 R3, R3, R6, 0x4, !PT ;  /* 0x0000000403037446 */ /* 0x000fca0007800006 */
[----:B------:R-:W-:-:S05]  /*50d0*/  VIADD R3, R3, 0xfffffffc ;  /* 0xfffffffc03037836 */ /* 0x000fca0000000000 */
[C---:B------:R-:W-:Y:S02]  /*50e0*/  SHF.L.U32 R6, R2.reuse, R3, RZ ;  /* 0x0000000302067219 */ /* 0x040fe400000006ff */
[----:B------:R-:W-:Y:S01]  /*50f0*/  SHF.L.U32 R7, R3, 0x17, RZ ;  /* 0x0000001703077819 */ /* 0x000fe200000006ff */
[----:B------:R-:W-:-:S03]  /*5100*/  VIADD R3, R2, 0x1000000 ;  /* 0x0100000002037836 */ /* 0x000fc60000000000 */
[----:B------:R-:W-:Y:S02]  /*5110*/  LEA.HI R6, R6, -R7, RZ, 0x1c ;  /* 0x8000000706067211 */ /* 0x000fe400078fe0ff */
[----:B------:R-:W-:Y:S02]  /*5120*/  SHF.R.S32.HI R3, RZ, 0x8, R3 ;  /* 0x00000008ff037819 */ /* 0x000fe40000011403 */
[----:B------:R-:W-:-:S04]  /*5130*/  IADD3 R6, PT, PT, R6, 0x3c000000, RZ ;  /* 0x3c00000006067810 */ /* 0x000fc80007ffe0ff */
[----:B------:R-:W-:-:S04]  /*5140*/  LOP3.LUT R3, R6, 0x7f800000, R3, 0xf8, !PT ;  /* 0x7f80000006037812 */ /* 0x000fc800078ef803 */
[----:B------:R-:W-:-:S04]  /*5150*/  SEL R3, R3, RZ, P0 ;  /* 0x000000ff03037207 */ /* 0x000fc80000000000 */
[----:B------:R-:W-:-:S05]  /*5160*/  LOP3.LUT R3, R3, 0x80000000, R0, 0xf8, !PT ;  /* 0x8000000003037812 */ /* 0x000fca00078ef800 */
[----:B------:R-:W-:-:S06]  /*5170*/  FMUL.FTZ R3, R3, 1 ;  /* 0x3f80000003037820 */ /* 0x000fcc0000410000 */
[----:B------:R-:W0:Y:S01]  /*5180*/  F2F.F64.F32 R2, R3 ;  /* 0x0000000300027310 */ /* 0x000e220000201800 */
[----:B------:R-:W-:Y:S05]  /*5190*/  BRA `(.L_x_2061) ;  /* 0x0000000400fc7947 */ /* 0x000fea0003800000 */
.L_x_2072:
        /* <DEDUP_REMOVED lines=10> */
[----:B------:R-:W-:-:S05]  /*5240*/  LOP3.LUT R0, R0, 0x80000000, R3, 0xf8, !PT ;  /* 0x8000000000007812 */ /* 0x000fca00078ef803 */
[----:B------:R-:W-:-:S04]  /*5250*/  FMUL.FTZ R0, R0, 1 ;  /* 0x3f80000000007820 */ /* 0x000fc80000410000 */
[----:B------:R0:W1:Y:S01]  /*5260*/  F2F.F64.F32 R2, R0 ;  /* 0x0000000000027310 */ /* 0x0000620000201800 */
[----:B------:R-:W-:Y:S05]  /*5270*/  BRA `(.L_x_2061) ;  /* 0x0000000400c47947 */ /* 0x000fea0003800000 */
.L_x_2071:
[----:B------:R-:W2:Y:S02]  /*5280*/  LDG.E.U16 R0, desc[UR36][R4.64] ;  /* 0x0000002404007981 */ /* 0x000ea4000c1e1500 */
[----:B--2---:R-:W-:-:S04]  /*5290*/  IMAD.U32 R0, R0, 0x10000, RZ ;  /* 0x0001000000007824 */ /* 0x004fc800078e00ff */
[----:B------:R-:W-:-:S04]  /*52a0*/  FMUL.FTZ R0, R0, 1 ;  /* 0x3f80000000007820 */ /* 0x000fc80000410000 */
[----:B------:R0:W1:Y:S01]  /*52b0*/  F2F.F64.F32 R2, R0 ;  /* 0x0000000000027310 */ /* 0x0000620000201800 */
[----:B------:R-:W-:Y:S05]  /*52c0*/  BRA `(.L_x_2061) ;  /* 0x0000000400b07947 */ /* 0x000fea0003800000 */
.L_x_2068:
        /* <DEDUP_REMOVED lines=11> */
.L_x_2075:
[----:B------:R-:W2:Y:S01]  /*5380*/  LDG.E.U8 R4, desc[UR36][R4.64] ;  /* 0x0000002404047981 */ /* 0x000ea2000c1e1100 */
[----:B------:R-:W-:Y:S02]  /*5390*/  CS2R R2, SRZ ;  /* 0x0000000000027805 */ /* 0x000fe4000001ff00 */
[----:B--2---:R-:W-:-:S13]  /*53a0*/  ISETP.NE.AND P0, PT, R4, RZ, PT ;  /* 0x000000ff0400720c */ /* 0x004fda0003f05270 */
[----:B------:R-:W-:Y:S05]  /*53b0*/  @!P0 BRA `(.L_x_2061) ;  /* 0x0000000400748947 */ /* 0x000fea0003800000 */
[----:B------:R-:W-:-:S13]  /*53c0*/  ISETP.NE.AND P0, PT, R4, 0x80, PT ;  /* 0x000000800400780c */ /* 0x000fda0003f05270 */
[----:B------:R-:W-:Y:S01]  /*53d0*/  @!P0 MOV R2, 0x20000000 ;  /* 0x2000000000028802 */ /* 0x000fe20000000f00 */
        /* <DEDUP_REMOVED lines=15> */
.L_x_2077:
[----:B------:R-:W-:Y:S05]  /*54d0*/  BSYNC.RECONVERGENT B0 ;  /* 0x0000000000007941 */ /* 0x000fea0003800200 */
.L_x_2076:
[----:B------:R-:W-:Y:S02]  /*54e0*/  SHF.L.U32 R0, R0, 0x14, RZ ;  /* 0x0000001400007819 */ /* 0x000fe400000006ff */
[----:B------:R-:W-:-:S04]  /*54f0*/  LEA R2, R2, 0x3b800000, 0x17 ;  /* 0x3b80000002027811 */ /* 0x000fc800078eb8ff */
[----:B------:R-:W-:-:S05]  /*5500*/  LOP3.LUT R0, R2, R0, R7, 0xfe, !PT ;  /* 0x0000000002007212 */ /* 0x000fca00078efe07 */
[----:B------:R-:W-:-:S04]  /*5510*/  FMUL.FTZ R0, R0, 1 ;  /* 0x3f80000000007820 */ /* 0x000fc80000410000 */
[----:B------:R4:W0:Y:S01]  /*5520*/  F2F.F64.F32 R2, R0 ;  /* 0x0000000000027310 */ /* 0x0008220000201800 */
[----:B------:R-:W-:Y:S05]  /*5530*/  BRA `(.L_x_2061) ;  /* 0x0000000400147947 */ /* 0x000fea0003800000 */
.L_x_2074:
        /* <DEDUP_REMOVED lines=21> */
.L_x_2079:
[----:B------:R-:W-:Y:S05]  /*5690*/  BSYNC.RECONVERGENT B0 ;  /* 0x0000000000007941 */ /* 0x000fea0003800200 */
.L_x_2078:
[----:B------:R-:W-:Y:S01]  /*56a0*/  IMAD.SHL.U32 R0, R0, 0x200000, RZ ;  /* 0x0020000000007824 */ /* 0x000fe200078e00ff */
[----:B------:R-:W-:-:S04]  /*56b0*/  LEA R2, R2, 0x37800000, 0x17 ;  /* 0x3780000002027811 */ /* 0x000fc800078eb8ff */
[----:B------:R-:W-:-:S05]  /*56c0*/  LOP3.LUT R0, R2, R0, R7, 0xfe, !PT ;  /* 0x0000000002007212 */ /* 0x000fca00078efe07 */
[----:B------:R-:W-:-:S04]  /*56d0*/  FMUL.FTZ R0, R0, 1 ;  /* 0x3f80000000007820 */ /* 0x000fc80000410000 */
[----:B------:R0:W1:Y:S01]  /*56e0*/  F2F.F64.F32 R2, R0 ;  /* 0x0000000000027310 */ /* 0x0000620000201800 */
[----:B------:R-:W-:Y:S05]  /*56f0*/  BRA `(.L_x_2061) ;  /* 0x0000000000a47947 */ /* 0x000fea0003800000 */
.L_x_2073:
[----:B------:R-:W-:-:S09]  /*5700*/  UISETP.NE.AND UP0, UPT, UR4, 0x1c, UPT ;  /* 0x0000001c0400788c */ /* 0x000fd2000bf05270 */
[----:B------:R-:W-:Y:S05]  /*5710*/  BRA.U !UP0, `(.L_x_2080) ;  /* 0x0000000108947547 */ /* 0x000fea000b800000 */
[----:B------:R-:W-:-:S09]  /*5720*/  UISETP.NE.AND UP0, UPT, UR4, 0x1d, UPT ;  /* 0x0000001d0400788c */ /* 0x000fd2000bf05270 */
[----:B------:R-:W-:Y:S05]  /*5730*/  BRA.U !UP0, `(.L_x_2081) ;  /* 0x0000000108807547 */ /* 0x000fea000b800000 */
[----:B------:R-:W-:-:S09]  /*5740*/  UISETP.NE.AND UP0, UPT, UR4, 0x2c, UPT ;  /* 0x0000002c0400788c */ /* 0x000fd2000bf05270 */
[----:B------:R-:W-:Y:S05]  /*5750*/  BRA.U UP0, `(.L_x_2060) ;  /* 0x0000000100307547 */ /* 0x000fea000b800000 */
[----:B------:R-:W2:Y:S01]  /*5760*/  LDG.E.U8 R0, desc[UR36][R4.64] ;  /* 0x0000002404007981 */ /* 0x000ea2000c1e1100 */
[----:B------:R-:W-:Y:S02]  /*5770*/  HFMA2 R2, -RZ, RZ, 0, 0 ;  /* 0x00000000ff027431 */ /* 0x000fe400000001ff */
[----:B------:R-:W-:Y:S01]  /*5780*/  IMAD.MOV.U32 R3, RZ, RZ, 0x38000000 ;  /* 0x38000000ff037424 */ /* 0x000fe200078e00ff */
[----:B--2---:R-:W-:-:S13]  /*5790*/  ISETP.NE.AND P0, PT, R0, RZ, PT ;  /* 0x000000ff0000720c */ /* 0x004fda0003f05270 */
[----:B------:R-:W-:Y:S05]  /*57a0*/  @!P0 BRA `(.L_x_2061) ;  /* 0x0000000000788947 */ /* 0x000fea0003800000 */
[----:B------:R-:W-:-:S13]  /*57b0*/  ISETP.NE.AND P0, PT, R0, 0xff, PT ;  /* 0x000000ff0000780c */ /* 0x000fda0003f05270 */
[----:B------:R-:W-:Y:S01]  /*57c0*/  @P0 SHF.L.U32 R0, R0, 0x17, RZ ;  /* 0x0000001700000819 */ /* 0x000fe200000006ff */
[----:B------:R-:W-:Y:S01]  /*57d0*/  @!P0 IMAD.MOV.U32 R2, RZ, RZ, 0x20000000 ;  /* 0x20000000ff028424 */ /* 0x000fe200078e00ff */
[----:B------:R-:W-:-:S03]  /*57e0*/  @!P0 MOV R3, 0x7ff80000 ;  /* 0x7ff8000000038802 */ /* 0x000fc60000000f00 */
[----:B------:R-:W-:-:S04]  /*57f0*/  @P0 FMUL.FTZ R0, R0, 1 ;  /* 0x3f80000000000820 */ /* 0x000fc80000410000 */
[----:B------:R2:W3:Y:S01]  /*5800*/  @P0 F2F.F64.F32 R2, R0 ;  /* 0x0000000000020310 */ /* 0x0004e20000201800 */
[----:B------:R-:W-:Y:S05]  /*5810*/  BRA `(.L_x_2061) ;  /* 0x00000000005c7947 */ /* 0x000fea0003800000 */
.L_x_2060:
        /* <DEDUP_REMOVED lines=10> */
[----:B-1----:R-:W-:Y:S01]  /*58c0*/  IMAD.U32 R6, RZ, RZ, UR6 ;  /* 0x00000006ff067e24 */ /* 0x002fe2000f8e00ff */
[----:B------:R-:W-:Y:S01]  /*58d0*/  MOV R7, UR7 ;  /* 0x0000000700077c02 */ /* 0x000fe20008000f00 */
[----:B---3--:R-:W-:Y:S01]  /*58e0*/  IMAD.U32 R10, RZ, RZ, UR8 ;  /* 0x00000008ff0a7e24 */ /* 0x008fe2000f8e00ff */
[----:B------:R-:W-:-:S07]  /*58f0*/  MOV R11, UR9 ;  /* 0x00000009000b7c02 */ /* 0x000fce0008000f00 */
[----:B------:R-:W-:-:S07]  /*5900*/  LEPC R20, `(.L_x_2082) ;  /* 0x000000001014794e */ /* 0x000fce0000000000 */
[----:B--2---:R-:W-:Y:S05]  /*5910*/  CALL.ABS.NOINC R2 ;  /* 0x0000000002007343 */ /* 0x004fea0003c00000 */
.L_x_2082:
[----:B------:R-:W-:Y:S01]  /*5920*/  CS2R R2, SRZ ;  /* 0x0000000000027805 */ /* 0x000fe2000001ff00 */
[----:B------:R-:W-:Y:S06]  /*5930*/  BRA `(.L_x_2061) ;  /* 0x0000000000147947 */ /* 0x000fec0003800000 */
.L_x_2081:
[----:B------:R-:W2:Y:S02]  /*5940*/  LDG.E.64 R2, desc[UR36][R4.64] ;  /* 0x0000002404027981 */ /* 0x000ea4000c1e1b00 */
[----:B--2---:R-:W1:Y:S01]  /*5950*/  I2F.F64.U64 R2, R2 ;  /* 0x0000000200027312 */ /* 0x004e620000301800 */
[----:B------:R-:W-:Y:S05]  /*5960*/  BRA `(.L_x_2061) ;  /* 0x0000000000087947 */ /* 0x000fea0003800000 */
.L_x_2080:
[----:B------:R-:W2:Y:S02]  /*5970*/  LDG.E R2, desc[UR36][R4.64] ;  /* 0x0000002404027981 */ /* 0x000ea4000c1e1900 */
[----:B--2---:R-:W0:Y:S02]  /*5980*/  I2F.F64.U32 R2, R2 ;  /* 0x0000000200027312 */ /* 0x004e240000201800 */
.L_x_2061:
[----:B------:R-:W-:Y:S05]  /*5990*/  BSYNC.RECONVERGENT B6 ;  /* 0x0000000000067941 */ /* 0x000fea0003800200 */
.L_x_2055:
[----:B01-3-5:R-:W-:Y:S01]  /*59a0*/  LOP3.LUT R7, R3, 0x7fffffff, RZ, 0xc0, !PT ;  /* 0x7fffffff03077812 */ /* 0x02bfe200078ec0ff */
[----:B------:R-:W-:Y:S01]  /*59b0*/  BSSY.RECONVERGENT B0, `(.L_x_2083) ;  /* 0x0000038000007945 */ /* 0x000fe20003800200 */
[----:B------:R-:W-:Y:S02]  /*59c0*/  MOV R6, R2 ;  /* 0x0000000200067202 */ /* 0x000fe40000000f00 */
[----:B------:R-:W-:-:S13]  /*59d0*/  ISETP.GE.U32.AND P0, PT, R7, 0x408633cf, PT ;  /* 0x408633cf0700780c */ /* 0x000fda0003f06070 */
[----:B------:R-:W-:-:S06]  /*59e0*/  @P0 DSETP.GTU.AND P1, PT, R2, +INF , PT ;  /* 0x7ff000000200042a */ /* 0x000fcc0003f2c000 */
[----:B------:R-:W-:Y:S02]  /*59f0*/  @P0 FSEL R4, R2, RZ, P1 ;  /* 0x000000ff02040208 */ /* 0x000fe40000800000 */
[----:B------:R-:W-:Y:S01]  /*5a00*/  @P0 FSEL R5, R3, +QNAN , P1 ;  /* 0x7ff0000003050808 */ /* 0x000fe20000800000 */
[----:B------:R-:W-:Y:S06]  /*5a10*/  @P0 BRA `(.L_x_2084) ;  /* 0x0000000000c40947 */ /* 0x000fec0003800000 */
[----:B------:R-:W-:Y:S01]  /*5a20*/  IMAD.MOV.U32 R2, RZ, RZ, 0x652b82fe ;  /* 0x652b82feff027424 */ /* 0x000fe200078e00ff */
[----:B------:R-:W-:Y:S01]  /*5a30*/  MOV R3, 0x3ff71547 ;  /* 0x3ff7154700037802 */ /* 0x000fe20000000f00 */
        /* <DEDUP_REMOVED lines=39> */
[----:B------:R-:W-:-:S05]  /*5cb0*/  IMAD R2, R2, 0x100000, R7 ;  /* 0x0010000002027824 */ /* 0x000fca00078e0207 */
[----:B------:R-:W-:Y:S01]  /*5cc0*/  IADD3 R7, PT, PT, R2, -0x200000, RZ ;  /* 0xffe0000002077810 */ /* 0x000fe20007ffe0ff */
[----:B------:R-:W-:-:S03]  /*5cd0*/  IMAD.MOV.U32 R2, RZ, RZ, RZ ;  /* 0x000000ffff027224 */ /* 0x000fc600078e00ff */
[----:B------:R-:W0:Y:S03]  /*5ce0*/  MUFU.RCP64H R3, R7 ;  /* 0x0000000700037308 */ /* 0x000e260000001800 */
[----:B0-----:R-:W-:-:S08]  /*5cf0*/  DFMA R4, -R6, R2, 1 ;  /* 0x3ff000000604742b */ /* 0x001fd00000000102 */
[----:B------:R-:W-:-:S08]  /*5d00*/  DFMA R4, R4, R4, R4 ;  /* 0x000000040404722b */ /* 0x000fd00000000004 */
[----:B------:R-:W-:-:S08]  /*5d10*/  DFMA R4, R2, R4, R2 ;  /* 0x000000040204722b */ /* 0x000fd00000000002 */
[----:B------:R-:W-:-:S11]  /*5d20*/  DFMA R4, R4, 0.0625, R6 ;  /* 0x3fb000000404782b */ /* 0x000fd60000000006 */
.L_x_2084:
[----:B------:R-:W-:Y:S05]  /*5d30*/  BSYNC.RECONVERGENT B0 ;  /* 0x0000000000007941 */ /* 0x000fea0003800200 */
.L_x_2083:
[----:B------:R-:W0:Y:S01]  /*5d40*/  LDCU.64 UR6, c[0x0][0x580] ;  /* 0x0000b000ff0677ac */ /* 0x000e220008000a00 */
[----:B------:R-:W-:Y:S01]  /*5d50*/  DADD R4, R4, R4 ;  /* 0x0000000004047229 */ /* 0x000fe20000000004 */
[----:B------:R-:W-:-:S04]  /*5d60*/  UPRMT UR4, UR42, 0x9910, URZ ;  /* 0x000099102a047896 */ /* 0x000fc800080000ff */
[----:B------:R-:W-:Y:S01]  /*5d70*/  UISETP.GT.AND UP0, UPT, UR4, 0x9, UPT ;  /* 0x000000090400788c */ /* 0x000fe2000bf04270 */
[----:B0-----:R-:W-:-:S04]  /*5d80*/  IADD3 R2, P0, PT, R16, UR6, RZ ;  /* 0x0000000610027c10 */ /* 0x001fc8000ff1e0ff */
        /* <DEDUP_REMOVED lines=13> */
.L_x_2088:
[----:B------:R-:W0:Y:S02]  /*5e60*/  F2I.S64.F64.TRUNC R4, R4 ;  /* 0x0000000400047311 */ /* 0x000e24000030d900 */
[----:B0-----:R-:W-:-:S05]  /*5e70*/  IMAD.MOV.U32 R7, RZ, RZ, R4 ;  /* 0x000000ffff077224 */ /* 0x001fca00078e0004 */
[----:B------:R0:W-:Y:S01]  /*5e80*/  STG.E.U8 desc[UR36][R2.64], R7 ;  /* 0x0000000702007986 */ /* 0x0001e2000c101124 */
[----:B------:R-:W-:Y:S05]  /*5e90*/  BRA `(.L_x_2090) ;  /* 0x0000000c00e07947 */ /* 0x000fea0003800000 */
.L_x_2087:
        /* <DEDUP_REMOVED lines=9> */
.L_x_2092:
[----:B------:R-:W0:Y:S02]  /*5f30*/  F2I.F64.TRUNC R5, R4 ;  /* 0x0000000400057311 */ /* 0x000e24000030d100 */
[----:B0-----:R0:W-:Y:S01]  /*5f40*/  STG.E desc[UR36][R2.64], R5 ;  /* 0x0000000502007986 */ /* 0x0011e2000c101924 */
[----:B------:R-:W-:Y:S05]  /*5f50*/  BRA `(.L_x_2090) ;  /* 0x0000000c00b07947 */ /* 0x000fea0003800000 */
.L_x_2091:
[----:B------:R-:W0:Y:S02]  /*5f60*/  F2I.F64.TRUNC R5, R4 ;  /* 0x0000000400057311 */ /* 0x000e24000030d100 */
[----:B0-----:R0:W-:Y:S01]  /*5f70*/  STG.E.U16 desc[UR36][R2.64], R5 ;  /* 0x0000000502007986 */ /* 0x0011e2000c101524 */
[----:B------:R-:W-:Y:S05]  /*5f80*/  BRA `(.L_x_2090) ;  /* 0x0000000c00a47947 */ /* 0x000fea0003800000 */
.L_x_2086:
        /* <DEDUP_REMOVED lines=13> */
.L_x_2094:
[----:B------:R-:W-:Y:S01]  /*6060*/  UMOV UR4, 0xf0000000 ;  /* 0xf000000000047882 */ /* 0x000fe20000000000 */
[----:B------:R-:W-:Y:S01]  /*6070*/  UMOV UR5, 0x380fffff ;  /* 0x380fffff00057882 */ /* 0x000fe20000000000 */
[----:B--2-4-:R-:W0:Y:S01]  /*6080*/  F2F.F32.F64 R0, R4 ;  /* 0x0000000400007310 */ /* 0x014e220000301000 */
[----:B------:R-:W-:-:S14]  /*6090*/  DSETP.GEU.AND P0, PT, |R4|, UR4, PT ;  /* 0x0000000404007e2a */ /* 0x000fdc000bf0e200 */
[----:B0-----:R-:W-:-:S05]  /*60a0*/  @!P0 FMUL R0, R0, 1.175494350822287508e-38 ;  /* 0x0080000000008820 */ /* 0x001fca0000400000 */
[----:B------:R-:W-:-:S05]  /*60b0*/  F2FP.F16.F32.PACK_AB R0, RZ, R0 ;  /* 0x00000000ff00723e */ /* 0x000fca00000000ff */
[----:B------:R0:W-:Y:S01]  /*60c0*/  STG.E.U16 desc[UR36][R2.64], R0 ;  /* 0x0000000002007986 */ /* 0x0001e2000c101524 */
[----:B------:R-:W-:Y:S05]  /*60d0*/  BRA `(.L_x_2090) ;  /* 0x0000000c00507947 */ /* 0x000fea0003800000 */
.L_x_2093:
        /* <DEDUP_REMOVED lines=14> */
.L_x_2096:
[----:B------:R-:W-:Y:S01]  /*61c0*/  UMOV UR4, 0xf0000000 ;  /* 0xf000000000047882 */ /* 0x000fe20000000000 */
[----:B------:R-:W-:Y:S01]  /*61d0*/  UMOV UR5, 0x380fffff ;  /* 0x380fffff00057882 */ /* 0x000fe20000000000 */
[----:B--2-4-:R-:W0:Y:S01]  /*61e0*/  F2F.F32.F64 R0, R4 ;  /* 0x0000000400007310 */ /* 0x014e220000301000 */
[----:B------:R-:W-:-:S14]  /*61f0*/  DSETP.GEU.AND P0, PT, |R4|, UR4, PT ;  /* 0x0000000404007e2a */ /* 0x000fdc000bf0e200 */
[----:B0-----:R-:W-:-:S05]  /*6200*/  @!P0 FMUL R0, R0, 1.175494350822287508e-38 ;  /* 0x0080000000008820 */ /* 0x001fca0000400000 */
[----:B------:R-:W-:-:S04]  /*6210*/  F2FP.F16.F32.PACK_AB R5, RZ, R0 ;  /* 0x00000000ff05723e */ /* 0x000fc800000000ff */
[----:B------:R-:W-:-:S05]  /*6220*/  PRMT R5, R5, 0x5410, RZ ;  /* 0x0000541005057816 */ /* 0x000fca00000000ff */
[----:B------:R0:W-:Y:S01]  /*6230*/  STG.E desc[UR36][R2.64], R5 ;  /* 0x0000000502007986 */ /* 0x0001e2000c101924 */
[----:B------:R-:W-:Y:S05]  /*6240*/  BRA `(.L_x_2090) ;  /* 0x0000000800f47947 */ /* 0x000fea0003800000 */
.L_x_2095:
[----:B------:R0:W-:Y:S01]  /*6250*/  STG.E.64 desc[UR36][R2.64], R4 ;  /* 0x0000000402007986 */ /* 0x0001e2000c101b24 */
[----:B------:R-:W-:Y:S05]  /*6260*/  BRA `(.L_x_2090) ;  /* 0x0000000800ec7947 */ /* 0x000fea0003800000 */
.L_x_2085:
        /* <DEDUP_REMOVED lines=13> */
.L_x_2100:
[----:B------:R-:W-:Y:S01]  /*6340*/  UMOV UR4, 0xf0000000 ;  /* 0xf000000000047882 */ /* 0x000fe20000000000 */
[----:B------:R-:W-:Y:S01]  /*6350*/  UMOV UR5, 0x380fffff ;  /* 0x380fffff00057882 */ /* 0x000fe20000000000 */
[----:B------:R-:W0:Y:S01]  /*6360*/  F2F.F32.F64 R7, R4 ;  /* 0x0000000400077310 */ /* 0x000e220000301000 */
[----:B------:R-:W-:Y:S01]  /*6370*/  DSETP.GEU.AND P0, PT, |R4|, UR4, PT ;  /* 0x0000000404007e2a */ /* 0x000fe2000bf0e200 */
[----:B------:R-:W-:Y:S01]  /*6380*/  BSSY.RECONVERGENT B0, `(.L_x_2101) ;  /* 0x0000014000007945 */ /* 0x000fe20003800200 */
[----:B--2-4-:R-:W-:-:S12]  /*6390*/  IMAD.MOV.U32 R0, RZ, RZ, 0x80 ;  /* 0x00000080ff007424 */ /* 0x014fd800078e00ff */
[----:B0-----:R-:W-:-:S05]  /*63a0*/  @!P0 FMUL R7, R7, 1.175494350822287508e-38 ;  /* 0x0080000007078820 */ /* 0x001fca0000400000 */
        /* <DEDUP_REMOVED lines=15> */
.L_x_2103:
[----:B------:R-:W-:-:S04]  /*64a0*/  SHF.R.U32.HI R5, RZ, 0x18, R7 ;  /* 0x00000018ff057819 */ /* 0x000fc80000011607 */
[----:B------:R-:W-:-:S07]  /*64b0*/  LOP3.LUT R0, R0, 0x80, R5, 0xf8, !PT ;  /* 0x0000008000007812 */ /* 0x000fce00078ef805 */
.L_x_2102:
[----:B------:R-:W-:Y:S05]  /*64c0*/  BSYNC.RECONVERGENT B0 ;  /* 0x0000000000007941 */ /* 0x000fea0003800200 */
.L_x_2101:
[----:B------:R0:W-:Y:S01]  /*64d0*/  STG.E.U8 desc[UR36][R2.64], R0 ;  /* 0x0000000002007986 */ /* 0x0001e2000c101124 */
[----:B------:R-:W-:Y:S05]  /*64e0*/  BRA `(.L_x_2090) ;  /* 0x00000008004c7947 */ /* 0x000fea0003800000 */
.L_x_2099:
        /* <DEDUP_REMOVED lines=22> */
.L_x_2106:
[----:B------:R-:W-:-:S04]  /*6650*/  SHF.R.U32.HI R5, RZ, 0x18, R7 ;  /* 0x00000018ff057819 */ /* 0x000fc80000011607 */
[----:B------:R-:W-:-:S07]  /*6660*/  LOP3.LUT R0, R0, 0x80, R5, 0xf8, !PT ;  /* 0x0000008000007812 */ /* 0x000fce00078ef805 */
.L_x_2105:
[----:B------:R-:W-:Y:S05]  /*6670*/  BSYNC.RECONVERGENT B0 ;  /* 0x0000000000007941 */ /* 0x000fea0003800200 */
.L_x_2104:
[----:B------:R0:W-:Y:S01]  /*6680*/  STG.E.U8 desc[UR36][R2.64], R0 ;  /* 0x0000000002007986 */ /* 0x0001e2000c101124 */
[----:B------:R-:W-:Y:S05]  /*6690*/  BRA `(.L_x_2090) ;  /* 0x0000000400e07947 */ /* 0x000fea0003800000 */
.L_x_2098:
        /* <DEDUP_REMOVED lines=15> */
[--C-:B--2-4-:R-:W-:Y:S02]  /*6790*/  @P1 SHF.R.U32.HI R0, RZ, 0x16, R8.reuse ;  /* 0x00000016ff001819 */ /* 0x114fe40000011608 */
[----:B------:R-:W-:Y:S02]  /*67a0*/  @P1 LOP3.LUT P0, RZ, R7, 0x3fffff, R8, 0xf8, !PT ;  /* 0x003fffff07ff1812 */ /* 0x000fe4000780f808 */
        /* <DEDUP_REMOVED lines=9> */
.L_x_2108:
[----:B------:R-:W0:Y:S02]  /*6840*/  F2I.U64.F64.TRUNC R4, R4 ;  /* 0x0000000400047311 */ /* 0x000e24000030d800 */
[----:B0-----:R0:W-:Y:S01]  /*6850*/  STG.E.64 desc[UR36][R2.64], R4 ;  /* 0x0000000402007986 */ /* 0x0011e2000c101b24 */
[----:B------:R-:W-:Y:S05]  /*6860*/  BRA `(.L_x_2090) ;  /* 0x00000004006c7947 */ /* 0x000fea0003800000 */
.L_x_2107:
[----:B------:R-:W0:Y:S02]  /*6870*/  F2I.U32.F64.TRUNC R5, R4 ;  /* 0x0000000400057311 */ /* 0x000e24000030d000 */
[----:B0-----:R0:W-:Y:S01]  /*6880*/  STG.E desc[UR36][R2.64], R5 ;  /* 0x0000000502007986 */ /* 0x0011e2000c101924 */
[----:B------:R-:W-:Y:S05]  /*6890*/  BRA `(.L_x_2090) ;  /* 0x0000000400607947 */ /* 0x000fea0003800000 */
.L_x_2097:
        /* <DEDUP_REMOVED lines=10> */
.L_x_2110:
[----:B------:R-:W-:-:S05]  /*6940*/  CS2R R6, SRZ ;  /* 0x0000000000067805 */ /* 0x000fca000001ff00 */
[----:B------:R3:W-:Y:S01]  /*6950*/  STG.E.128 desc[UR36][R2.64], R4 ;  /* 0x0000000402007986 */ /* 0x0007e2000c101d24 */
[----:B------:R-:W-:Y:S05]  /*6960*/  BRA `(.L_x_2090) ;  /* 0x00000004002c7947 */ /* 0x000fea0003800000 */
.L_x_2109:
[----:B------:R-:W-:-:S09]  /*6970*/  UISETP.NE.AND UP0, UPT, UR4, 0xf, UPT ;  /* 0x0000000f0400788c */ /* 0x000fd2000bf05270 */
[----:B------:R-:W-:Y:S05]  /*6980*/  BRA.U !UP0, `(.L_x_2111) ;  /* 0x0000000508087547 */ /* 0x000fea000b800000 */
[----:B------:R-:W-:-:S09]  /*6990*/  UISETP.NE.AND UP0, UPT, UR4, 0x17, UPT ;  /* 0x000000170400788c */ /* 0x000fd2000bf05270 */
[----:B------:R-:W-:Y:S05]  /*69a0*/  BRA.U !UP0, `(.L_x_2112) ;  /* 0x0000000108a07547 */ /* 0x000fea000b800000 */
[----:B------:R-:W-:-:S09]  /*69b0*/  UISETP.NE.AND UP0, UPT, UR4, 0x18, UPT ;  /* 0x000000180400788c */ /* 0x000fd2000bf05270 */
[----:B------:R-:W-:Y:S05]  /*69c0*/  BRA.U !UP0, `(.L_x_2113) ;  /* 0x0000000108447547 */ /* 0x000fea000b800000 */
.L_x_2089:
[----:B--2-4-:R-:W-:Y:S01]  /*69d0*/  MOV R0, 0x0 ;  /* 0x0000000000007802 */ /* 0x014fe20000000f00 */
        /* <DEDUP_REMOVED lines=15> */
.L_x_2114:
[----:B------:R-:W-:Y:S05]  /*6ad0*/  BRA `(.L_x_2090) ;  /* 0x0000000000d07947 */ /* 0x000fea0003800000 */
.L_x_2113:
[----:B------:R-:W-:Y:S01]  /*6ae0*/  UMOV UR4, 0xf0000000 ;  /* 0xf000000000047882 */ /* 0x000fe20000000000 */
[----:B------:R-:W-:Y:S01]  /*6af0*/  UMOV UR5, 0x380fffff ;  /* 0x380fffff00057882 */ /* 0x000fe20000000000 */
[----:B------:R-:W0:Y:S01]  /*6b00*/  F2F.F32.F64 R9, R4 ;  /* 0x0000000400097310 */ /* 0x000e220000301000 */
[----:B------:R-:W-:Y:S01]  /*6b10*/  DSETP.GEU.AND P0, PT, |R4|, UR4, PT ;  /* 0x0000000404007e2a */ /* 0x000fe2000bf0e200 */
[----:B------:R-:W-:Y:S01]  /*6b20*/  BSSY.RECONVERGENT B0, `(.L_x_2115) ;  /* 0x000000d000007945 */ /* 0x000fe20003800200 */
[----:B--2-4-:R-:W-:-:S12]  /*6b30*/  MOV R0, 0x7f ;  /* 0x0000007f00007802 */ /* 0x014fd80000000f00 */
[----:B0-----:R-:W-:-:S05]  /*6b40*/  @!P0 FMUL R9, R9, 1.175494350822287508e-38 ;  /* 0x0080000009098820 */ /* 0x001fca0000400000 */
        /* <DEDUP_REMOVED lines=10> */
.L_x_2116:
[----:B------:R-:W-:Y:S05]  /*6bf0*/  BSYNC.RECONVERGENT B0 ;  /* 0x0000000000007941 */ /* 0x000fea0003800200 */
.L_x_2115:
[----:B------:R-:W-:-:S05]  /*6c00*/  LOP3.LUT R7, R0, 0x80, R7, 0xf8, !PT ;  /* 0x0000008000077812 */ /* 0x000fca00078ef807 */
[----:B------:R2:W-:Y:S01]  /*6c10*/  STG.E.U8 desc[UR36][R2.64], R7 ;  /* 0x0000000702007986 */ /* 0x0005e2000c101124 */
[----:B------:R-:W-:Y:S05]  /*6c20*/  BRA `(.L_x_2090) ;  /* 0x00000000007c7947 */ /* 0x000fea0003800000 */
.L_x_2112:
[----:B------:R-:W-:Y:S01]  /*6c30*/  UMOV UR4, 0xf0000000 ;  /* 0xf000000000047882 */ /* 0x000fe20000000000 */
[----:B------:R-:W-:Y:S01]  /*6c40*/  UMOV UR5, 0x380fffff ;  /* 0x380fffff00057882 */ /* 0x000fe20000000000 */
[----:B------:R-:W0:Y:S01]  /*6c50*/  F2F.F32.F64 R7, R4 ;  /* 0x0000000400077310 */ /* 0x000e220000301000 */
[----:B------:R-:W-:Y:S01]  /*6c60*/  DSETP.GEU.AND P0, PT, |R4|, UR4, PT ;  /* 0x0000000404007e2a */ /* 0x000fe2000bf0e200 */
[----:B------:R-:W-:-:S13]  /*6c70*/  BSSY.RECONVERGENT B0, `(.L_x_2117) ;  /* 0x000000f000007945 */ /* 0x000fda0003800200 */
[----:B0-----:R-:W-:-:S05]  /*6c80*/  @!P0 FMUL R7, R7, 1.175494350822287508e-38 ;  /* 0x0080000007078820 */ /* 0x001fca0000400000 */
[----:B------:R-:W-:-:S04]  /*6c90*/  LOP3.LUT R6, R7, 0x7fffffff, RZ, 0xc0, !PT ;  /* 0x7fffffff07067812 */ /* 0x000fc800078ec0ff */
[----:B------:R-:W-:-:S13]  /*6ca0*/  ISETP.GT.U32.AND P0, PT, R6, 0x477fffff, PT ;  /* 0x477fffff0600780c */ /* 0x000fda0003f04070 */
[----:B------:R-:W-:Y:S05]  /*6cb0*/  @P0 BRA `(.L_x_2118) ;  /* 0x00000000001c0947 */ /* 0x000fea0003800000 */
[----:B------:R-:W-:-:S13]  /*6cc0*/  ISETP.GE.U32.AND P0, PT, R6, 0x38800000, PT ;  /* 0x388000000600780c */ /* 0x000fda0003f06070 */
[----:B--2-4-:R-:W-:-:S04]  /*6cd0*/  @P0 SHF.R.U32.HI R0, RZ, 0x15, R7 ;  /* 0x00000015ff000819 */ /* 0x014fc80000011607 */
[----:B------:R-:W-:-:S04]  /*6ce0*/  @P0 LOP3.LUT R0, R0, 0x1, RZ, 0xc0, !PT ;  /* 0x0000000100000812 */ /* 0x000fc800078ec0ff */
[----:B------:R-:W-:-:S04]  /*6cf0*/  @P0 IADD3 R0, PT, PT, R7, 0x80fffff, R0 ;  /* 0x080fffff07000810 */ /* 0x000fc80007ffe000 */
[----:B------:R-:W-:Y:S01]  /*6d00*/  @P0 SHF.R.U32.HI R0, RZ, 0x15, R0 ;  /* 0x00000015ff000819 */ /* 0x000fe20000011600 */
[----:B------:R-:W-:Y:S01]  /*6d10*/  @!P0 FADD.FTZ R0, R6, 128 ;  /* 0x4300000006008421 */ /* 0x000fe20000010000 */
[----:B------:R-:W-:Y:S06]  /*6d20*/  BRA `(.L_x_2119) ;  /* 0x00000000000c7947 */ /* 0x000fec0003800000 */
.L_x_2118:
[----:B--2-4-:R-:W-:Y:S01]  /*6d30*/  IMAD.MOV.U32 R0, RZ, RZ, 0x7f ;  /* 0x0000007fff007424 */ /* 0x014fe200078e00ff */
[----:B------:R-:W-:-:S04]  /*6d40*/  ISETP.GT.U32.AND P0, PT, R6, 0x7f800000, PT ;  /* 0x7f8000000600780c */ /* 0x000fc80003f04070 */
[----:B------:R-:W-:-:S09]  /*6d50*/  SEL R0, R0, 0x7c, P0 ;  /* 0x0000007c00007807 */ /* 0x000fd20000000000 */
.L_x_2119:
[----:B------:R-:W-:Y:S05]  /*6d60*/  BSYNC.RECONVERGENT B0 ;  /* 0x0000000000007941 */ /* 0x000fea0003800200 */
.L_x_2117:
[----:B------:R-:W-:-:S04]  /*6d70*/  SHF.R.U32.HI R5, RZ, 0x18, R7 ;  /* 0x00000018ff057819 */ /* 0x000fc80000011607 */
[----:B------:R-:W-:-:S05]  /*6d80*/  LOP3.LUT R5, R0, 0x80, R5, 0xf8, !PT ;  /* 0x0000008000057812 */ /* 0x000fca00078ef805 */
[----:B------:R1:W-:Y:S01]  /*6d90*/  STG.E.U8 desc[UR36][R2.64], R5 ;  /* 0x0000000502007986 */ /* 0x0003e2000c101124 */
[----:B------:R-:W-:Y:S05]  /*6da0*/  BRA `(.L_x_2090) ;  /* 0x00000000001c7947 */ /* 0x000fea0003800000 */
.L_x_2111:
[----:B------:R-:W-:Y:S01]  /*6db0*/  UMOV UR4, 0xf0000000 ;  /* 0xf000000000047882 */ /* 0x000fe20000000000 */
[----:B------:R-:W-:Y:S01]  /*6dc0*/  UMOV UR5, 0x380fffff ;  /* 0x380fffff00057882 */ /* 0x000fe20000000000 */
[----:B--2-4-:R-:W0:Y:S01]  /*6dd0*/  F2F.F32.F64 R0, R4 ;  /* 0x0000000400007310 */ /* 0x014e220000301000 */
[----:B------:R-:W-:-:S14]  /*6de0*/  DSETP.GEU.AND P0, PT, |R4|, UR4, PT ;  /* 0x0000000404007e2a */ /* 0x000fdc000bf0e200 */
[----:B0-----:R-:W-:-:S05]  /*6df0*/  @!P0 FMUL R0, R0, 1.175494350822287508e-38 ;  /* 0x0080000000008820 */ /* 0x001fca0000400000 */
[----:B------:R-:W-:-:S05]  /*6e00*/  F2FP.BF16.F32.PACK_AB R0, RZ, R0 ;  /* 0x00000000ff00723e */ /* 0x000fca00000010ff */
[----:B------:R0:W-:Y:S02]  /*6e10*/  STG.E.U16 desc[UR36][R2.64], R0 ;  /* 0x0000000002007986 */ /* 0x0001e4000c101524 */
.L_x_2090:
[----:B------:R-:W-:-:S07]  /*6e20*/  IADD3 R17, PT, PT, R17, 0x80, RZ ;  /* 0x0000008011117810 */ /* 0x000fce0007ffe0ff */
.L_x_2053:
[----:B------:R-:W-:Y:S05]  /*6e30*/  BSYNC.RECONVERGENT B7 ;  /* 0x0000000000077941 */ /* 0x000fea0003800200 */
.L_x_2052:
[----:B------:R-:W5:Y:S01]  /*6e40*/  LDCU UR4, c[0x0][0x380] ;  /* 0x00007000ff0477ac */ /* 0x000f620008000800 */
[----:B------:R-:W-:Y:S01]  /*6e50*/  BSSY.RECONVERGENT B7, `(.L_x_2120) ;  /* 0x0000369000077945 */ /* 0x000fe20003800200 */
[----:B-----5:R-:W-:-:S13]  /*6e60*/  ISETP.GE.AND P0, PT, R17, UR4, PT ;  /* 0x0000000411007c0c */ /* 0x020fda000bf06270 */
[----:B------:R-:W-:Y:S05]  /*6e70*/  @P0 BRA `(.L_x_2121) ;  /* 0x0000003400980947 */ /* 0x000fea0003800000 */
[----:B------:R-:W5:Y:S01]  /*6e80*/  LDCU UR4, c[0x0][0x388] ;  /* 0x00007100ff0477ac */ /* 0x000f620008000800 */
[----:B012-4-:R-:W-:Y:S01]  /*6e90*/  IMAD.MOV.U32 R0, RZ, RZ, RZ ;  /* 0x000000ffff007224 */ /* 0x017fe200078e00ff */
[----:B------:R-:W-:Y:S01]  /*6ea0*/  MOV R16, RZ ;  /* 0x000000ff00107202 */ /* 0x000fe20000000f00 */
[----:B-----5:R-:W-:-:S09]  /*6eb0*/  UISETP.NE.AND UP0, UPT, UR4, URZ, UPT ;  /* 0x000000ff0400728c */ /* 0x020fd2000bf05270 */
[----:B------:R-:W-:Y:S05]  /*6ec0*/  BRA.U !UP0, `(.L_x_2122) ;  /* 0x0000001108a87547 */ /* 0x000fea000b800000 */
[----:B------:R-:W3:Y:S01]  /*6ed0*/  LDCU.64 UR4, c[0x0][0x390] ;  /* 0x00007200ff0477ac */ /* 0x000ee20008000a00 */
[----:B------:R-:W-:Y:S01]  /*6ee0*/  IMAD.MOV.U32 R16, RZ, RZ, RZ ;  /* 0x000000ffff107224 */ /* 0x000fe200078e00ff */
[----:B------:R-:W0:Y:S01]  /*6ef0*/  LDCU UR6, c[0x0][0x38c] ;  /* 0x00007180ff0677ac */ /* 0x000e220008000800 */
[----:B------:R-:W1:Y:S01]  /*6f00*/  LDCU.64 UR8, c[0x0][0x4b8] ;  /* 0x00009700ff0877ac */ /* 0x000e620008000a00 */
[----:B------:R-:W-:Y:S01]  /*6f10*/  UISETP.NE.AND UP0, UPT, UR40, URZ, UPT ;  /* 0x000000ff2800728c */ /* 0x000fe2000bf05270 */
[----:B---3--:R-:W-:-:S05]  /*6f20*/  IMAD.HI.U32 R2, R17, UR4, R16 ;  /* 0x0000000411027c27 */ /* 0x008fca000f8e0010 */
[----:B------:R-:W-:-:S04]  /*6f30*/  SHF.R.U32.HI R3, RZ, UR5, R2 ;  /* 0x00000005ff037c19 */ /* 0x000fc80008011602 */
[----:B------:R-:W-:-:S05]  /*6f40*/  IADD3 R0, PT, PT, -R3, RZ, RZ ;  /* 0x000000ff03007210 */ /* 0x000fca0007ffe1ff */
        /* <DEDUP_REMOVED lines=290> */
.L_x_2122:
[----:B------:R-:W3:Y:S01]  /*8170*/  LDCU.64 UR6, c[0x0][0x588] ;  /* 0x0000b100ff0677ac */ /* 0x000ee20008000a00 */
[----:B------:R-:W-:Y:S01]  /*8180*/  BSSY.RECONVERGENT B6, `(.L_x_2123) ;  /* 0x00000ec000067945 */ /* 0x000fe20003800200 */
[----:B------:R-:W-:-:S04]  /*8190*/  UPRMT UR4, UR41, 0x9910, URZ ;  /* 0x0000991029047896 */ /* 0x000fc800080000ff */
[----:B------:R-:W-:Y:S01]  /*81a0*/  UISETP.GT.AND UP0, UPT, UR4, 0x9, UPT ;  /* 0x000000090400788c */ /* 0x000fe2000bf04270 */
[----:B---3--:R-:W-:-:S05]  /*81b0*/  IADD3 R4, P0, PT, R0, UR6, RZ ;  /* 0x0000000600047c10 */ /* 0x008fca000ff1e0ff */
        /* <DEDUP_REMOVED lines=13> */
.L_x_2127:
[----:B------:R-:W2:Y:S02]  /*8290*/  LDG.E.U8 R2, desc[UR36][R4.64] ;  /* 0x0000002404027981 */ /* 0x000ea4000c1e1100 */
[----:B--2---:R-:W0:Y:S01]  /*82a0*/  I2F.F64.U16 R2, R2 ;  /* 0x0000000200027312 */ /* 0x004e220000101800 */
[----:B------:R-:W-:Y:S05]  /*82b0*/  BRA `(.L_x_2129) ;  /* 0x0000000c00607947 */ /* 0x000fea0003800000 */
.L_x_2126:
        /* <DEDUP_REMOVED lines=9> */
.L_x_2131:
[----:B------:R-:W2:Y:S02]  /*8350*/  LDG.E R2, desc[UR36][R4.64] ;  /* 0x0000002404027981 */ /* 0x000ea4000c1e1900 */
[----:B--2---:R-:W0:Y:S01]  /*8360*/  I2F.F64 R2, R2 ;  /* 0x0000000200027312 */ /* 0x004e220000201c00 */
[----:B------:R-:W-:Y:S05]  /*8370*/  BRA `(.L_x_2129) ;  /* 0x0000000c00307947 */ /* 0x000fea0003800000 */
.L_x_2130:
[----:B------:R-:W2:Y:S02]  /*8380*/  LDG.E.U16 R2, desc[UR36][R4.64] ;  /* 0x0000002404027981 */ /* 0x000ea4000c1e1500 */
[----:B--2---:R-:W0:Y:S01]  /*8390*/  I2F.F64.S16 R2, R2 ;  /* 0x0000000200027312 */ /* 0x004e220000101c00 */
[----:B------:R-:W-:Y:S05]  /*83a0*/  BRA `(.L_x_2129) ;  /* 0x0000000c00247947 */ /* 0x000fea0003800000 */
.L_x_2125:
        /* <DEDUP_REMOVED lines=10> */
.L_x_2133:
[----:B------:R-:W2:Y:S02]  /*8450*/  LDG.E.U16 R0, desc[UR36][R4.64] ;  /* 0x0000002404007981 */ /* 0x000ea4000c1e1500 */
[----:B--2---:R-:W-:-:S05]  /*8460*/  HADD2.F32 R0, -RZ, R0.H0_H0 ;  /* 0x20000000ff007230 */ /* 0x004fca0000004100 */
[----:B------:R-:W-:-:S04]  /*8470*/  FMUL.FTZ R0, R0, 1 ;  /* 0x3f80000000007820 */ /* 0x000fc80000410000 */
[----:B------:R0:W1:Y:S01]  /*8480*/  F2F.F64.F32 R2, R0 ;  /* 0x0000000000027310 */ /* 0x0000620000201800 */
[----:B------:R-:W-:Y:S05]  /*8490*/  BRA `(.L_x_2129) ;  /* 0x0000000800e87947 */ /* 0x000fea0003800000 */
.L_x_2132:
        /* <DEDUP_REMOVED lines=10> */
.L_x_2135:
[----:B------:R-:W2:Y:S02]  /*8540*/  LDG.E.U16 R4, desc[UR36][R4.64] ;  /* 0x0000002404047981 */ /* 0x000ea4000c1e1500 */
[----:B--2---:R-:W-:-:S05]  /*8550*/  HADD2.F32 R0, -RZ, R4.H0_H0 ;  /* 0x20000004ff007230 */ /* 0x004fca0000004100 */
[----:B------:R-:W-:-:S04]  /*8560*/  FMUL.FTZ R0, R0, 1 ;  /* 0x3f80000000007820 */ /* 0x000fc80000410000 */
[----:B------:R0:W1:Y:S01]  /*8570*/  F2F.F64.F32 R2, R0 ;  /* 0x0000000000027310 */ /* 0x0000620000201800 */
[----:B------:R-:W-:Y:S05]  /*8580*/  BRA `(.L_x_2129) ;  /* 0x0000000800ac7947 */ /* 0x000fea0003800000 */
.L_x_2134:
[----:B------:R0:W5:Y:S01]  /*8590*/  LDG.E.64 R2, desc[UR36][R4.64] ;  /* 0x0000002404027981 */ /* 0x000162000c1e1b00 */
[----:B------:R-:W-:Y:S05]  /*85a0*/  BRA `(.L_x_2129) ;  /* 0x0000000800a47947 */ /* 0x000fea0003800000 */
.L_x_2124:
        /* <DEDUP_REMOVED lines=9> */
[----:B------:R-:W-:Y:S01]  /*8640*/  HFMA2 R2, -RZ, RZ, 0, 0 ;  /* 0x00000000ff027431 */ /* 0x000fe200000001ff */
[----:B--2---:R-:W-:-:S04]  /*8650*/  ISETP.NE.AND P0, PT, R4, RZ, PT ;  /* 0x000000ff0400720c */ /* 0x004fc80003f05270 */
[----:B------:R-:W-:Y:S01]  /*8660*/  FSEL R3, RZ, 1.875, !P0 ;  /* 0x3ff00000ff037808 */ /* 0x000fe20004000000 */
[----:B------:R-:W-:Y:S08]  /*8670*/  BRA `(.L_x_2129) ;  /* 0x0000000800707947 */ /* 0x000ff00003800000 */
.L_x_2138:
[----:B------:R0:W5:Y:S01]  /*8680*/  LDG.E.64 R2, desc[UR36][R4.64] ;  /* 0x0000002404027981 */ /* 0x000162000c1e1b00 */
[----:B------:R-:W-:Y:S05]  /*8690*/  BRA `(.L_x_2129) ;  /* 0x0000000800687947 */ /* 0x000fea0003800000 */
.L_x_2137:
        /* <DEDUP_REMOVED lines=27> */
.L_x_2140:
        /* <DEDUP_REMOVED lines=12> */
[----:B------:R3:W4:Y:S01]  /*8910*/  F2F.F64.F32 R2, R0 ;  /* 0x0000000000027310 */ /* 0x0007220000201800 */
[----:B------:R-:W-:Y:S05]  /*8920*/  BRA `(.L_x_2129) ;  /* 0x0000000400c47947 */ /* 0x000fea0003800000 */
.L_x_2139:
[----:B------:R-:W2:Y:S02]  /*8930*/  LDG.E.U16 R0, desc[UR36][R4.64] ;  /* 0x0000002404007981 */ /* 0x000ea4000c1e1500 */
[----:B--2---:R-:W-:-:S05]  /*8940*/  SHF.L.U32 R0, R0, 0x10, RZ ;  /* 0x0000001000007819 */ /* 0x004fca00000006ff */
[----:B------:R-:W-:-:S04]  /*8950*/  FMUL.FTZ R0, R0, 1 ;  /* 0x3f80000000007820 */ /* 0x000fc80000410000 */
[----:B------:R1:W2:Y:S01]  /*8960*/  F2F.F64.F32 R2, R0 ;  /* 0x0000000000027310 */ /* 0x0002a20000201800 */
[----:B------:R-:W-:Y:S05]  /*8970*/  BRA `(.L_x_2129) ;  /* 0x0000000400b07947 */ /* 0x000fea0003800000 */
.L_x_2136:
        /* <DEDUP_REMOVED lines=11> */
.L_x_2143:
        /* <DEDUP_REMOVED lines=21> */
.L_x_2145:
[----:B------:R-:W-:Y:S05]  /*8b80*/  BSYNC.RECONVERGENT B0 ;  /* 0x0000000000007941 */ /* 0x000fea0003800200 */
.L_x_2144:
[----:B------:R-:W-:Y:S01]  /*8b90*/  IMAD.SHL.U32 R0, R0, 0x100000, RZ ;  /* 0x0010000000007824 */ /* 0x000fe200078e00ff */
[----:B------:R-:W-:-:S04]  /*8ba0*/  LEA R2, R2, 0x3b800000, 0x17 ;  /* 0x3b80000002027811 */ /* 0x000fc800078eb8ff */
[----:B------:R-:W-:-:S05]  /*8bb0*/  LOP3.LUT R0, R2, R0, R7, 0xfe, !PT ;  /* 0x0000000002007212 */ /* 0x000fca00078efe07 */
[----:B------:R-:W-:-:S04]  /*8bc0*/  FMUL.FTZ R0, R0, 1 ;  /* 0x3f80000000007820 */ /* 0x000fc80000410000 */
[----:B------:R0:W1:Y:S01]  /*8bd0*/  F2F.F64.F32 R2, R0 ;  /* 0x0000000000027310 */ /* 0x0000620000201800 */
[----:B------:R-:W-:Y:S05]  /*8be0*/  BRA `(.L_x_2129) ;  /* 0x0000000400147947 */ /* 0x000fea0003800000 */
.L_x_2142:
        /* <DEDUP_REMOVED lines=21> */
.L_x_2147:
[----:B------:R-:W-:Y:S05]  /*8d40*/  BSYNC.RECONVERGENT B0 ;  /* 0x0000000000007941 */ /* 0x000fea0003800200 */
.L_x_2146:
[----:B------:R-:W-:Y:S02]  /*8d50*/  SHF.L.U32 R0, R0, 0x15, RZ ;  /* 0x0000001500007819 */ /* 0x000fe400000006ff */
[----:B------:R-:W-:-:S04]  /*8d60*/  LEA R2, R2, 0x37800000, 0x17 ;  /* 0x3780000002027811 */ /* 0x000fc800078eb8ff */
[----:B------:R-:W-:-:S05]  /*8d70*/  LOP3.LUT R0, R2, R0, R7, 0xfe, !PT ;  /* 0x0000000002007212 */ /* 0x000fca00078efe07 */
[----:B------:R-:W-:-:S04]  /*8d80*/  FMUL.FTZ R0, R0, 1 ;  /* 0x3f80000000007820 */ /* 0x000fc80000410000 */
[----:B------:R0:W1:Y:S01]  /*8d90*/  F2F.F64.F32 R2, R0 ;  /* 0x0000000000027310 */ /* 0x0000620000201800 */
[----:B------:R-:W-:Y:S05]  /*8da0*/  BRA `(.L_x_2129) ;  /* 0x0000000000a47947 */ /* 0x000fea0003800000 */
.L_x_2141:
[----:B------:R-:W-:-:S09]  /*8db0*/  UISETP.NE.AND UP0, UPT, UR4, 0x1c, UPT ;  /* 0x0000001c0400788c */ /* 0x000fd2000bf05270 */
[----:B------:R-:W-:Y:S05]  /*8dc0*/  BRA.U !UP0, `(.L_x_2148) ;  /* 0x0000000108947547 */ /* 0x000fea000b800000 */
[----:B------:R-:W-:-:S09]  /*8dd0*/  UISETP.NE.AND UP0, UPT, UR4, 0x1d, UPT ;  /* 0x0000001d0400788c */ /* 0x000fd2000bf05270 */
[----:B------:R-:W-:Y:S05]  /*8de0*/  BRA.U !UP0, `(.L_x_2149) ;  /* 0x0000000108807547 */ /* 0x000fea000b800000 */
[----:B------:R-:W-:-:S09]  /*8df0*/  UISETP.NE.AND UP0, UPT, UR4, 0x2c, UPT ;  /* 0x0000002c0400788c */ /* 0x000fd2000bf05270 */
[----:B------:R-:W-:Y:S05]  /*8e00*/  BRA.U UP0, `(.L_x_2128) ;  /* 0x0000000100307547 */ /* 0x000fea000b800000 */
[----:B------:R-:W2:Y:S01]  /*8e10*/  LDG.E.U8 R0, desc[UR36][R4.64] ;  /* 0x0000002404007981 */ /* 0x000ea2000c1e1100 */
[----:B------:R-:W-:Y:S02]  /*8e20*/  HFMA2 R3, -RZ, RZ, 0.5, 0 ;  /* 0x38000000ff037431 */ /* 0x000fe400000001ff */
        /* <DEDUP_REMOVED lines=8> */
[----:B------:R0:W1:Y:S01]  /*8eb0*/  @P0 F2F.F64.F32 R2, R0 ;  /* 0x0000000000020310 */ /* 0x0000620000201800 */
[----:B------:R-:W-:Y:S05]  /*8ec0*/  BRA `(.L_x_2129) ;  /* 0x00000000005c7947 */ /* 0x000fea0003800000 */
.L_x_2128:
        /* <DEDUP_REMOVED lines=16> */
.L_x_2150:
[----:B------:R-:W-:Y:S01]  /*8fd0*/  CS2R R2, SRZ ;  /* 0x0000000000027805 */ /* 0x000fe2000001ff00 */
[----:B------:R-:W-:Y:S06]  /*8fe0*/  BRA `(.L_x_2129) ;  /* 0x0000000000147947 */ /* 0x000fec0003800000 */
.L_x_2149:
[----:B------:R-:W2:Y:S02]  /*8ff0*/  LDG.E.64 R2, desc[UR36][R4.64] ;  /* 0x0000002404027981 */ /* 0x000ea4000c1e1b00 */
[----:B--2---:R-:W0:Y:S01]  /*9000*/  I2F.F64.U64 R2, R2 ;  /* 0x0000000200027312 */ /* 0x004e220000301800 */
[----:B------:R-:W-:Y:S05]  /*9010*/  BRA `(.L_x_2129) ;  /* 0x0000000000087947 */ /* 0x000fea0003800000 */
.L_x_2148:
[----:B------:R-:W2:Y:S02]  /*9020*/  LDG.E R2, desc[UR36][R4.64] ;  /* 0x0000002404027981 */ /* 0x000ea4000c1e1900 */
[----:B--2---:R-:W0:Y:S02]  /*9030*/  I2F.F64.U32 R2, R2 ;  /* 0x0000000200027312 */ /* 0x004e240000201800 */
.L_x_2129:
[----:B------:R-:W-:Y:S05]  /*9040*/  BSYNC.RECONVERGENT B6 ;  /* 0x0000000000067941 */ /* 0x000fea0003800200 */
.L_x_2123:
[----:B012-45:R-:W-:Y:S01]  /*9050*/  LOP3.LUT R7, R3, 0x7fffffff, RZ, 0xc0, !PT ;  /* 0x7fffffff03077812 */ /* 0x037fe200078ec0ff */
[----:B------:R-:W-:Y:S01]  /*9060*/  BSSY.RECONVERGENT B0, `(.L_x_2151) ;  /* 0x0000038000007945 */ /* 0x000fe20003800200 */
[----:B------:R-:W-:Y:S02]  /*9070*/  IMAD.MOV.U32 R6, RZ, RZ, R2 ;  /* 0x000000ffff067224 */ /* 0x000fe400078e0002 */
[----:B------:R-:W-:-:S13]  /*9080*/  ISETP.GE.U32.AND P0, PT, R7, 0x408633cf, PT ;  /* 0x408633cf0700780c */ /* 0x000fda0003f06070 */
[----:B------:R-:W-:-:S06]  /*9090*/  @P0 DSETP.GTU.AND P1, PT, R2, +INF , PT ;  /* 0x7ff000000200042a */ /* 0x000fcc0003f2c000 */
[----:B------:R-:W-:Y:S02]  /*90a0*/  @P0 FSEL R4, R2, RZ, P1 ;  /* 0x000000ff02040208 */ /* 0x000fe40000800000 */
[----:B------:R-:W-:Y:S01]  /*90b0*/  @P0 FSEL R5, R3, +QNAN , P1 ;  /* 0x7ff0000003050808 */ /* 0x000fe20000800000 */
[----:B------:R-:W-:Y:S06]  /*90c0*/  @P0 BRA `(.L_x_2152) ;  /* 0x0000000000c40947 */ /* 0x000fec0003800000 */
[----:B------:R-:W-:Y:S01]  /*90d0*/  MOV R2, 0x652b82fe ;  /* 0x652b82fe00027802 */ /* 0x000fe20000000f00 */
        /* <DEDUP_REMOVED lines=10> */
[----:B------:R-:W-:Y:S01]  /*9180*/  MOV R6, 0xfca213ea ;  /* 0xfca213ea00067802 */ /* 0x000fe20000000f00 */
[----:B------:R-:W-:Y:S01]  /*9190*/  IMAD.MOV.U32 R7, RZ, RZ, 0x3e928af3 ;  /* 0x3e928af3ff077424 */ /* 0x000fe200078e00ff */
        /* <DEDUP_REMOVED lines=28> */
[----:B------:R-:W-:-:S05]  /*9360*/  LEA R2, R2, R7, 0x14 ;  /* 0x0000000702027211 */ /* 0x000fca00078ea0ff */
[----:B------:R-:W-:Y:S01]  /*9370*/  VIADD R7, R2, 0xffe00000 ;  /* 0xffe0000002077836 */ /* 0x000fe20000000000 */
[----:B------:R-:W-:-:S03]  /*9380*/  MOV R2, RZ ;  /* 0x000000ff00027202 */ /* 0x000fc60000000f00 */
[----:B------:R-:W0:Y:S03]  /*9390*/  MUFU.RCP64H R3, R7 ;  /* 0x0000000700037308 */ /* 0x000e260000001800 */
[----:B0-----:R-:W-:-:S08]  /*93a0*/  DFMA R4, -R6, R2, 1 ;  /* 0x3ff000000604742b */ /* 0x001fd00000000102 */
[----:B------:R-:W-:-:S08]  /*93b0*/  DFMA R4, R4, R4, R4 ;  /* 0x000000040404722b */ /* 0x000fd00000000004 */
[----:B------:R-:W-:-:S08]  /*93c0*/  DFMA R4, R2, R4, R2 ;  /* 0x000000040204722b */ /* 0x000fd00000000002 */
[----:B------:R-:W-:-:S11]  /*93d0*/  DFMA R4, R4, 0.0625, R6 ;  /* 0x3fb000000404782b */ /* 0x000fd60000000006 */
.L_x_2152:
[----:B------:R-:W-:Y:S05]  /*93e0*/  BSYNC.RECONVERGENT B0 ;  /* 0x0000000000007941 */ /* 0x000fea0003800200 */
.L_x_2151:
        /* <DEDUP_REMOVED lines=18> */
.L_x_2156:
[----:B------:R-:W0:Y:S02]  /*9510*/  F2I.S64.F64.TRUNC R4, R4 ;  /* 0x0000000400047311 */ /* 0x000e24000030d900 */
[----:B0-----:R-:W-:-:S05]  /*9520*/  MOV R7, R4 ;  /* 0x0000000400077202 */ /* 0x001fca0000000f00 */
[----:B------:R4:W-:Y:S01]  /*9530*/  STG.E.U8 desc[UR36][R2.64], R7 ;  /* 0x0000000702007986 */ /* 0x0009e2000c101124 */
[----:B------:R-:W-:Y:S05]  /*9540*/  BRA `(.L_x_2158) ;  /* 0x0000000c00e07947 */ /* 0x000fea0003800000 */
.L_x_2155:
        /* <DEDUP_REMOVED lines=9> */
.L_x_2160:
[----:B------:R-:W0:Y:S02]  /*95e0*/  F2I.F64.TRUNC R5, R4 ;  /* 0x0000000400057311 */ /* 0x000e24000030d100 */
[----:B0-----:R2:W-:Y:S01]  /*95f0*/  STG.E desc[UR36][R2.64], R5 ;  /* 0x0000000502007986 */ /* 0x0015e2000c101924 */
[----:B------:R-:W-:Y:S05]  /*9600*/  BRA `(.L_x_2158) ;  /* 0x0000000c00b07947 */ /* 0x000fea0003800000 */
.L_x_2159:
[----:B------:R-:W0:Y:S02]  /*9610*/  F2I.F64.TRUNC R5, R4 ;  /* 0x0000000400057311 */ /* 0x000e24000030d100 */
[----:B0-----:R0:W-:Y:S01]  /*9620*/  STG.E.U16 desc[UR36][R2.64], R5 ;  /* 0x0000000502007986 */ /* 0x0011e2000c101524 */
[----:B------:R-:W-:Y:S05]  /*9630*/  BRA `(.L_x_2158) ;  /* 0x0000000c00a47947 */ /* 0x000fea0003800000 */
.L_x_2154:
        /* <DEDUP_REMOVED lines=13> */
.L_x_2162:
[----:B------:R-:W-:Y:S01]  /*9710*/  UMOV UR4, 0xf0000000 ;  /* 0xf000000000047882 */ /* 0x000fe20000000000 */
[----:B------:R-:W-:Y:S01]  /*9720*/  UMOV UR5, 0x380fffff ;  /* 0x380fffff00057882 */ /* 0x000fe20000000000 */
[----:B---3--:R-:W0:Y:S01]  /*9730*/  F2F.F32.F64 R0, R4 ;  /* 0x0000000400007310 */ /* 0x008e220000301000 */
[----:B------:R-:W-:-:S14]  /*9740*/  DSETP.GEU.AND P0, PT, |R4|, UR4, PT ;  /* 0x0000000404007e2a */ /* 0x000fdc000bf0e200 */
[----:B0-----:R-:W-:-:S05]  /*9750*/  @!P0 FMUL R0, R0, 1.175494350822287508e-38 ;  /* 0x0080000000008820 */ /* 0x001fca0000400000 */
[----:B------:R-:W-:-:S05]  /*9760*/  F2FP.F16.F32.PACK_AB R0, RZ, R0 ;  /* 0x00000000ff00723e */ /* 0x000fca00000000ff */
[----:B------:R0:W-:Y:S01]  /*9770*/  STG.E.U16 desc[UR36][R2.64], R0 ;  /* 0x0000000002007986 */ /* 0x0001e2000c101524 */
[----:B------:R-:W-:Y:S05]  /*9780*/  BRA `(.L_x_2158) ;  /* 0x0000000c00507947 */ /* 0x000fea0003800000 */
.L_x_2161:
        /* <DEDUP_REMOVED lines=10> */
[----:B------:R-:W-:-:S13]  /*9830*/  IMAD.MOV.U32 R7, RZ, RZ, RZ ;  /* 0x000000ffff077224 */ /* 0x000fda00078e00ff */
[----:B0-----:R-:W-:-:S05]  /*9840*/  @!P0 FMUL R6, R6, 1.175494350822287508e-38 ;  /* 0x0080000006068820 */ /* 0x001fca0000400000 */
[----:B------:R0:W-:Y:S01]  /*9850*/  STG.E.64 desc[UR36][R2.64], R6 ;  /* 0x0000000602007986 */ /* 0x0001e2000c101b24 */
[----:B------:R-:W-:Y:S05]  /*9860*/  BRA `(.L_x_2158) ;  /* 0x0000000c00187947 */ /* 0x000fea0003800000 */
.L_x_2164:
[----:B------:R-:W-:Y:S01]  /*9870*/  UMOV UR4, 0xf0000000 ;  /* 0xf000000000047882 */ /* 0x000fe20000000000 */
[----:B------:R-:W-:Y:S01]  /*9880*/  UMOV UR5, 0x380fffff ;  /* 0x380fffff00057882 */ /* 0x000fe20000000000 */
[----:B---3--:R-:W0:Y:S01]  /*9890*/  F2F.F32.F64 R0, R4 ;  /* 0x0000000400007310 */ /* 0x008e220000301000 */
[----:B------:R-:W-:-:S14]  /*98a0*/  DSETP.GEU.AND P0, PT, |R4|, UR4, PT ;  /* 0x0000000404007e2a */ /* 0x000fdc000bf0e200 */
[----:B0-----:R-:W-:-:S05]  /*98b0*/  @!P0 FMUL R0, R0, 1.175494350822287508e-38 ;  /* 0x0080000000008820 */ /* 0x001fca0000400000 */
[----:B------:R-:W-:-:S04]  /*98c0*/  F2FP.F16.F32.PACK_AB R5, RZ, R0 ;  /* 0x00000000ff05723e */ /* 0x000fc800000000ff */
[----:B------:R-:W-:-:S05]  /*98d0*/  PRMT R5, R5, 0x5410, RZ ;  /* 0x0000541005057816 */ /* 0x000fca00000000ff */
[----:B------:R0:W-:Y:S01]  /*98e0*/  STG.E desc[UR36][R2.64], R5 ;  /* 0x0000000502007986 */ /* 0x0001e2000c101924 */
[----:B------:R-:W-:Y:S05]  /*98f0*/  BRA `(.L_x_2158) ;  /* 0x0000000800f47947 */ /* 0x000fea0003800000 */
.L_x_2163:
[----:B------:R0:W-:Y:S01]  /*9900*/  STG.E.64 desc[UR36][R2.64], R4 ;  /* 0x0000000402007986 */ /* 0x0001e2000c101b24 */
[----:B------:R-:W-:Y:S05]  /*9910*/  BRA `(.L_x_2158) ;  /* 0x0000000800ec7947 */ /* 0x000fea0003800000 */
.L_x_2153:
        /* <DEDUP_REMOVED lines=13> */
.L_x_2168:
[----:B------:R-:W-:Y:S01]  /*99f0*/  UMOV UR4, 0xf0000000 ;  /* 0xf000000000047882 */ /* 0x000fe20000000000 */
[----:B------:R-:W-:Y:S01]  /*9a00*/  UMOV UR5, 0x380fffff ;  /* 0x380fffff00057882 */ /* 0x000fe20000000000 */
[----:B------:R-:W0:Y:S01]  /*9a10*/  F2F.F32.F64 R7, R4 ;  /* 0x0000000400077310 */ /* 0x000e220000301000 */
[----:B------:R-:W-:Y:S01]  /*9a20*/  DSETP.GEU.AND P0, PT, |R4|, UR4, PT ;  /* 0x0000000404007e2a */ /* 0x000fe2000bf0e200 */
[----:B------:R-:W-:Y:S01]  /*9a30*/  BSSY.RECONVERGENT B0, `(.L_x_2169) ;  /* 0x0000014000007945 */ /* 0x000fe20003800200 */
[----:B---3--:R-:W-:-:S12]  /*9a40*/  MOV R0, 0x80 ;  /* 0x0000008000007802 */ /* 0x008fd80000000f00 */
        /* <DEDUP_REMOVED lines=16> */
.L_x_2171:
[----:B------:R-:W-:-:S04]  /*9b50*/  SHF.R.U32.HI R5, RZ, 0x18, R7 ;  /* 0x00000018ff057819 */ /* 0x000fc80000011607 */
[----:B------:R-:W-:-:S07]  /*9b60*/  LOP3.LUT R0, R0, 0x80, R5, 0xf8, !PT ;  /* 0x0000008000007812 */ /* 0x000fce00078ef805 */
.L_x_2170:
[----:B------:R-:W-:Y:S05]  /*9b70*/  BSYNC.RECONVERGENT B0 ;  /* 0x0000000000007941 */ /* 0x000fea0003800200 */
.L_x_2169:
[----:B------:R0:W-:Y:S01]  /*9b80*/  STG.E.U8 desc[UR36][R2.64], R0 ;  /* 0x0000000002007986 */ /* 0x0001e2000c101124 */
[----:B------:R-:W-:Y:S05]  /*9b90*/  BRA `(.L_x_2158) ;  /* 0x00000008004c7947 */ /* 0x000fea0003800000 */
.L_x_2167:
        /* <DEDUP_REMOVED lines=22> */
.L_x_2174:
[----:B------:R-:W-:-:S04]  /*9d00*/  SHF.R.U32.HI R5, RZ, 0x18, R7 ;  /* 0x00000018ff057819 */ /* 0x000fc80000011607 */
[----:B------:R-:W-:-:S07]  /*9d10*/  LOP3.LUT R0, R0, 0x80, R5, 0xf8, !PT ;  /* 0x0000008000007812 */ /* 0x000fce00078ef805 */
.L_x_2173:
[----:B------:R-:W-:Y:S05]  /*9d20*/  BSYNC.RECONVERGENT B0 ;  /* 0x0000000000007941 */ /* 0x000fea0003800200 */
.L_x_2172:
[----:B------:R0:W-:Y:S01]  /*9d30*/  STG.E.U8 desc[UR36][R2.64], R0 ;  /* 0x0000000002007986 */ /* 0x0001e2000c101124 */
[----:B------:R-:W-:Y:S05]  /*9d40*/  BRA `(.L_x_2158) ;  /* 0x0000000400e07947 */ /* 0x000fea0003800000 */
.L_x_2166:
        /* <DEDUP_REMOVED lines=10> */
[----:B0-----:R-:W-:-:S13]  /*9df0*/  HFMA2 R5, -RZ, RZ, 0, 1.5199184417724609375e-05 ;  /* 0x000000ffff057431 */ /* 0x001fda00000001ff */
[----:B-1----:R-:W-:-:S05]  /*9e00*/  @!P0 FMUL R8, R8, 1.175494350822287508e-38 ;  /* 0x0080000008088820 */ /* 0x002fca0000400000 */
[----:B------:R-:W-:-:S04]  /*9e10*/  SHF.R.U32.HI R6, RZ, 0x17, R8 ;  /* 0x00000017ff067819 */ /* 0x000fc80000011608 */
[----:B------:R-:W-:-:S04]  /*9e20*/  LOP3.LUT R7, R6, 0xff, RZ, 0xc0, !PT ;  /* 0x000000ff06077812 */ /* 0x000fc800078ec0ff */
[----:B------:R-:W-:-:S13]  /*9e30*/  ISETP.NE.AND P1, PT, R7, 0xff, PT ;  /* 0x000000ff0700780c */ /* 0x000fda0003f25270 */
[--C-:B---3--:R-:W-:Y:S02]  /*9e40*/  @P1 SHF.R.U32.HI R0, RZ, 0x16, R8.reuse ;  /* 0x00000016ff001819 */ /* 0x108fe40000011608 */
[----:B------:R-:W-:Y:S02]  /*9e50*/  @P1 LOP3.LUT P0, RZ, R7, 0x3fffff, R8, 0xf8, !PT ;  /* 0x003fffff07ff1812 */ /* 0x000fe4000780f808 */
        /* <DEDUP_REMOVED lines=9> */
.L_x_2176:
[----:B------:R-:W0:Y:S02]  /*9ef0*/  F2I.U64.F64.TRUNC R4, R4 ;  /* 0x0000000400047311 */ /* 0x000e24000030d800 */
[----:B0-----:R0:W-:Y:S01]  /*9f00*/  STG.E.64 desc[UR36][R2.64], R4 ;  /* 0x0000000402007986 */ /* 0x0011e2000c101b24 */
[----:B------:R-:W-:Y:S05]  /*9f10*/  BRA `(.L_x_2158) ;  /* 0x00000004006c7947 */ /* 0x000fea0003800000 */
.L_x_2175:
[----:B------:R-:W0:Y:S02]  /*9f20*/  F2I.U32.F64.TRUNC R5, R4 ;  /* 0x0000000400057311 */ /* 0x000e24000030d000 */
[----:B0-----:R0:W-:Y:S01]  /*9f30*/  STG.E desc[UR36][R2.64], R5 ;  /* 0x0000000502007986 */ /* 0x0011e2000c101924 */
[----:B------:R-:W-:Y:S05]  /*9f40*/  BRA `(.L_x_2158) ;  /* 0x0000000400607947 */ /* 0x000fea0003800000 */
.L_x_2165:
        /* <DEDUP_REMOVED lines=10> */
.L_x_2178:
[----:B------:R-:W-:-:S05]  /*9ff0*/  CS2R R6, SRZ ;  /* 0x0000000000067805 */ /* 0x000fca000001ff00 */
[----:B------:R0:W-:Y:S01]  /*a000*/  STG.E.128 desc[UR36][R2.64], R4 ;  /* 0x0000000402007986 */ /* 0x0001e2000c101d24 */
[----:B------:R-:W-:Y:S05]  /*a010*/  BRA `(.L_x_2158) ;  /* 0x00000004002c7947 */ /* 0x000fea0003800000 */
.L_x_2177:
[----:B------:R-:W-:-:S09]  /*a020*/  UISETP.NE.AND UP0, UPT, UR4, 0xf, UPT ;  /* 0x0000000f0400788c */ /* 0x000fd2000bf05270 */
[----:B------:R-:W-:Y:S05]  /*a030*/  BRA.U !UP0, `(.L_x_2179) ;  /* 0x0000000508087547 */ /* 0x000fea000b800000 */
[----:B------:R-:W-:-:S09]  /*a040*/  UISETP.NE.AND UP0, UPT, UR4, 0x17, UPT ;  /* 0x000000170400788c */ /* 0x000fd2000bf05270 */
[----:B------:R-:W-:Y:S05]  /*a050*/  BRA.U !UP0, `(.L_x_2180) ;  /* 0x0000000108a07547 */ /* 0x000fea000b800000 */
[----:B------:R-:W-:-:S09]  /*a060*/  UISETP.NE.AND UP0, UPT, UR4, 0x18, UPT ;  /* 0x000000180400788c */ /* 0x000fd2000bf05270 */
[----:B------:R-:W-:Y:S05]  /*a070*/  BRA.U !UP0, `(.L_x_2181) ;  /* 0x0000000108447547 */ /* 0x000fea000b800000 */
.L_x_2157:
[----:B---3--:R-:W-:Y:S01]  /*a080*/  MOV R0, 0x0 ;  /* 0x0000000000007802 */ /* 0x008fe20000000f00 */
        /* <DEDUP_REMOVED lines=15> */
.L_x_2182:
[----:B------:R-:W-:Y:S05]  /*a180*/  BRA `(.L_x_2158) ;  /* 0x0000000000d07947 */ /* 0x000fea0003800000 */
.L_x_2181:
[----:B------:R-:W-:Y:S01]  /*a190*/  UMOV UR4, 0xf0000000 ;  /* 0xf000000000047882 */ /* 0x000fe20000000000 */
[----:B------:R-:W-:Y:S01]  /*a1a0*/  UMOV UR5, 0x380fffff ;  /* 0x380fffff00057882 */ /* 0x000fe20000000000 */
[----:B------:R-:W0:Y:S01]  /*a1b0*/  F2F.F32.F64 R9, R4 ;  /* 0x0000000400097310 */ /* 0x000e220000301000 */
[----:B------:R-:W-:Y:S01]  /*a1c0*/  DSETP.GEU.AND P0, PT, |R4|, UR4, PT ;  /* 0x0000000404007e2a */ /* 0x000fe2000bf0e200 */
[----:B------:R-:W-:Y:S01]  /*a1d0*/  BSSY.RECONVERGENT B0, `(.L_x_2183) ;  /* 0x000000d000007945 */ /* 0x000fe20003800200 */
[----:B---3--:R-:W-:-:S12]  /*a1e0*/  IMAD.MOV.U32 R0, RZ, RZ, 0x7f ;  /* 0x0000007fff007424 */ /* 0x008fd800078e00ff */
        /* <DEDUP_REMOVED lines=11> */
.L_x_2184:
[----:B------:R-:W-:Y:S05]  /*a2a0*/  BSYNC.RECONVERGENT B0 ;  /* 0x0000000000007941 */ /* 0x000fea0003800200 */
.L_x_2183:
[----:B------:R-:W-:-:S05]  /*a2b0*/  LOP3.LUT R7, R0, 0x80, R7, 0xf8, !PT ;  /* 0x0000008000077812 */ /* 0x000fca00078ef807 */
[----:B------:R0:W-:Y:S01]  /*a2c0*/  STG.E.U8 desc[UR36][R2.64], R7 ;  /* 0x0000000702007986 */ /* 0x0001e2000c101124 */
[----:B------:R-:W-:Y:S05]  /*a2d0*/  BRA `(.L_x_2158) ;  /* 0x00000000007c7947 */ /* 0x000fea0003800000 */
.L_x_2180:
        /* <DEDUP_REMOVED lines=10> */
[----:B---3--:R-:W-:-:S04]  /*a380*/  @P0 SHF.R.U32.HI R0, RZ, 0x15, R7 ;  /* 0x00000015ff000819 */ /* 0x008fc80000011607 */
[----:B------:R-:W-:-:S04]  /*a390*/  @P0 LOP3.LUT R0, R0, 0x1, RZ, 0xc0, !PT ;  /* 0x0000000100000812 */ /* 0x000fc800078ec0ff */
[----:B------:R-:W-:-:S04]  /*a3a0*/  @P0 IADD3 R0, PT, PT, R7, 0x80fffff, R0 ;  /* 0x080fffff07000810 */ /* 0x000fc80007ffe000 */
[----:B------:R-:W-:Y:S01]  /*a3b0*/  @P0 SHF.R.U32.HI R0, RZ, 0x15, R0 ;  /* 0x00000015ff000819 */ /* 0x000fe20000011600 */
[----:B------:R-:W-:Y:S01]  /*a3c0*/  @!P0 FADD.FTZ R0, R6, 128 ;  /* 0x4300000006008421 */ /* 0x000fe20000010000 */
[----:B------:R-:W-:Y:S06]  /*a3d0*/  BRA `(.L_x_2187) ;  /* 0x00000000000c7947 */ /* 0x000fec0003800000 */
.L_x_2186:
[----:B------:R-:W-:Y:S02]  /*a3e0*/  ISETP.GT.U32.AND P0, PT, R6, 0x7f800000, PT ;  /* 0x7f8000000600780c */ /* 0x000fe40003f04070 */
[----:B---3--:R-:W-:-:S04]  /*a3f0*/  MOV R0, 0x7f ;  /* 0x0000007f00007802 */ /* 0x008fc80000000f00 */
[----:B------:R-:W-:-:S07]  /*a400*/  SEL R0, R0, 0x7c, P0 ;  /* 0x0000007c00007807 */ /* 0x000fce0000000000 */
.L_x_2187:
[----:B------:R-:W-:Y:S05]  /*a410*/  BSYNC.RECONVERGENT B0 ;  /* 0x0000000000007941 */ /* 0x000fea0003800200 */
.L_x_2185:
[----:B------:R-:W-:-:S04]  /*a420*/  SHF.R.U32.HI R5, RZ, 0x18, R7 ;  /* 0x00000018ff057819 */ /* 0x000fc80000011607 */
[----:B------:R-:W-:-:S05]  /*a430*/  LOP3.LUT R5, R0, 0x80, R5, 0xf8, !PT ;  /* 0x0000008000057812 */ /* 0x000fca00078ef805 */
[----:B------:R0:W-:Y:S01]  /*a440*/  STG.E.U8 desc[UR36][R2.64], R5 ;  /* 0x0000000502007986 */ /* 0x0001e2000c101124 */
[----:B------:R-:W-:Y:S05]  /*a450*/  BRA `(.L_x_2158) ;  /* 0x00000000001c7947 */ /* 0x000fea0003800000 */
.L_x_2179:
[----:B------:R-:W-:Y:S01]  /*a460*/  UMOV UR4, 0xf0000000 ;  /* 0xf000000000047882 */ /* 0x000fe20000000000 */
[----:B------:R-:W-:Y:S01]  /*a470*/  UMOV UR5, 0x380fffff ;  /* 0x380fffff00057882 */ /* 0x000fe20000000000 */
[----:B---3--:R-:W0:Y:S01]  /*a480*/  F2F.F32.F64 R0, R4 ;  /* 0x0000000400007310 */ /* 0x008e220000301000 */
[----:B------:R-:W-:-:S14]  /*a490*/  DSETP.GEU.AND P0, PT, |R4|, UR4, PT ;  /* 0x0000000404007e2a */ /* 0x000fdc000bf0e200 */
[----:B0-----:R-:W-:-:S05]  /*a4a0*/  @!P0 FMUL R0, R0, 1.175494350822287508e-38 ;  /* 0x0080000000008820 */ /* 0x001fca0000400000 */
[----:B------:R-:W-:-:S05]  /*a4b0*/  F2FP.BF16.F32.PACK_AB R0, RZ, R0 ;  /* 0x00000000ff00723e */ /* 0x000fca00000010ff */
[----:B------:R0:W-:Y:S02]  /*a4c0*/  STG.E.U16 desc[UR36][R2.64], R0 ;  /* 0x0000000002007986 */ /* 0x0001e4000c101524 */
.L_x_2158:
[----:B------:R-:W-:-:S07]  /*a4d0*/  VIADD R17, R17, 0x80 ;  /* 0x0000008011117836 */ /* 0x000fce0000000000 */
.L_x_2121:
[----:B------:R-:W-:Y:S05]  /*a4e0*/  BSYNC.RECONVERGENT B7 ;  /* 0x0000000000077941 */ /* 0x000fea0003800200 */
.L_x_2120:
[----:B------:R-:W5:Y:S02]  /*a4f0*/  LDCU UR4, c[0x0][0x380] ;  /* 0x00007000ff0477ac */ /* 0x000f640008000800 */
[----:B-----5:R-:W-:-:S13]  /*a500*/  ISETP.GE.AND P0, PT, R17, UR4, PT ;  /* 0x0000000411007c0c */ /* 0x020fda000bf06270 */
[----:B------:R-:W-:Y:S05]  /*a510*/  @P0 EXIT ;  /* 0x000000000000094d */ /* 0x000fea0003800000 */
[----:B------:R-:W5:Y:S01]  /*a520*/  LDCU UR4, c[0x0][0x388] ;  /* 0x00007100ff0477ac */ /* 0x000f620008000800 */
[----:B01234-:R-:W-:Y:S01]  /*a530*/  MOV R0, RZ ;  /* 0x000000ff00007202 */ /* 0x01ffe20000000f00 */
[----:B------:R-:W-:Y:S01]  /*a540*/  IMAD.MOV.U32 R16, RZ, RZ, RZ ;  /* 0x000000ffff107224 */ /* 0x000fe200078e00ff */
[----:B-----5:R-:W-:-:S09]  /*a550*/  UISETP.NE.AND UP0, UPT, UR4, URZ, UPT ;  /* 0x000000ff0400728c */ /* 0x020fd2000bf05270 */
        /* <DEDUP_REMOVED lines=299> */
.L_x_2188:
[----:B------:R-:W0:Y:S01]  /*b810*/  LDCU.128 UR8, c[0x0][0x580] ;  /* 0x0000b000ff0877ac */ /* 0x000e220008000c00 */
[----:B------:R-:W-:Y:S01]  /*b820*/  BSSY.RECONVERGENT B6, `(.L_x_2189) ;  /* 0x00000ee000067945 */ /* 0x000fe20003800200 */
[----:B------:R-:W-:-:S04]  /*b830*/  UPRMT UR4, UR41, 0x9910, URZ ;  /* 0x0000991029047896 */ /* 0x000fc800080000ff */
[----:B------:R-:W-:Y:S01]  /*b840*/  UISETP.GT.AND UP0, UPT, UR4, 0x9, UPT ;  /* 0x000000090400788c */ /* 0x000fe2000bf04270 */
[----:B0-----:R-:W-:Y:S02]  /*b850*/  IADD3 R4, P1, PT, R0, UR10, RZ ;  /* 0x0000000a00047c10 */ /* 0x001fe4000ff3e0ff */
        /* <DEDUP_REMOVED lines=15> */
.L_x_2193:
[----:B------:R-:W2:Y:S02]  /*b950*/  LDG.E.U8 R2, desc[UR36][R4.64] ;  /* 0x0000002404027981 */ /* 0x000ea4000c1e1100 */
[----:B--2---:R-:W0:Y:S01]  /*b960*/  I2F.F64.U16 R2, R2 ;  /* 0x0000000200027312 */ /* 0x004e220000101800 */
[----:B------:R-:W-:Y:S05]  /*b970*/  BRA `(.L_x_2195) ;  /* 0x0000000c00607947 */ /* 0x000fea0003800000 */
.L_x_2192:
        /* <DEDUP_REMOVED lines=9> */
.L_x_2197:
[----:B------:R-:W2:Y:S02]  /*ba10*/  LDG.E R2, desc[UR36][R4.64] ;  /* 0x0000002404027981 */ /* 0x000ea4000c1e1900 */
[----:B--2---:R-:W0:Y:S01]  /*ba20*/  I2F.F64 R2, R2 ;  /* 0x0000000200027312 */ /* 0x004e220000201c00 */
[----:B------:R-:W-:Y:S05]  /*ba30*/  BRA `(.L_x_2195) ;  /* 0x0000000c00307947 */ /* 0x000fea0003800000 */
.L_x_2196:
[----:B------:R-:W2:Y:S02]  /*ba40*/  LDG.E.U16 R2, desc[UR36][R4.64] ;  /* 0x0000002404027981 */ /* 0x000ea4000c1e1500 */
[----:B--2---:R-:W0:Y:S01]  /*ba50*/  I2F.F64.S16 R2, R2 ;  /* 0x0000000200027312 */ /* 0x004e220000101c00 */
[----:B------:R-:W-:Y:S05]  /*ba60*/  BRA `(.L_x_2195) ;  /* 0x0000000c00247947 */ /* 0x000fea0003800000 */
.L_x_2191:
        /* <DEDUP_REMOVED lines=10> */
.L_x_2199:
[----:B------:R-:W2:Y:S02]  /*bb10*/  LDG.E.U16 R0, desc[UR36][R4.64] ;  /* 0x0000002404007981 */ /* 0x000ea4000c1e1500 */
[----:B--2---:R-:W-:-:S05]  /*bb20*/  HADD2.F32 R0, -RZ, R0.H0_H0 ;  /* 0x20000000ff007230 */ /* 0x004fca0000004100 */
[----:B------:R-:W-:-:S04]  /*bb30*/  FMUL.FTZ R0, R0, 1 ;  /* 0x3f80000000007820 */ /* 0x000fc80000410000 */
[----:B------:R0:W1:Y:S01]  /*bb40*/  F2F.F64.F32 R2, R0 ;  /* 0x0000000000027310 */ /* 0x0000620000201800 */
[----:B------:R-:W-:Y:S05]  /*bb50*/  BRA `(.L_x_2195) ;  /* 0x0000000800e87947 */ /* 0x000fea0003800000 */
.L_x_2198:
        /* <DEDUP_REMOVED lines=10> */
.L_x_2201:
[----:B------:R-:W2:Y:S02]  /*bc00*/  LDG.E.U16 R4, desc[UR36][R4.64] ;  /* 0x0000002404047981 */ /* 0x000ea4000c1e1500 */
[----:B--2---:R-:W-:-:S05]  /*bc10*/  HADD2.F32 R0, -RZ, R4.H0_H0 ;  /* 0x20000004ff007230 */ /* 0x004fca0000004100 */
[----:B------:R-:W-:-:S04]  /*bc20*/  FMUL.FTZ R0, R0, 1 ;  /* 0x3f80000000007820 */ /* 0x000fc80000410000 */
[----:B------:R0:W1:Y:S01]  /*bc30*/  F2F.F64.F32 R2, R0 ;  /* 0x0000000000027310 */ /* 0x0000620000201800 */
[----:B------:R-:W-:Y:S05]  /*bc40*/  BRA `(.L_x_2195) ;  /* 0x0000000800ac7947 */ /* 0x000fea0003800000 */
.L_x_2200:
[----:B------:R0:W5:Y:S01]  /*bc50*/  LDG.E.64 R2, desc[UR36][R4.64] ;  /* 0x0000002404027981 */ /* 0x000162000c1e1b00 */
[----:B------:R-:W-:Y:S05]  /*bc60*/  BRA `(.L_x_2195) ;  /* 0x0000000800a47947 */ /* 0x000fea0003800000 */
.L_x_2190:
        /* <DEDUP_REMOVED lines=13> */
.L_x_2204:
[----:B------:R0:W5:Y:S01]  /*bd40*/  LDG.E.64 R2, desc[UR36][R4.64] ;  /* 0x0000002404027981 */ /* 0x000162000c1e1b00 */
[----:B------:R-:W-:Y:S05]  /*bd50*/  BRA `(.L_x_2195) ;  /* 0x0000000800687947 */ /* 0x000fea0003800000 */
.L_x_2203:
[----:B------:R-:W-:-:S09]  /*bd60*/  UISETP.NE.AND UP0, UPT, UR4, 0xf, UPT ;  /* 0x0000000f0400788c */ /* 0x000fd2000bf05270 */
[----:B------:R-:W-:Y:S05]  /*bd70*/  BRA.U !UP0, `(.L_x_2205) ;  /* 0x00000001089c7547 */ /* 0x000fea000b800000 */
[----:B------:R-:W-:-:S09]  /*bd80*/  UISETP.NE.AND UP0, UPT, UR4, 0x17, UPT ;  /* 0x000000170400788c */ /* 0x000fd2000bf05270 */
[----:B------:R-:W-:Y:S05]  /*bd90*/  BRA.U !UP0, `(.L_x_2206) ;  /* 0x00000001085c7547 */ /* 0x000fea000b800000 */
[----:B------:R-:W-:-:S09]  /*bda0*/  UISETP.NE.AND UP0, UPT, UR4, 0x18, UPT ;  /* 0x000000180400788c */ /* 0x000fd2000bf05270 */
[----:B------:R-:W-:Y:S05]  /*bdb0*/  BRA.U UP0, `(.L_x_2194) ;  /* 0x0000000500f47547 */ /* 0x000fea000b800000 */
[----:B------:R-:W2:Y:S01]  /*bdc0*/  LDG.E.U8 R0, desc[UR36][R4.64] ;  /* 0x0000002404007981 */ /* 0x000ea2000c1e1100 */
[----:B------:R-:W-:Y:S02]  /*bdd0*/  HFMA2 R6, -RZ, RZ, 0, 1.847743988037109375e-06 ;  /* 0x0000001fff067431 */ /* 0x000fe400000001ff */
        /* <DEDUP_REMOVED lines=19> */
.L_x_2206:
        /* <DEDUP_REMOVED lines=14> */
.L_x_2205:
[----:B------:R-:W2:Y:S02]  /*bff0*/  LDG.E.U16 R0, desc[UR36][R4.64] ;  /* 0x0000002404007981 */ /* 0x000ea4000c1e1500 */
[----:B--2---:R-:W-:-:S05]  /*c000*/  SHF.L.U32 R0, R0, 0x10, RZ ;  /* 0x0000001000007819 */ /* 0x004fca00000006ff */
[----:B------:R-:W-:-:S04]  /*c010*/  FMUL.FTZ R0, R0, 1 ;  /* 0x3f80000000007820 */ /* 0x000fc80000410000 */
[----:B------:R0:W1:Y:S01]  /*c020*/  F2F.F64.F32 R2, R0 ;  /* 0x0000000000027310 */ /* 0x0000620000201800 */
[----:B------:R-:W-:Y:S05]  /*c030*/  BRA `(.L_x_2195) ;  /* 0x0000000400b07947 */ /* 0x000fea0003800000 */
.L_x_2202:
        /* <DEDUP_REMOVED lines=11> */
.L_x_2209:
        /* <DEDUP_REMOVED lines=21> */
.L_x_2211:
[----:B------:R-:W-:Y:S05]  /*c240*/  BSYNC.RECONVERGENT B0 ;  /* 0x0000000000007941 */ /* 0x000fea0003800200 */
.L_x_2210:
[----:B------:R-:W-:Y:S01]  /*c250*/  IMAD.SHL.U32 R0, R0, 0x100000, RZ ;  /* 0x0010000000007824 */ /* 0x000fe200078e00ff */
[----:B------:R-:W-:-:S04]  /*c260*/  LEA R2, R2, 0x3b800000, 0x17 ;  /* 0x3b80000002027811 */ /* 0x000fc800078eb8ff */
[----:B------:R-:W-:-:S05]  /*c270*/  LOP3.LUT R0, R2, R0, R7, 0xfe, !PT ;  /* 0x0000000002007212 */ /* 0x000fca00078efe07 */
[----:B------:R-:W-:-:S04]  /*c280*/  FMUL.FTZ R0, R0, 1 ;  /* 0x3f80000000007820 */ /* 0x000fc80000410000 */
[----:B------:R0:W1:Y:S01]  /*c290*/  F2F.F64.F32 R2, R0 ;  /* 0x0000000000027310 */ /* 0x0000620000201800 */
[----:B------:R-:W-:Y:S05]  /*c2a0*/  BRA `(.L_x_2195) ;  /* 0x0000000400147947 */ /* 0x000fea0003800000 */
.L_x_2208:
        /* <DEDUP_REMOVED lines=21> */
.L_x_2213:
[----:B------:R-:W-:Y:S05]  /*c400*/  BSYNC.RECONVERGENT B0 ;  /* 0x0000000000007941 */ /* 0x000fea0003800200 */
.L_x_2212:
[----:B------:R-:W-:Y:S02]  /*c410*/  SHF.L.U32 R0, R0, 0x15, RZ ;  /* 0x0000001500007819 */ /* 0x000fe400000006ff */
[----:B------:R-:W-:-:S04]  /*c420*/  LEA R2, R2, 0x37800000, 0x17 ;  /* 0x3780000002027811 */ /* 0x000fc800078eb8ff */
[----:B------:R-:W-:-:S05]  /*c430*/  LOP3.LUT R0, R2, R0, R7, 0xfe, !PT ;  /* 0x0000000002007212 */ /* 0x000fca00078efe07 */
[----:B------:R-:W-:-:S04]  /*c440*/  FMUL.FTZ R0, R0, 1 ;  /* 0x3f80000000007820 */ /* 0x000fc80000410000 */
[----:B------:R4:W0:Y:S01]  /*c450*/  F2F.F64.F32 R2, R0 ;  /* 0x0000000000027310 */ /* 0x0008220000201800 */
[----:B------:R-:W-:Y:S05]  /*c460*/  BRA `(.L_x_2195) ;  /* 0x0000000000a47947 */ /* 0x000fea0003800000 */
.L_x_2207:
        /* <DEDUP_REMOVED lines=18> */
.L_x_2194:
        /* <DEDUP_REMOVED lines=16> */
.L_x_2216:
[----:B------:R-:W-:Y:S01]  /*c690*/  CS2R R2, SRZ ;  /* 0x0000000000027805 */ /* 0x000fe2000001ff00 */
[----:B------:R-:W-:Y:S06]  /*c6a0*/  BRA `(.L_x_2195) ;  /* 0x0000000000147947 */ /* 0x000fec0003800000 */
.L_x_2215:
[----:B------:R-:W2:Y:S02]  /*c6b0*/  LDG.E.64 R2, desc[UR36][R4.64] ;  /* 0x0000002404027981 */ /* 0x000ea4000c1e1b00 */
[----:B--2---:R-:W3:Y:S01]  /*c6c0*/  I2F.F64.U64 R2, R2 ;  /* 0x0000000200027312 */ /* 0x004ee20000301800 */
[----:B------:R-:W-:Y:S05]  /*c6d0*/  BRA `(.L_x_2195) ;  /* 0x0000000000087947 */ /* 0x000fea0003800000 */
.L_x_2214:
[----:B------:R-:W2:Y:S02]  /*c6e0*/  LDG.E R2, desc[UR36][R4.64] ;  /* 0x0000002404027981 */ /* 0x000ea4000c1e1900 */
[----:B--2---:R-:W0:Y:S02]  /*c6f0*/  I2F.F64.U32 R2, R2 ;  /* 0x0000000200027312 */ /* 0x004e240000201800 */
.L_x_2195:
[----:B------:R-:W-:Y:S05]  /*c700*/  BSYNC.RECONVERGENT B6 ;  /* 0x0000000000067941 */ /* 0x000fea0003800200 */
.L_x_2189:
        /* <DEDUP_REMOVED lines=51> */
[----:B------:R-:W-:Y:S01]  /*ca40*/  MOV R2, R4 ;  /* 0x0000000400027202 */ /* 0x000fe20000000f00 */
[----:B------:R-:W-:Y:S02]  /*ca50*/  IMAD.MOV.U32 R4, RZ, RZ, RZ ;  /* 0x000000ffff047224 */ /* 0x000fe400078e00ff */
[----:B------:R-:W0:Y:S04]  /*ca60*/  MUFU.RCP64H R5, R3 ;  /* 0x0000000300057308 */ /* 0x000e280000001800 */
[----:B0-----:R-:W-:-:S08]  /*ca70*/  DFMA R6, -R2, R4, 1 ;  /* 0x3ff000000206742b */ /* 0x001fd00000000104 */
[----:B------:R-:W-:-:S08]  /*ca80*/  DFMA R6, R6, R6, R6 ;  /* 0x000000060606722b */ /* 0x000fd00000000006 */
[----:B------:R-:W-:-:S08]  /*ca90*/  DFMA R4, R4, R6, R4 ;  /* 0x000000060404722b */ /* 0x000fd00000000004 */
[----:B------:R-:W-:-:S11]  /*caa0*/  DFMA R4, R4, 0.0625, R2 ;  /* 0x3fb000000404782b */ /* 0x000fd60000000002 */
.L_x_2218:
[----:B------:R-:W-:Y:S05]  /*cab0*/  BSYNC.RECONVERGENT B0 ;  /* 0x0000000000007941 */ /* 0x000fea0003800200 */
.L_x_2217:
[----:B------:R-:W-:Y:S01]  /*cac0*/  UPRMT UR4, UR42, 0x9910, URZ ;  /* 0x000099102a047896 */ /* 0x000fe200080000ff */
[----:B------:R-:W-:-:S03]  /*cad0*/  DADD R4, R4, R4 ;  /* 0x0000000004047229 */ /* 0x000fc60000000004 */
[----:B------:R-:W-:-:S09]  /*cae0*/  UISETP.GT.AND UP0, UPT, UR4, 0x9, UPT ;  /* 0x000000090400788c */ /* 0x000fd2000bf04270 */
        /* <DEDUP_REMOVED lines=10> */
[----:B0-----:R-:W-:Y:S01]  /*cb90*/  STG.E.U8 desc[UR36][R16.64], R5 ;  /* 0x0000000510007986 */ /* 0x001fe2000c101124 */
[----:B------:R-:W-:Y:S05]  /*cba0*/  EXIT ;  /* 0x000000000000794d */ /* 0x000fea0003800000 */
.L_x_2222:
[----:B------:R-:W0:Y:S02]  /*cbb0*/  F2I.S64.F64.TRUNC R4, R4 ;  /* 0x0000000400047311 */ /* 0x000e24000030d900 */
[----:B0-----:R-:W-:-:S05]  /*cbc0*/  MOV R3, R4 ;  /* 0x0000000400037202 */ /* 0x001fca0000000f00 */
[----:B------:R-:W-:Y:S01]  /*cbd0*/  STG.E.U8 desc[UR36][R16.64], R3 ;  /* 0x0000000310007986 */ /* 0x000fe2000c101124 */
[----:B------:R-:W-:Y:S05]  /*cbe0*/  EXIT ;  /* 0x000000000000794d */ /* 0x000fea0003800000 */
.L_x_2221:
[----:B------:R-:W-:-:S09]  /*cbf0*/  UISETP.NE.AND UP0, UPT, UR4, 0x2, UPT ;  /* 0x000000020400788c */ /* 0x000fd2000bf05270 */
[----:B------:R-:W-:Y:S05]  /*cc00*/  BRA.U !UP0, `(.L_x_2224) ;  /* 0x0000000108287547 */ /* 0x000fea000b800000 */
[----:B------:R-:W-:-:S09]  /*cc10*/  UISETP.NE.AND UP0, UPT, UR4, 0x3, UPT ;  /* 0x000000030400788c */ /* 0x000fd2000bf05270 */
[----:B------:R-:W-:Y:S05]  /*cc20*/  BRA.U !UP0, `(.L_x_2225) ;  /* 0x0000000108147547 */ /* 0x000fea000b800000 */
[----:B------:R-:W-:-:S09]  /*cc30*/  UISETP.NE.AND UP0, UPT, UR4, 0x4, UPT ;  /* 0x000000040400788c */ /* 0x000fd2000bf05270 */
[----:B------:R-:W-:Y:S05]  /*cc40*/  BRA.U UP0, `(.L_x_2223) ;  /* 0x0000000900b47547 */ /* 0x000fea000b800000 */
[----:B------:R-:W0:Y:S02]  /*cc50*/  F2I.S64.F64.TRUNC R4, R4 ;  /* 0x0000000400047311 */ /* 0x000e24000030d900 */
[----:B0-----:R-:W-:Y:S01]  /*cc60*/  STG.E.64 desc[UR36][R16.64], R4 ;  /* 0x0000000410007986 */ /* 0x001fe2000c101b24 */
[----:B------:R-:W-:Y:S05]  /*cc70*/  EXIT ;  /* 0x000000000000794d */ /* 0x000fea0003800000 */
.L_x_2225:
[----:B------:R-:W0:Y:S02]  /*cc80*/  F2I.F64.TRUNC R5, R4 ;  /* 0x0000000400057311 */ /* 0x000e24000030d100 */
[----:B0-----:R-:W-:Y:S01]  /*cc90*/  STG.E desc[UR36][R16.64], R5 ;  /* 0x0000000510007986 */ /* 0x001fe2000c101924 */
[----:B------:R-:W-:Y:S05]  /*cca0*/  EXIT ;  /* 0x000000000000794d */ /* 0x000fea0003800000 */
.L_x_2224:
[----:B------:R-:W0:Y:S02]  /*ccb0*/  F2I.F64.TRUNC R5, R4 ;  /* 0x0000000400057311 */ /* 0x000e24000030d100 */
[----:B0-----:R-:W-:Y:S01]  /*ccc0*/  STG.E.U16 desc[UR36][R16.64], R5 ;  /* 0x0000000510007986 */ /* 0x001fe2000c101524 */
[----:B------:R-:W-:Y:S05]  /*ccd0*/  EXIT ;  /* 0x000000000000794d */ /* 0x000fea0003800000 */
.L_x_2220:
        /* <DEDUP_REMOVED lines=11> */
[----:B------:R-:W-:Y:S01]  /*cd90*/  STG.E desc[UR36][R16.64], R3 ;  /* 0x0000000310007986 */ /* 0x000fe2000c101924 */
[----:B------:R-:W-:Y:S05]  /*cda0*/  EXIT ;  /* 0x000000000000794d */ /* 0x000fea0003800000 */
.L_x_2227:
[----:B------:R-:W-:Y:S01]  /*cdb0*/  UMOV UR4, 0xf0000000 ;  /* 0xf000000000047882 */ /* 0x000fe20000000000 */
[----:B------:R-:W-:Y:S01]  /*cdc0*/  UMOV UR5, 0x380fffff ;  /* 0x380fffff00057882 */ /* 0x000fe20000000000 */
[----:B----4-:R-:W0:Y:S01]  /*cdd0*/  F2F.F32.F64 R0, R4 ;  /* 0x0000000400007310 */ /* 0x010e220000301000 */
[----:B------:R-:W-:-:S14]  /*cde0*/  DSETP.GEU.AND P0, PT, |R4|, UR4, PT ;  /* 0x0000000404007e2a */ /* 0x000fdc000bf0e200 */
[----:B0-----:R-:W-:-:S05]  /*cdf0*/  @!P0 FMUL R0, R0, 1.175494350822287508e-38 ;  /* 0x0080000000008820 */ /* 0x001fca0000400000 */
[----:B------:R-:W-:-:S05]  /*ce00*/  F2FP.F16.F32.PACK_AB R0, RZ, R0 ;  /* 0x00000000ff00723e */ /* 0x000fca00000000ff */
[----:B------:R-:W-:Y:S01]  /*ce10*/  STG.E.U16 desc[UR36][R16.64], R0 ;  /* 0x0000000010007986 */ /* 0x000fe2000c101524 */
[----:B------:R-:W-:Y:S05]  /*ce20*/  EXIT ;  /* 0x000000000000794d */ /* 0x000fea0003800000 */
.L_x_2226:
        /* <DEDUP_REMOVED lines=12> */
[----:B------:R-:W-:Y:S01]  /*cef0*/  STG.E.64 desc[UR36][R16.64], R2 ;  /* 0x0000000210007986 */ /* 0x000fe2000c101b24 */
[----:B------:R-:W-:Y:S05]  /*cf00*/  EXIT ;  /* 0x000000000000794d */ /* 0x000fea0003800000 */
.L_x_2229:
[----:B------:R-:W-:Y:S01]  /*cf10*/  UMOV UR4, 0xf0000000 ;  /* 0xf000000000047882 */ /* 0x000fe20000000000 */
[----:B------:R-:W-:Y:S01]  /*cf20*/  UMOV UR5, 0x380fffff ;  /* 0x380fffff00057882 */ /* 0x000fe20000000000 */
[----:B----4-:R-:W0:Y:S01]  /*cf30*/  F2F.F32.F64 R0, R4 ;  /* 0x0000000400007310 */ /* 0x010e220000301000 */
[----:B------:R-:W-:-:S14]  /*cf40*/  DSETP.GEU.AND P0, PT, |R4|, UR4, PT ;  /* 0x0000000404007e2a */ /* 0x000fdc000bf0e200 */
[----:B0-----:R-:W-:-:S05]  /*cf50*/  @!P0 FMUL R0, R0, 1.175494350822287508e-38 ;  /* 0x0080000000008820 */ /* 0x001fca0000400000 */
[----:B------:R-:W-:-:S04]  /*cf60*/  F2FP.F16.F32.PACK_AB R3, RZ, R0 ;  /* 0x00000000ff03723e */ /* 0x000fc800000000ff */
[----:B------:R-:W-:-:S05]  /*cf70*/  PRMT R3, R3, 0x5410, RZ ;  /* 0x0000541003037816 */ /* 0x000fca00000000ff */
[----:B------:R-:W-:Y:S01]  /*cf80*/  STG.E desc[UR36][R16.64], R3 ;  /* 0x0000000310007986 */ /* 0x000fe2000c101924 */
[----:B------:R-:W-:Y:S05]  /*cf90*/  EXIT ;  /* 0x000000000000794d */ /* 0x000fea0003800000 */
.L_x_2228:
[----:B------:R-:W-:Y:S01]  /*cfa0*/  STG.E.64 desc[UR36][R16.64], R4 ;  /* 0x0000000410007986 */ /* 0x000fe2000c101b24 */
[----:B------:R-:W-:Y:S05]  /*cfb0*/  EXIT ;  /* 0x000000000000794d */ /* 0x000fea0003800000 */
.L_x_2219:
        /* <DEDUP_REMOVED lines=11> */
[----:B0-----:R-:W-:Y:S01]  /*d070*/  STG.E.U16 desc[UR36][R16.64], R5 ;  /* 0x0000000510007986 */ /* 0x001fe2000c101524 */
[----:B------:R-:W-:Y:S05]  /*d080*/  EXIT ;  /* 0x000000000000794d */ /* 0x000fea0003800000 */
.L_x_2233:
[----:B------:R-:W-:Y:S01]  /*d090*/  UMOV UR4, 0xf0000000 ;  /* 0xf000000000047882 */ /* 0x000fe20000000000 */
[----:B------:R-:W-:Y:S01]  /*d0a0*/  UMOV UR5, 0x380fffff ;  /* 0x380fffff00057882 */ /* 0x000fe20000000000 */
[----:B------:R-:W0:Y:S01]  /*d0b0*/  F2F.F32.F64 R3, R4 ;  /* 0x0000000400037310 */ /* 0x000e220000301000 */
[----:B------:R-:W-:Y:S01]  /*d0c0*/  DSETP.GEU.AND P0, PT, |R4|, UR4, PT ;  /* 0x0000000404007e2a */ /* 0x000fe2000bf0e200 */
[----:B------:R-:W-:Y:S01]  /*d0d0*/  BSSY.RECONVERGENT B0, `(.L_x_2234) ;  /* 0x0000014000007945 */ /* 0x000fe20003800200 */
[----:B------:R-:W-:-:S12]  /*d0e0*/  MOV R8, 0x80 ;  /* 0x0000008000087802 */ /* 0x000fd80000000f00 */
[----:B0-----:R-:W-:-:S05]  /*d0f0*/  @!P0 FMUL R3, R3, 1.175494350822287508e-38 ;  /* 0x0080000003038820 */ /* 0x001fca0000400000 */
[----:B------:R-:W-:-:S04]  /*d100*/  LOP3.LUT R2, R3, 0x7fffffff, RZ, 0xc0, !PT ;  /* 0x7fffffff03027812 */ /* 0x000fc800078ec0ff */
[----:B------:R-:W-:-:S13]  /*d110*/  ISETP.GT.U32.AND P0, PT, R2, 0x437fffff, PT ;  /* 0x437fffff0200780c */ /* 0x000fda0003f04070 */
[----:B------:R-:W-:Y:S05]  /*d120*/  @P0 BRA `(.L_x_2235) ;  /* 0x0000000000380947 */ /* 0x000fea0003800000 */
[----:B------:R-:W-:-:S13]  /*d130*/  ISETP.GE.U32.AND P0, PT, R2, 0x3c000000, PT ;  /* 0x3c0000000200780c */ /* 0x000fda0003f06070 */
[----:B----4-:R-:W-:-:S04]  /*d140*/  @P0 SHF.R.U32.HI R0, RZ, 0x14, R3 ;  /* 0x00000014ff000819 */ /* 0x010fc80000011603 */
        /* <DEDUP_REMOVED lines=9> */
.L_x_2236:
[----:B------:R-:W-:-:S04]  /*d1e0*/  SHF.R.U32.HI R3, RZ, 0x18, R3 ;  /* 0x00000018ff037819 */ /* 0x000fc80000011603 */
[----:B------:R-:W-:-:S04]  /*d1f0*/  LOP3.LUT R0, R0, 0x80, R3, 0xf8, !PT ;  /* 0x0000008000007812 */ /* 0x000fc800078ef803 */
[----:B------:R-:W-:-:S07]  /*d200*/  PRMT R8, R0, 0x7610, R8 ;  /* 0x0000761000087816 */ /* 0x000fce0000000008 */
.L_x_2235:
[----:B------:R-:W-:Y:S05]  /*d210*/  BSYNC.RECONVERGENT B0 ;  /* 0x0000000000007941 */ /* 0x000fea0003800200 */
.L_x_2234:
[----:B------:R-:W-:Y:S01]  /*d220*/  STG.E.U8 desc[UR36][R16.64], R8 ;  /* 0x0000000810007986 */ /* 0x000fe2000c101124 */
[----:B------:R-:W-:Y:S05]  /*d230*/  EXIT ;  /* 0x000000000000794d */ /* 0x000fea0003800000 */
.L_x_2232:
[----:B------:R-:W-:Y:S01]  /*d240*/  UMOV UR4, 0xf0000000 ;  /* 0xf000000000047882 */ /* 0x000fe20000000000 */
[----:B------:R-:W-:Y:S01]  /*d250*/  UMOV UR5, 0x380fffff ;  /* 0x380fffff00057882 */ /* 0x000fe20000000000 */
[----:B------:R-:W0:Y:S01]  /*d260*/  F2F.F32.F64 R3, R4 ;  /* 0x0000000400037310 */ /* 0x000e220000301000 */
[----:B------:R-:W-:Y:S01]  /*d270*/  DSETP.GEU.AND P0, PT, |R4|, UR4, PT ;  /* 0x0000000404007e2a */ /* 0x000fe2000bf0e200 */
[----:B------:R-:W-:Y:S01]  /*d280*/  BSSY.RECONVERGENT B0, `(.L_x_2237) ;  /* 0x0000014000007945 */ /* 0x000fe20003800200 */
[----:B------:R-:W-:-:S12]  /*d290*/  IMAD.MOV.U32 R8, RZ, RZ, 0x80 ;  /* 0x00000080ff087424 */ /* 0x000fd800078e00ff */
        /* <DEDUP_REMOVED lines=15> */
.L_x_2239:
[----:B------:R-:W-:-:S04]  /*d390*/  SHF.R.U32.HI R3, RZ, 0x18, R3 ;  /* 0x00000018ff037819 */ /* 0x000fc80000011603 */
[----:B------:R-:W-:-:S04]  /*d3a0*/  LOP3.LUT R0, R0, 0x80, R3, 0xf8, !PT ;  /* 0x0000008000007812 */ /* 0x000fc800078ef803 */
[----:B------:R-:W-:-:S07]  /*d3b0*/  PRMT R8, R0, 0x7610, R8 ;  /* 0x0000761000087816 */ /* 0x000fce0000000008 */
.L_x_2238:
[----:B------:R-:W-:Y:S05]  /*d3c0*/  BSYNC.RECONVERGENT B0 ;  /* 0x0000000000007941 */ /* 0x000fea0003800200 */
.L_x_2237:
[----:B------:R-:W-:Y:S01]  /*d3d0*/  STG.E.U8 desc[UR36][R16.64], R8 ;  /* 0x0000000810007986 */ /* 0x000fe2000c101124 */
[----:B------:R-:W-:Y:S05]  /*d3e0*/  EXIT ;  /* 0x000000000000794d */ /* 0x000fea0003800000 */
.L_x_2231:
        /* <DEDUP_REMOVED lines=11> */
[----:B------:R-:W-:-:S04]  /*d4a0*/  SHF.R.U32.HI R2, RZ, 0x17, R6 ;  /* 0x00000017ff027819 */ /* 0x000fc80000011606 */
[----:B------:R-:W-:-:S04]  /*d4b0*/  LOP3.LUT R3, R2, 0xff, RZ, 0xc0, !PT ;  /* 0x000000ff02037812 */ /* 0x000fc800078ec0ff */
[----:B------:R-:W-:-:S13]  /*d4c0*/  ISETP.NE.AND P1, PT, R3, 0xff, PT ;  /* 0x000000ff0300780c */ /* 0x000fda0003f25270 */
[--C-:B----4-:R-:W-:Y:S02]  /*d4d0*/  @P1 SHF.R.U32.HI R0, RZ, 0x16, R6.reuse ;  /* 0x00000016ff001819 */ /* 0x110fe40000011606 */
        /* <DEDUP_REMOVED lines=11> */
.L_x_2241:
[----:B------:R-:W0:Y:S02]  /*d590*/  F2I.U64.F64.TRUNC R4, R4 ;  /* 0x0000000400047311 */ /* 0x000e24000030d800 */
[----:B0-----:R-:W-:Y:S01]  /*d5a0*/  STG.E.64 desc[UR36][R16.64], R4 ;  /* 0x0000000410007986 */ /* 0x001fe2000c101b24 */
[----:B------:R-:W-:Y:S05]  /*d5b0*/  EXIT ;  /* 0x000000000000794d */ /* 0x000fea0003800000 */
.L_x_2240:
[----:B------:R-:W0:Y:S02]  /*d5c0*/  F2I.U32.F64.TRUNC R5, R4 ;  /* 0x0000000400057311 */ /* 0x000e24000030d000 */
[----:B0-----:R-:W-:Y:S01]  /*d5d0*/  STG.E desc[UR36][R16.64], R5 ;  /* 0x0000000510007986 */ /* 0x001fe2000c101924 */
[----:B------:R-:W-:Y:S05]  /*d5e0*/  EXIT ;  /* 0x000000000000794d */ /* 0x000fea0003800000 */
.L_x_2230:
        /* <DEDUP_REMOVED lines=8> */
[----:B------:R-:W-:Y:S01]  /*d670*/  STG.E.U8 desc[UR36][R16.64], R3 ;  /* 0x0000000310007986 */ /* 0x000fe2000c101124 */
[----:B------:R-:W-:Y:S05]  /*d680*/  EXIT ;  /* 0x000000000000794d */ /* 0x000fea0003800000 */
.L_x_2243:
[----:B------:R-:W-:-:S05]  /*d690*/  CS2R R6, SRZ ;  /* 0x0000000000067805 */ /* 0x000fca000001ff00 */
[----:B------:R-:W-:Y:S01]  /*d6a0*/  STG.E.128 desc[UR36][R16.64], R4 ;  /* 0x0000000410007986 */ /* 0x000fe2000c101d24 */
[----:B------:R-:W-:Y:S05]  /*d6b0*/  EXIT ;  /* 0x000000000000794d */ /* 0x000fea0003800000 */
.L_x_2242:
[----:B------:R-:W-:-:S09]  /*d6c0*/  UISETP.NE.AND UP0, UPT, UR4, 0xf, UPT ;  /* 0x0000000f0400788c */ /* 0x000fd2000bf05270 */
[----:B------:R-:W-:Y:S05]  /*d6d0*/  BRA.U !UP0, `(.L_x_2244) ;  /* 0x0000000508087547 */ /* 0x000fea000b800000 */
[----:B------:R-:W-:-:S09]  /*d6e0*/  UISETP.NE.AND UP0, UPT, UR4, 0x17, UPT ;  /* 0x000000170400788c */ /* 0x000fd2000bf05270 */
[----:B------:R-:W-:Y:S05]  /*d6f0*/  BRA.U !UP0, `(.L_x_2245) ;  /* 0x0000000108a07547 */ /* 0x000fea000b800000 */
[----:B------:R-:W-:-:S09]  /*d700*/  UISETP.NE.AND UP0, UPT, UR4, 0x18, UPT ;  /* 0x000000180400788c */ /* 0x000fd2000bf05270 */
[----:B------:R-:W-:Y:S05]  /*d710*/  BRA.U !UP0, `(.L_x_2246) ;  /* 0x0000000108447547 */ /* 0x000fea000b800000 */
.L_x_2223:
[----:B----4-:R-:W-:Y:S01]  /*d720*/  MOV R0, 0x0 ;  /* 0x0000000000007802 */ /* 0x010fe20000000f00 */
        /* <DEDUP_REMOVED lines=15> */
.L_x_2247:
[----:B------:R-:W-:Y:S05]  /*d820*/  EXIT ;  /* 0x000000000000794d */ /* 0x000fea0003800000 */
.L_x_2246:
        /* <DEDUP_REMOVED lines=17> */
.L_x_2249:
[----:B------:R-:W-:Y:S05]  /*d940*/  BSYNC.RECONVERGENT B0 ;  /* 0x0000000000007941 */ /* 0x000fea0003800200 */
.L_x_2248:
[----:B------:R-:W-:-:S05]  /*d950*/  LOP3.LUT R3, R0, 0x80, R3, 0xf8, !PT ;  /* 0x0000008000037812 */ /* 0x000fca00078ef803 */
[----:B------:R-:W-:Y:S01]  /*d960*/  STG.E.U8 desc[UR36][R16.64], R3 ;  /* 0x0000000310007986 */ /* 0x000fe2000c101124 */
[----:B------:R-:W-:Y:S05]  /*d970*/  EXIT ;  /* 0x000000000000794d */ /* 0x000fea0003800000 */
.L_x_2245:
        /* <DEDUP_REMOVED lines=13> */
[----:B------:R-:W-:Y:S01]  /*da50*/  @P0 SHF.R.U32.HI R0, RZ, 0x15, R0 ;  /* 0x00000015ff000819 */ /* 0x000fe20000011600 */
[----:B------:R-:W-:Y:S01]  /*da60*/  @!P0 FADD.FTZ R0, R2, 128 ;  /* 0x4300000002008421 */ /* 0x000fe20000010000 */
[----:B------:R-:W-:Y:S06]  /*da70*/  BRA `(.L_x_2252) ;  /* 0x00000000000c7947 */ /* 0x000fec0003800000 */
.L_x_2251:
[----:B------:R-:W-:Y:S02]  /*da80*/  ISETP.GT.U32.AND P0, PT, R2, 0x7f800000, PT ;  /* 0x7f8000000200780c */ /* 0x000fe40003f04070 */
[----:B----4-:R-:W-:-:S04]  /*da90*/  MOV R0, 0x7f ;  /* 0x0000007f00007802 */ /* 0x010fc80000000f00 */
[----:B------:R-:W-:-:S07]  /*daa0*/  SEL R0, R0, 0x7c, P0 ;  /* 0x0000007c00007807 */ /* 0x000fce0000000000 */
.L_x_2252:
[----:B------:R-:W-:Y:S05]  /*dab0*/  BSYNC.RECONVERGENT B0 ;  /* 0x0000000000007941 */ /* 0x000fea0003800200 */
.L_x_2250:
[----:B------:R-:W-:-:S04]  /*dac0*/  SHF.R.U32.HI R3, RZ, 0x18, R3 ;  /* 0x00000018ff037819 */ /* 0x000fc80000011603 */
[----:B------:R-:W-:-:S05]  /*dad0*/  LOP3.LUT R3, R0, 0x80, R3, 0xf8, !PT ;  /* 0x0000008000037812 */ /* 0x000fca00078ef803 */
[----:B------:R-:W-:Y:S01]  /*dae0*/  STG.E.U8 desc[UR36][R16.64], R3 ;  /* 0x0000000310007986 */ /* 0x000fe2000c101124 */
[----:B------:R-:W-:Y:S05]  /*daf0*/  EXIT ;  /* 0x000000000000794d */ /* 0x000fea0003800000 */
.L_x_2244:
[----:B------:R-:W-:Y:S01]  /*db00*/  UMOV UR4, 0xf0000000 ;  /* 0xf000000000047882 */ /* 0x000fe20000000000 */
[----:B------:R-:W-:Y:S01]  /*db10*/  UMOV UR5, 0x380fffff ;  /* 0x380fffff00057882 */ /* 0x000fe20000000000 */
[----:B----4-:R-:W0:Y:S01]  /*db20*/  F2F.F32.F64 R0, R4 ;  /* 0x0000000400007310 */ /* 0x010e220000301000 */
[----:B------:R-:W-:-:S14]  /*db30*/  DSETP.GEU.AND P0, PT, |R4|, UR4, PT ;  /* 0x0000000404007e2a */ /* 0x000fdc000bf0e200 */
[----:B0-----:R-:W-:-:S05]  /*db40*/  @!P0 FMUL R0, R0, 1.175494350822287508e-38 ;  /* 0x0080000000008820 */ /* 0x001fca0000400000 */
[----:B------:R-:W-:-:S05]  /*db50*/  F2FP.BF16.F32.PACK_AB R0, RZ, R0 ;  /* 0x00000000ff00723e */ /* 0x000fca00000010ff */
[----:B------:R-:W-:Y:S01]  /*db60*/  STG.E.U16 desc[UR36][R16.64], R0 ;  /* 0x0000000010007986 */ /* 0x000fe2000c101524 */
[----:B------:R-:W-:Y:S05]  /*db70*/  EXIT ;  /* 0x000000000000794d */ /* 0x000fea0003800000 */
.L_x_2253:
        /* <DEDUP_REMOVED lines=16> */
.L_x_2767:


//--------------------- .text._ZN2at6native27unrolled_elementwise_kernelIZZZNS0_16cosh_kernel_cudaERNS_18TensorIteratorBaseEENKUlvE0_clEvENKUlvE_clEvEUldE_St5arrayIPcLm2EELi4E23TrivialOffsetCalculatorILi1EjESB_NS0_6memory12LoadWithCastILi1EEENSC_13StoreWithCastILi1EEEEEviT_T0_T2_T3_T4_T5_ --------------------------
	.section	.text._ZN2at6native27unrolled_elementwise_kernelIZZZNS0_16cosh_kernel_cudaERNS_18TensorIteratorBaseEENKUlvE0_clEvENKUlvE_clEvEUldE_St5arrayIPcLm2EELi4E23TrivialOffsetCalculatorILi1EjESB_NS0_6memory12LoadWithCastILi1EEENSC_13StoreWithCastILi1EEEEEviT_T0_T2_T3_T4_T5_,"ax",@progbits
	.align	128
        .global         _ZN2at6native27unrolled_elementwise_kernelIZZZNS0_16cosh_kernel_cudaERNS_18TensorIteratorBaseEENKUlvE0_clEvENKUlvE_clEvEUldE_St5arrayIPcLm2EELi4E23TrivialOffsetCalculatorILi1EjESB_NS0_6memory12LoadWithCastILi1EEENSC_13StoreWithCastILi1EEEEEviT_T0_T2_T3_T4_T5_
        .type           _ZN2at6native27unrolled_elementwise_kernelIZZZNS0_16cosh_kernel_cudaERNS_18TensorIteratorBaseEENKUlvE0_clEvENKUlvE_clEvEUldE_St5arrayIPcLm2EELi4E23TrivialOffsetCalculatorILi1EjESB_NS0_6memory12LoadWithCastILi1EEENSC_13StoreWithCastILi1EEEEEviT_T0_T2_T3_T4_T5_,@function
        .size           _ZN2at6native27unrolled_elementwise_kernelIZZZNS0_16cosh_kernel_cudaERNS_18TensorIteratorBaseEENKUlvE0_clEvENKUlvE_clEvEUldE_St5arrayIPcLm2EELi4E23TrivialOffsetCalculatorILi1EjESB_NS0_6memory12LoadWithCastILi1EEENSC_13StoreWithCastILi1EEEEEviT_T0_T2_T3_T4_T5_,(.L_x_2768 - _ZN2at6native27unrolled_elementwise_kernelIZZZNS0_16cosh_kernel_cudaERNS_18TensorIteratorBaseEENKUlvE0_clEvENKUlvE_clEvEUldE_St5arrayIPcLm2EELi4E23TrivialOffsetCalculatorILi1EjESB_NS0_6memory12LoadWithCastILi1EEENSC_13StoreWithCastILi1EEEEEviT_T0_T2_T3_T4_T5_)
        .other          _ZN2at6native27unrolled_elementwise_kernelIZZZNS0_16cosh_kernel_cudaERNS_18TensorIteratorBaseEENKUlvE0_clEvENKUlvE_clEvEUldE_St5arrayIPcLm2EELi4E23TrivialOffsetCalculatorILi1EjESB_NS0_6memory12LoadWithCastILi1EEENSC_13StoreWithCastILi1EEEEEviT_T0_T2_T3_T4_T5_,@"STO_CUDA_ENTRY STV_DEFAULT"
_ZN2at6native27unrolled_elementwise_kernelIZZZNS0_16cosh_kernel_cudaERNS_18TensorIteratorBaseEENKUlvE0_clEvENKUlvE_clEvEUldE_St5arrayIPcLm2EELi4E23TrivialOffsetCalculatorILi1EjESB_NS0_6memory12LoadWithCastILi1EEENSC_13StoreWithCastILi1EEEEEviT_T0_T2_T3_T4_T5_:
.text._ZN2at6native27unrolled_elementwise_kernelIZZZNS0_16cosh_kernel_cudaERNS_18TensorIteratorBaseEENKUlvE0_clEvENKUlvE_clEvEUldE_St5arrayIPcLm2EELi4E23TrivialOffsetCalculatorILi1EjESB_NS0_6memory12LoadWithCastILi1EEENSC_13StoreWithCastILi1EEEEEviT_T0_T2_T3_T4_T5_:
[----:B------:R-:W0:Y:S01]  /*0000*/  LDC R1, c[0x0][0x37c] ;  /* 0x0000df00ff017b82 */ /* 0x000e220000000800 */
[----:B------:R-:W1:Y:S07]  /*0010*/  S2R R18, SR_CTAID.X ;  /* 0x0000000000127919 */ /* 0x000e6e0000002500 */
[----:B------:R-:W1:Y:S01]  /*0020*/  LDC R19, c[0x0][0x380] ;  /* 0x0000e000ff137b82 */ /* 0x000e620000000800 */
[----:B------:R-:W2:Y:S01]  /*0030*/  LDCU.64 UR36, c[0x0][0x358] ;  /* 0x00006b00ff2477ac */ /* 0x000ea20008000a00 */
[----:B------:R-:W-:Y:S01]  /*0040*/  BSSY.RECONVERGENT B7, `(.L_x_2254) ;  /* 0x00000fa000077945 */ /* 0x000fe20003800200 */
[----:B------:R-:W3:Y:S01]  /*0050*/  S2R R2, SR_TID.X ;  /* 0x0000000000027919 */ /* 0x000ee20000002100 */
[----:B------:R-:W-:Y:S01]  /*0060*/  CS2R R28, SRZ ;  /* 0x00000000001c7805 */ /* 0x000fe2000001ff00 */
        /* <DEDUP_REMOVED lines=24> */
[----:B--2---:R0:W1:Y:S01]  /*01f0*/  I2F.F64.S16 R28, R2 ;  /* 0x00000002001c7312 */ /* 0x0040620000101c00 */
[----:B------:R-:W-:Y:S05]  /*0200*/  BRA `(.L_x_2262) ;  /* 0x0000000c006c7947 */ /* 0x000fea0003800000 */
.L_x_2260:
[----:B------:R-:W2:Y:S02]  /*0210*/  LDG.E.U8 R2, desc[UR36][R2.64] ;  /* 0x0000002402027981 */ /* 0x000ea4000c1e1100 */
[----:B--2---:R0:W1:Y:S01]  /*0220*/  I2F.F64.U16 R28, R2 ;  /* 0x00000002001c7312 */ /* 0x0040620000101800 */
[----:B------:R-:W-:Y:S05]  /*0230*/  BRA `(.L_x_2262) ;  /* 0x0000000c00607947 */ /* 0x000fea0003800000 */
.L_x_2259:
        /* <DEDUP_REMOVED lines=9> */
.L_x_2264:
[----:B------:R-:W2:Y:S02]  /*02d0*/  LDG.E R2, desc[UR36][R2.64] ;  /* 0x0000002402027981 */ /* 0x000ea4000c1e1900 */
[----:B--2---:R1:W2:Y:S01]  /*02e0*/  I2F.F64 R28, R2 ;  /* 0x00000002001c7312 */ /* 0x0042a20000201c00 */
[----:B------:R-:W-:Y:S05]  /*02f0*/  BRA `(.L_x_2262) ;  /* 0x0000000c00307947 */ /* 0x000fea0003800000 */
.L_x_2263:
[----:B------:R-:W2:Y:S02]  /*0300*/  LDG.E.U16 R2, desc[UR36][R2.64] ;  /* 0x0000002402027981 */ /* 0x000ea4000c1e1500 */
[----:B--2---:R3:W4:Y:S01]  /*0310*/  I2F.F64.S16 R28, R2 ;  /* 0x00000002001c7312 */ /* 0x0047220000101c00 */
[----:B------:R-:W-:Y:S05]  /*0320*/  BRA `(.L_x_2262) ;  /* 0x0000000c00247947 */ /* 0x000fea0003800000 */
.L_x_2258:
        /* <DEDUP_REMOVED lines=10> */
.L_x_2266:
[----:B------:R-:W2:Y:S02]  /*03d0*/  LDG.E.U16 R0, desc[UR36][R2.64] ;  /* 0x0000002402007981 */ /* 0x000ea4000c1e1500 */
[----:B--2---:R-:W-:-:S05]  /*03e0*/  HADD2.F32 R0, -RZ, R0.H0_H0 ;  /* 0x20000000ff007230 */ /* 0x004fca0000004100 */
[----:B------:R-:W-:-:S04]  /*03f0*/  FMUL.FTZ R0, R0, 1 ;  /* 0x3f80000000007820 */ /* 0x000fc80000410000 */
[----:B------:R0:W1:Y:S01]  /*0400*/  F2F.F64.F32 R28, R0 ;  /* 0x00000000001c7310 */ /* 0x0000620000201800 */
[----:B------:R-:W-:Y:S05]  /*0410*/  BRA `(.L_x_2262) ;  /* 0x0000000800e87947 */ /* 0x000fea0003800000 */
.L_x_2265:
        /* <DEDUP_REMOVED lines=10> */
.L_x_2268:
[----:B------:R-:W2:Y:S02]  /*04c0*/  LDG.E.U16 R2, desc[UR36][R2.64] ;  /* 0x0000002402027981 */ /* 0x000ea4000c1e1500 */
[----:B--2---:R-:W-:-:S05]  /*04d0*/  HADD2.F32 R0, -RZ, R2.H0_H0 ;  /* 0x20000002ff007230 */ /* 0x004fca0000004100 */
[----:B------:R-:W-:-:S04]  /*04e0*/  FMUL.FTZ R0, R0, 1 ;  /* 0x3f80000000007820 */ /* 0x000fc80000410000 */
[----:B------:R0:W1:Y:S01]  /*04f0*/  F2F.F64.F32 R28, R0 ;  /* 0x00000000001c7310 */ /* 0x0000620000201800 */
[----:B------:R-:W-:Y:S05]  /*0500*/  BRA `(.L_x_2262) ;  /* 0x0000000800ac7947 */ /* 0x000fea0003800000 */
.L_x_2267:
[----:B------:R0:W5:Y:S01]  /*0510*/  LDG.E.64 R28, desc[UR36][R2.64] ;  /* 0x00000024021c7981 */ /* 0x000162000c1e1b00 */
[----:B------:R-:W-:Y:S05]  /*0520*/  BRA `(.L_x_2262) ;  /* 0x0000000800a47947 */ /* 0x000fea0003800000 */
.L_x_2257:
        /* <DEDUP_REMOVED lines=13> */
.L_x_2271:
[----:B------:R0:W5:Y:S01]  /*0600*/  LDG.E.64 R28, desc[UR36][R2.64] ;  /* 0x00000024021c7981 */ /* 0x000162000c1e1b00 */
[----:B------:R-:W-:Y:S05]  /*0610*/  BRA `(.L_x_2262) ;  /* 0x0000000800687947 */ /* 0x000fea0003800000 */
.L_x_2270:
        /* <DEDUP_REMOVED lines=23> */
[----:B------:R-:W-:-:S05]  /*0790*/  LOP3.LUT R5, R5, 0x80000000, R0, 0xf8, !PT ;  /* 0x8000000005057812 */ /* 0x000fca00078ef800 */
[----:B------:R-:W-:-:S04]  /*07a0*/  FMUL.FTZ R5, R5, 1 ;  /* 0x3f80000005057820 */ /* 0x000fc80000410000 */
[----:B------:R0:W1:Y:S01]  /*07b0*/  F2F.F64.F32 R28, R5 ;  /* 0x00000005001c7310 */ /* 0x0000620000201800 */
[----:B------:R-:W-:Y:S05]  /*07c0*/  BRA `(.L_x_2262) ;  /* 0x0000000400fc7947 */ /* 0x000fea0003800000 */
.L_x_2273:
        /* <DEDUP_REMOVED lines=14> */
.L_x_2272:
[----:B------:R-:W2:Y:S02]  /*08b0*/  LDG.E.U16 R0, desc[UR36][R2.64] ;  /* 0x0000002402007981 */ /* 0x000ea4000c1e1500 */
[----:B--2---:R-:W-:-:S04]  /*08c0*/  IMAD.U32 R0, R0, 0x10000, RZ ;  /* 0x0001000000007824 */ /* 0x004fc800078e00ff */
[----:B------:R-:W-:-:S04]  /*08d0*/  FMUL.FTZ R0, R0, 1 ;  /* 0x3f80000000007820 */ /* 0x000fc80000410000 */
[----:B------:R0:W1:Y:S01]  /*08e0*/  F2F.F64.F32 R28, R0 ;  /* 0x00000000001c7310 */ /* 0x0000620000201800 */
[----:B------:R-:W-:Y:S05]  /*08f0*/  BRA `(.L_x_2262) ;  /* 0x0000000400b07947 */ /* 0x000fea0003800000 */
.L_x_2269:
        /* <DEDUP_REMOVED lines=9> */
[----:B--2---:R0:W1:Y:S01]  /*0990*/  I2F.F64.U16 R28, R2 ;  /* 0x00000002001c7312 */ /* 0x0040620000101800 */
[----:B------:R-:W-:Y:S05]  /*09a0*/  BRA `(.L_x_2262) ;  /* 0x0000000400847947 */ /* 0x000fea0003800000 */
.L_x_2276:
        /* <DEDUP_REMOVED lines=21> */
.L_x_2278:
[----:B------:R-:W-:Y:S05]  /*0b00*/  BSYNC.RECONVERGENT B0 ;  /* 0x0000000000007941 */ /* 0x000fea0003800200 */
.L_x_2277:
[----:B------:R-:W-:Y:S01]  /*0b10*/  IMAD.SHL.U32 R0, R0, 0x100000, RZ ;  /* 0x0010000000007824 */ /* 0x000fe200078e00ff */
[----:B------:R-:W-:-:S04]  /*0b20*/  LEA R2, R2, 0x3b800000, 0x17 ;  /* 0x3b80000002027811 */ /* 0x000fc800078eb8ff */
[----:B------:R-:W-:-:S05]  /*0b30*/  LOP3.LUT R0, R2, R0, R7, 0xfe, !PT ;  /* 0x0000000002007212 */ /* 0x000fca00078efe07 */
[----:B------:R-:W-:-:S04]  /*0b40*/  FMUL.FTZ R0, R0, 1 ;  /* 0x3f80000000007820 */ /* 0x000fc80000410000 */
[----:B------:R0:W1:Y:S01]  /*0b50*/  F2F.F64.F32 R28, R0 ;  /* 0x00000000001c7310 */ /* 0x0000620000201800 */
[----:B------:R-:W-:Y:S05]  /*0b60*/  BRA `(.L_x_2262) ;  /* 0x0000000400147947 */ /* 0x000fea0003800000 */
.L_x_2275:
        /* <DEDUP_REMOVED lines=21> */
.L_x_2280:
[----:B------:R-:W-:Y:S05]  /*0cc0*/  BSYNC.RECONVERGENT B0 ;  /* 0x0000000000007941 */ /* 0x000fea0003800200 */
.L_x_2279:
[----:B------:R-:W-:Y:S01]  /*0cd0*/  IMAD.SHL.U32 R0, R0, 0x200000, RZ ;  /* 0x0020000000007824 */ /* 0x000fe200078e00ff */
[----:B------:R-:W-:-:S04]  /*0ce0*/  LEA R2, R2, 0x37800000, 0x17 ;  /* 0x3780000002027811 */ /* 0x000fc800078eb8ff */
[----:B------:R-:W-:-:S05]  /*0cf0*/  LOP3.LUT R0, R2, R0, R7, 0xfe, !PT ;  /* 0x0000000002007212 */ /* 0x000fca00078efe07 */
[----:B------:R-:W-:-:S04]  /*0d00*/  FMUL.FTZ R0, R0, 1 ;  /* 0x3f80000000007820 */ /* 0x000fc80000410000 */
[----:B------:R0:W1:Y:S01]  /*0d10*/  F2F.F64.F32 R28, R0 ;  /* 0x00000000001c7310 */ /* 0x0000620000201800 */
[----:B------:R-:W-:Y:S05]  /*0d20*/  BRA `(.L_x_2262) ;  /* 0x0000000000a47947 */ /* 0x000fea0003800000 */
.L_x_2274:
[----:B------:R-:W-:-:S09]  /*0d30*/  UISETP.NE.AND UP0, UPT, UR4, 0x1c, UPT ;  /* 0x0000001c0400788c */ /* 0x000fd2000bf05270 */
[----:B------:R-:W-:Y:S05]  /*0d40*/  BRA.U !UP0, `(.L_x_2281) ;  /* 0x0000000108947547 */ /* 0x000fea000b800000 */
[----:B------:R-:W-:-:S09]  /*0d50*/  UISETP.NE.AND UP0, UPT, UR4, 0x1d, UPT ;  /* 0x0000001d0400788c */ /* 0x000fd2000bf05270 */
[----:B------:R-:W-:Y:S05]  /*0d60*/  BRA.U !UP0, `(.L_x_2282) ;  /* 0x0000000108807547 */ /* 0x000fea000b800000 */
[----:B------:R-:W-:-:S09]  /*0d70*/  UISETP.NE.AND UP0, UPT, UR4, 0x2c, UPT ;  /* 0x0000002c0400788c */ /* 0x000fd2000bf05270 */
[----:B------:R-:W-:Y:S05]  /*0d80*/  BRA.U !UP0, `(.L_x_2283) ;  /* 0x0000000108487547 */ /* 0x000fea000b800000 */
.L_x_2261:
        /* <DEDUP_REMOVED lines=16> */
.L_x_2284:
[----:B------:R-:W-:Y:S01]  /*0e90*/  CS2R R28, SRZ ;  /* 0x00000000001c7805 */ /* 0x000fe2000001ff00 */
[----:B------:R-:W-:Y:S06]  /*0ea0*/  BRA `(.L_x_2262) ;  /* 0x0000000000447947 */ /* 0x000fec0003800000 */
.L_x_2283:
[----:B------:R-:W2:Y:S01]  /*0eb0*/  LDG.E.U8 R0, desc[UR36][R2.64] ;  /* 0x0000002402007981 */ /* 0x000ea2000c1e1100 */
[----:B------:R-:W-:Y:S02]  /*0ec0*/  IMAD.MOV.U32 R28, RZ, RZ, 0x0 ;  /* 0x00000000ff1c7424 */ /* 0x000fe400078e00ff */
[----:B------:R-:W-:Y:S01]  /*0ed0*/  IMAD.MOV.U32 R29, RZ, RZ, 0x38000000 ;  /* 0x38000000ff1d7424 */ /* 0x000fe200078e00ff */
[----:B--2---:R-:W-:-:S13]  /*0ee0*/  ISETP.NE.AND P0, PT, R0, RZ, PT ;  /* 0x000000ff0000720c */ /* 0x004fda0003f05270 */
[----:B------:R-:W-:Y:S05]  /*0ef0*/  @!P0 BRA `(.L_x_2262) ;  /* 0x0000000000308947 */ /* 0x000fea0003800000 */
[----:B------:R-:W-:-:S13]  /*0f00*/  ISETP.NE.AND P0, PT, R0, 0xff, PT ;  /* 0x000000ff0000780c */ /* 0x000fda0003f05270 */
[----:B------:R-:W-:Y:S02]  /*0f10*/  @P0 IMAD.SHL.U32 R0, R0, 0x800000, RZ ;  /* 0x0080000000000824 */ /* 0x000fe400078e00ff */
[----:B------:R-:W-:Y:S02]  /*0f20*/  @!P0 IMAD.MOV.U32 R28, RZ, RZ, 0x20000000 ;  /* 0x20000000ff1c8424 */ /* 0x000fe400078e00ff */
[----:B------:R-:W-:Y:S02]  /*0f30*/  @!P0 IMAD.MOV.U32 R29, RZ, RZ, 0x7ff80000 ;  /* 0x7ff80000ff1d8424 */ /* 0x000fe400078e00ff */
[----:B------:R-:W-:-:S04]  /*0f40*/  @P0 FMUL.FTZ R0, R0, 1 ;  /* 0x3f80000000000820 */ /* 0x000fc80000410000 */
[----:B------:R0:W1:Y:S01]  /*0f50*/  @P0 F2F.F64.F32 R28, R0 ;  /* 0x00000000001c0310 */ /* 0x0000620000201800 */
[----:B------:R-:W-:Y:S05]  /*0f60*/  BRA `(.L_x_2262) ;  /* 0x0000000000147947 */ /* 0x000fea0003800000 */
.L_x_2282:
[----:B------:R-:W2:Y:S02]  /*0f70*/  LDG.E.64 R28, desc[UR36][R2.64] ;  /* 0x00000024021c7981 */ /* 0x000ea4000c1e1b00 */
[----:B--2---:R-:W0:Y:S01]  /*0f80*/  I2F.F64.U64 R28, R28 ;  /* 0x0000001c001c7312 */ /* 0x004e220000301800 */
[----:B------:R-:W-:Y:S05]  /*0f90*/  BRA `(.L_x_2262) ;  /* 0x0000000000087947 */ /* 0x000fea0003800000 */
.L_x_2281:
[----:B------:R-:W2:Y:S02]  /*0fa0*/  LDG.E R2, desc[UR36][R2.64] ;  /* 0x0000002402027981 */ /* 0x000ea4000c1e1900 */
[----:B--2---:R0:W1:Y:S02]  /*0fb0*/  I2F.F64.U32 R28, R2 ;  /* 0x00000002001c7312 */ /* 0x0040640000201800 */
.L_x_2262:
[----:B------:R-:W-:Y:S05]  /*0fc0*/  BSYNC.RECONVERGENT B6 ;  /* 0x0000000000067941 */ /* 0x000fea0003800200 */
.L_x_2256:
[----:B01-3--:R-:W-:-:S07]  /*0fd0*/  VIADD R2, R23, 0x80 ;  /* 0x0000008017027836 */ /* 0x00bfce0000000000 */
.L_x_2255:
[----:B------:R-:W-:Y:S05]  /*0fe0*/  BSYNC.RECONVERGENT B7 ;  /* 0x0000000000077941 */ /* 0x000fea0003800200 */
.L_x_2254:
[----:B------:R-:W-:Y:S01]  /*0ff0*/  ISETP.GE.AND P0, PT, R2, R19, PT ;  /* 0x000000130200720c */ /* 0x000fe20003f06270 */
[----:B------:R-:W-:Y:S01]  /*1000*/  BSSY.RECONVERGENT B7, `(.L_x_2285) ;  /* 0x00000f6000077945 */ /* 0x000fe20003800200 */
[----:B------:R-:W-:-:S11]  /*1010*/  CS2R R26, SRZ ;  /* 0x00000000001a7805 */ /* 0x000fd6000001ff00 */
[----:B------:R-:W-:Y:S05]  /*1020*/  @P0 BRA `(.L_x_2286) ;  /* 0x0000000c00cc0947 */ /* 0x000fea0003800000 */
        /* <DEDUP_REMOVED lines=18> */
[----:B------:R-:W3:Y:S02]  /*1150*/  LDG.E.S8 R4, desc[UR36][R4.64] ;  /* 0x0000002404047981 */ /* 0x000ee4000c1e1300 */
[----:B---3--:R0:W1:Y:S01]  /*1160*/  I2F.F64.S16 R26, R4 ;  /* 0x00000004001a7312 */ /* 0x0080620000101c00 */
[----:B------:R-:W-:Y:S05]  /*1170*/  BRA `(.L_x_2293) ;  /* 0x0000000c00707947 */ /* 0x000fea0003800000 */
.L_x_2291:
[----:B------:R-:W3:Y:S02]  /*1180*/  LDG.E.U8 R4, desc[UR36][R4.64] ;  /* 0x0000002404047981 */ /* 0x000ee4000c1e1100 */
[----:B---3--:R0:W1:Y:S01]  /*1190*/  I2F.F64.U16 R26, R4 ;  /* 0x00000004001a7312 */ /* 0x0080620000101800 */
[----:B------:R-:W-:Y:S05]  /*11a0*/  BRA `(.L_x_2293) ;  /* 0x0000000c00647947 */ /* 0x000fea0003800000 */
.L_x_2290:
[----:B------:R-:W-:-:S09]  /*11b0*/  UISETP.NE.AND UP0, UPT, UR4, 0x2, UPT ;  /* 0x000000020400788c */ /* 0x000fd2000bf05270 */
[----:B------:R-:W-:Y:S05]  /*11c0*/  BRA.U !UP0, `(.L_x_2294) ;  /* 0x0000000108287547 */ /* 0x000fea000b800000 */
[----:B------:R-:W-:-:S09]  /*11d0*/  UISETP.NE.AND UP0, UPT, UR4, 0x3, UPT ;  /* 0x000000030400788c */ /* 0x000fd2000bf05270 */
[----:B------:R-:W-:Y:S05]  /*11e0*/  BRA.U !UP0, `(.L_x_2295) ;  /* 0x0000000108147547 */ /* 0x000fea000b800000 */
[----:B------:R-:W-:-:S09]  /*11f0*/  UISETP.NE.AND UP0, UPT, UR4, 0x4, UPT ;  /* 0x000000040400788c */ /* 0x000fd2000bf05270 */
[----:B------:R-:W-:Y:S05]  /*1200*/  BRA.U UP0, `(.L_x_2292) ;  /* 0x0000000900f07547 */ /* 0x000fea000b800000 */
[----:B------:R-:W3:Y:S02]  /*1210*/  LDG.E.64 R26, desc[UR36][R4.64] ;  /* 0x00000024041a7981 */ /* 0x000ee4000c1e1b00 */
[----:B---3--:R-:W0:Y:S01]  /*1220*/  I2F.F64.S64 R26, R26 ;  /* 0x0000001a001a7312 */ /* 0x008e220000301c00 */
[----:B------:R-:W-:Y:S05]  /*1230*/  BRA `(.L_x_2293) ;  /* 0x0000000c00407947 */ /* 0x000fea0003800000 */
.L_x_2295:
[----:B------:R-:W3:Y:S02]  /*1240*/  LDG.E R4, desc[UR36][R4.64] ;  /* 0x0000002404047981 */ /* 0x000ee4000c1e1900 */
[----:B---3--:R0:W1:Y:S01]  /*1250*/  I2F.F64 R26, R4 ;  /* 0x00000004001a7312 */ /* 0x0080620000201c00 */
[----:B------:R-:W-:Y:S05]  /*1260*/  BRA `(.L_x_2293) ;  /* 0x0000000c00347947 */ /* 0x000fea0003800000 */
.L_x_2294:
[----:B------:R-:W3:Y:S02]  /*1270*/  LDG.E.U16 R4, desc[UR36][R4.64] ;  /* 0x0000002404047981 */ /* 0x000ee4000c1e1500 */
[----:B---3--:R0:W1:Y:S01]  /*1280*/  I2F.F64.S16 R26, R4 ;  /* 0x00000004001a7312 */ /* 0x0080620000101c00 */
[----:B------:R-:W-:Y:S05]  /*1290*/  BRA `(.L_x_2293) ;  /* 0x0000000c00287947 */ /* 0x000fea0003800000 */
.L_x_2289:
[----:B------:R-:W-:-:S09]  /*12a0*/  UISETP.GT.AND UP0, UPT, UR4, 0x6, UPT ;  /* 0x000000060400788c */ /* 0x000fd2000bf04270 */
[----:B------:R-:W-:Y:S05]  /*12b0*/  BRA.U UP0, `(.L_x_2296) ;  /* 0x0000000100347547 */ /* 0x000fea000b800000 */
[----:B------:R-:W-:-:S09]  /*12c0*/  UISETP.NE.AND UP0, UPT, UR4, 0x5, UPT ;  /* 0x000000050400788c */ /* 0x000fd2000bf05270 */
[----:B------:R-:W-:Y:S05]  /*12d0*/  BRA.U !UP0, `(.L_x_2297) ;  /* 0x0000000108187547 */ /* 0x000fea000b800000 */
[----:B------:R-:W-:-:S09]  /*12e0*/  UISETP.NE.AND UP0, UPT, UR4, 0x6, UPT ;  /* 0x000000060400788c */ /* 0x000fd2000bf05270 */
[----:B------:R-:W-:Y:S05]  /*12f0*/  BRA.U UP0, `(.L_x_2292) ;  /* 0x0000000900b47547 */ /* 0x000fea000b800000 */
[----:B------:R-:W3:Y:S02]  /*1300*/  LDG.E R26, desc[UR36][R4.64] ;  /* 0x00000024041a7981 */ /* 0x000ee4000c1e1900 */
[----:B---3--:R-:W-:-:S06]  /*1310*/  FMUL.FTZ R26, R26, 1 ;  /* 0x3f8000001a1a7820 */ /* 0x008fcc0000410000 */
[----:B------:R-:W3:Y:S01]  /*1320*/  F2F.F64.F32 R26, R26 ;  /* 0x0000001a001a7310 */ /* 0x000ee20000201800 */
[----:B------:R-:W-:Y:S05]  /*1330*/  BRA `(.L_x_2293) ;  /* 0x0000000c00007947 */ /* 0x000fea0003800000 */
.L_x_2297:
[----:B------:R-:W3:Y:S02]  /*1340*/  LDG.E.U16 R0, desc[UR36][R4.64] ;  /* 0x0000002404007981 */ /* 0x000ee4000c1e1500 */
[----:B---3--:R-:W-:-:S05]  /*1350*/  HADD2.F32 R0, -RZ, R0.H0_H0 ;  /* 0x20000000ff007230 */ /* 0x008fca0000004100 */
[----:B------:R-:W-:-:S04]  /*1360*/  FMUL.FTZ R0, R0, 1 ;  /* 0x3f80000000007820 */ /* 0x000fc80000410000 */
[----:B------:R0:W1:Y:S01]  /*1370*/  F2F.F64.F32 R26, R0 ;  /* 0x00000000001a7310 */ /* 0x0000620000201800 */
[----:B------:R-:W-:Y:S05]  /*1380*/  BRA `(.L_x_2293) ;  /* 0x0000000800ec7947 */ /* 0x000fea0003800000 */
.L_x_2296:
[----:B------:R-:W-:-:S09]  /*1390*/  UISETP.NE.AND UP0, UPT, UR4, 0x7, UPT ;  /* 0x000000070400788c */ /* 0x000fd2000bf05270 */
[----:B------:R-:W-:Y:S05]  /*13a0*/  BRA.U !UP0, `(.L_x_2298) ;  /* 0x0000000108347547 */ /* 0x000fea000b800000 */
[----:B------:R-:W-:-:S09]  /*13b0*/  UISETP.NE.AND UP0, UPT, UR4, 0x8, UPT ;  /* 0x000000080400788c */ /* 0x000fd2000bf05270 */
[----:B------:R-:W-:Y:S05]  /*13c0*/  BRA.U !UP0, `(.L_x_2299) ;  /* 0x0000000108187547 */ /* 0x000fea000b800000 */
[----:B------:R-:W-:-:S09]  /*13d0*/  UISETP.NE.AND UP0, UPT, UR4, 0x9, UPT ;  /* 0x000000090400788c */ /* 0x000fd2000bf05270 */
[----:B------:R-:W-:Y:S05]  /*13e0*/  BRA.U UP0, `(.L_x_2292) ;  /* 0x0000000900787547 */ /* 0x000fea000b800000 */
[----:B------:R-:W3:Y:S02]  /*13f0*/  LDG.E R4, desc[UR36][R4.64] ;  /* 0x0000002404047981 */ /* 0x000ee4000c1e1900 */
[----:B---3--:R-:W-:-:S06]  /*1400*/  FMUL.FTZ R26, R4, 1 ;  /* 0x3f800000041a7820 */ /* 0x008fcc0000410000 */
[----:B------:R-:W0:Y:S01]  /*1410*/  F2F.F64.F32 R26, R26 ;  /* 0x0000001a001a7310 */ /* 0x000e220000201800 */
[----:B------:R-:W-:Y:S05]  /*1420*/  BRA `(.L_x_2293) ;  /* 0x0000000800c47947 */ /* 0x000fea0003800000 */
.L_x_2299:
[----:B------:R-:W3:Y:S02]  /*1430*/  LDG.E.U16 R4, desc[UR36][R4.64] ;  /* 0x0000002404047981 */ /* 0x000ee4000c1e1500 */
[----:B---3--:R-:W-:-:S05]  /*1440*/  HADD2.F32 R0, -RZ, R4.H0_H0 ;  /* 0x20000004ff007230 */ /* 0x008fca0000004100 */
[----:B------:R-:W-:-:S04]  /*1450*/  FMUL.FTZ R0, R0, 1 ;  /* 0x3f80000000007820 */ /* 0x000fc80000410000 */
[----:B------:R0:W1:Y:S01]  /*1460*/  F2F.F64.F32 R26, R0 ;  /* 0x00000000001a7310 */ /* 0x0000620000201800 */
[----:B------:R-:W-:Y:S05]  /*1470*/  BRA `(.L_x_2293) ;  /* 0x0000000800b07947 */ /* 0x000fea0003800000 */
.L_x_2298:
[----:B------:R0:W5:Y:S01]  /*1480*/  LDG.E.64 R26, desc[UR36][R4.64] ;  /* 0x00000024041a7981 */ /* 0x000162000c1e1b00 */
[----:B------:R-:W-:Y:S05]  /*1490*/  BRA `(.L_x_2293) ;  /* 0x0000000800a87947 */ /* 0x000fea0003800000 */
.L_x_2288:
        /* <DEDUP_REMOVED lines=8> */
[----:B------:R-:W3:Y:S01]  /*1520*/  LDG.E.U8 R4, desc[UR36][R4.64] ;  /* 0x0000002404047981 */ /* 0x000ee2000c1e1100 */
[----:B------:R-:W-:Y:S01]  /*1530*/  IMAD.MOV.U32 R26, RZ, RZ, RZ ;  /* 0x000000ffff1a7224 */ /* 0x000fe200078e00ff */
[----:B---3--:R-:W-:-:S04]  /*1540*/  ISETP.NE.AND P0, PT, R4, RZ, PT ;  /* 0x000000ff0400720c */ /* 0x008fc80003f05270 */
[----:B------:R-:W-:Y:S01]  /*1550*/  FSEL R27, RZ, 1.875, !P0 ;  /* 0x3ff00000ff1b7808 */ /* 0x000fe20004000000 */
[----:B------:R-:W-:Y:S08]  /*1560*/  BRA `(.L_x_2293) ;  /* 0x0000000800747947 */ /* 0x000ff00003800000 */
.L_x_2302:
[----:B------:R0:W5:Y:S01]  /*1570*/  LDG.E.64 R26, desc[UR36][R4.64] ;  /* 0x00000024041a7981 */ /* 0x000162000c1e1b00 */
[----:B------:R-:W-:Y:S05]  /*1580*/  BRA `(.L_x_2293) ;  /* 0x00000008006c7947 */ /* 0x000fea0003800000 */
.L_x_2301:
[----:B------:R-:W-:-:S09]  /*1590*/  UISETP.NE.AND UP0, UPT, UR4, 0xf, UPT ;  /* 0x0000000f0400788c */ /* 0x000fd2000bf05270 */
[----:B------:R-:W-:Y:S05]  /*15a0*/  BRA.U !UP0, `(.L_x_2303) ;  /* 0x0000000108a07547 */ /* 0x000fea000b800000 */
[----:B------:R-:W-:-:S09]  /*15b0*/  UISETP.NE.AND UP0, UPT, UR4, 0x17, UPT ;  /* 0x000000170400788c */ /* 0x000fd2000bf05270 */
[----:B------:R-:W-:Y:S05]  /*15c0*/  BRA.U !UP0, `(.L_x_2304) ;  /* 0x00000001085c7547 */ /* 0x000fea000b800000 */
[----:B------:R-:W-:-:S09]  /*15d0*/  UISETP.NE.AND UP0, UPT, UR4, 0x18, UPT ;  /* 0x000000180400788c */ /* 0x000fd2000bf05270 */
[----:B------:R-:W-:Y:S05]  /*15e0*/  BRA.U UP0, `(.L_x_2292) ;  /* 0x0000000500f87547 */ /* 0x000fea000b800000 */
[----:B------:R-:W3:Y:S01]  /*15f0*/  LDG.E.U8 R0, desc[UR36][R4.64] ;  /* 0x0000002404007981 */ /* 0x000ee2000c1e1100 */
[----:B------:R-:W-:Y:S02]  /*1600*/  IMAD.MOV.U32 R7, RZ, RZ, 0x1f ;  /* 0x0000001fff077424 */ /* 0x000fe400078e00ff */
[----:B---3--:R-:W-:-:S05]  /*1610*/  IMAD.SHL.U32 R0, R0, 0x1000000, RZ ;  /* 0x0100000000007824 */ /* 0x008fca00078e00ff */
        /* <DEDUP_REMOVED lines=18> */
.L_x_2304:
[----:B------:R-:W3:Y:S02]  /*1740*/  LDG.E.U8 R4, desc[UR36][R4.64] ;  /* 0x0000002404047981 */ /* 0x000ee4000c1e1100 */
[C---:B---3--:R-:W-:Y:S02]  /*1750*/  IMAD.SHL.U32 R0, R4.reuse, 0x2000000, RZ ;  /* 0x0200000004007824 */ /* 0x048fe400078e00ff */
        /* <DEDUP_REMOVED lines=9> */
[----:B------:R-:W-:-:S05]  /*17f0*/  LOP3.LUT R0, R0, 0x80000000, R3, 0xf8, !PT ;  /* 0x8000000000007812 */ /* 0x000fca00078ef803 */
[----:B------:R-:W-:-:S04]  /*1800*/  FMUL.FTZ R0, R0, 1 ;  /* 0x3f80000000007820 */ /* 0x000fc80000410000 */
[----:B------:R0:W1:Y:S01]  /*1810*/  F2F.F64.F32 R26, R0 ;  /* 0x00000000001a7310 */ /* 0x0000620000201800 */
[----:B------:R-:W-:Y:S05]  /*1820*/  BRA `(.L_x_2293) ;  /* 0x0000000400c47947 */ /* 0x000fea0003800000 */
.L_x_2303:
[----:B------:R-:W3:Y:S02]  /*1830*/  LDG.E.U16 R0, desc[UR36][R4.64] ;  /* 0x0000002404007981 */ /* 0x000ee4000c1e1500 */
[----:B---3--:R-:W-:-:S04]  /*1840*/  IMAD.U32 R0, R0, 0x10000, RZ ;  /* 0x0001000000007824 */ /* 0x008fc800078e00ff */
[----:B------:R-:W-:-:S04]  /*1850*/  FMUL.FTZ R0, R0, 1 ;  /* 0x3f80000000007820 */ /* 0x000fc80000410000 */
[----:B------:R0:W1:Y:S01]  /*1860*/  F2F.F64.F32 R26, R0 ;  /* 0x00000000001a7310 */ /* 0x0000620000201800 */
[----:B------:R-:W-:Y:S05]  /*1870*/  BRA `(.L_x_2293) ;  /* 0x0000000400b07947 */ /* 0x000fea0003800000 */
.L_x_2300:
        /* <DEDUP_REMOVED lines=8> */
[----:B------:R-:W3:Y:S02]  /*1900*/  LDG.E.U16 R4, desc[UR36][R4.64] ;  /* 0x0000002404047981 */ /* 0x000ee4000c1e1500 */
[----:B---3--:R0:W1:Y:S01]  /*1910*/  I2F.F64.U16 R26, R4 ;  /* 0x00000004001a7312 */ /* 0x0080620000101800 */
[----:B------:R-:W-:Y:S05]  /*1920*/  BRA `(.L_x_2293) ;  /* 0x0000000400847947 */ /* 0x000fea0003800000 */
.L_x_2307:
[----:B------:R-:W3:Y:S01]  /*1930*/  LDG.E.U8 R4, desc[UR36][R4.64] ;  /* 0x0000002404047981 */ /* 0x000ee2000c1e1100 */
[----:B------:R-:W-:Y:S02]  /*1940*/  CS2R R26, SRZ ;  /* 0x00000000001a7805 */ /* 0x000fe4000001ff00 */
[----:B---3--:R-:W-:-:S13]  /*1950*/  ISETP.NE.AND P0, PT, R4, RZ, PT ;  /* 0x000000ff0400720c */ /* 0x008fda0003f05270 */
        /* <DEDUP_REMOVED lines=18> */
.L_x_2309:
[----:B------:R-:W-:Y:S05]  /*1a80*/  BSYNC.RECONVERGENT B0 ;  /* 0x0000000000007941 */ /* 0x000fea0003800200 */
.L_x_2308:
[----:B------:R-:W-:Y:S01]  /*1a90*/  IMAD.SHL.U32 R0, R0, 0x100000, RZ ;  /* 0x0010000000007824 */ /* 0x000fe200078e00ff */
[----:B------:R-:W-:-:S04]  /*1aa0*/  LEA R3, R3, 0x3b800000, 0x17 ;  /* 0x3b80000003037811 */ /* 0x000fc800078eb8ff */
[----:B------:R-:W-:-:S05]  /*1ab0*/  LOP3.LUT R0, R3, R0, R7, 0xfe, !PT ;  /* 0x0000000003007212 */ /* 0x000fca00078efe07 */
[----:B------:R-:W-:-:S04]  /*1ac0*/  FMUL.FTZ R0, R0, 1 ;  /* 0x3f80000000007820 */ /* 0x000fc80000410000 */
[----:B------:R0:W1:Y:S01]  /*1ad0*/  F2F.F64.F32 R26, R0 ;  /* 0x00000000001a7310 */ /* 0x0000620000201800 */
[----:B------:R-:W-:Y:S05]  /*1ae0*/  BRA `(.L_x_2293) ;  /* 0x0000000400147947 */ /* 0x000fea0003800000 */
.L_x_2306:
        /* <DEDUP_REMOVED lines=21> */
.L_x_2311:
[----:B------:R-:W-:Y:S05]  /*1c40*/  BSYNC.RECONVERGENT B0 ;  /* 0x0000000000007941 */ /* 0x000fea0003800200 */
.L_x_2310:
[----:B------:R-:W-:Y:S01]  /*1c50*/  IMAD.SHL.U32 R0, R0, 0x200000, RZ ;  /* 0x0020000000007824 */ /* 0x000fe200078e00ff */
[----:B------:R-:W-:-:S04]  /*1c60*/  LEA R3, R3, 0x37800000, 0x17 ;  /* 0x3780000003037811 */ /* 0x000fc800078eb8ff */
[----:B------:R-:W-:-:S05]  /*1c70*/  LOP3.LUT R0, R3, R0, R7, 0xfe, !PT ;  /* 0x0000000003007212 */ /* 0x000fca00078efe07 */
[----:B------:R-:W-:-:S04]  /*1c80*/  FMUL.FTZ R0, R0, 1 ;  /* 0x3f80000000007820 */ /* 0x000fc80000410000 */
[----:B------:R0:W1:Y:S01]  /*1c90*/  F2F.F64.F32 R26, R0 ;  /* 0x00000000001a7310 */ /* 0x0000620000201800 */
[----:B------:R-:W-:Y:S05]  /*1ca0*/  BRA `(.L_x_2293) ;  /* 0x0000000000a47947 */ /* 0x000fea0003800000 */
.L_x_2305:
        /* <DEDUP_REMOVED lines=8> */
[----:B------:R-:W-:Y:S01]  /*1d30*/  IMAD.MOV.U32 R27, RZ, RZ, 0x38000000 ;  /* 0x38000000ff1b7424 */ /* 0x000fe200078e00ff */
[----:B---3--:R-:W-:-:S13]  /*1d40*/  ISETP.NE.AND P0, PT, R0, RZ, PT ;  /* 0x000000ff0000720c */ /* 0x008fda0003f05270 */
        /* <DEDUP_REMOVED lines=8> */
.L_x_2292:
[----:B------:R-:W-:Y:S01]  /*1dd0*/  MOV R14, 0x0 ;  /* 0x00000000000e7802 */ /* 0x000fe20000000f00 */
[----:B------:R-:W0:Y:S01]  /*1de0*/  LDCU.64 UR4, c[0x4][0x128] ;  /* 0x01002500ff0477ac */ /* 0x000e220008000a00 */
[----:B------:R-:W-:Y:S02]  /*1df0*/  IMAD.MOV.U32 R8, RZ, RZ, 0x4e ;  /* 0x0000004eff087424 */ /* 0x000fe400078e00ff */
[----:B------:R-:W-:Y:S01]  /*1e00*/  IMAD.MOV.U32 R12, RZ, RZ, 0x1 ;  /* 0x00000001ff0c7424 */ /* 0x000fe200078e00ff */
[----:B------:R-:W1:Y:S01]  /*1e10*/  LDCU.64 UR6, c[0x4][0x130] ;  /* 0x01002600ff0677ac */ /* 0x000e620008000a00 */
[----:B------:R-:W3:Y:S01]  /*1e20*/  LDC.64 R14, c[0x4][R14] ;  /* 0x010000000e0e7b82 */ /* 0x000ee20000000a00 */
[----:B------:R-:W-:Y:S01]  /*1e30*/  IMAD.MOV.U32 R13, RZ, RZ, RZ ;  /* 0x000000ffff0d7224 */ /* 0x000fe200078e00ff */
[----:B------:R-:W2:Y:S01]  /*1e40*/  LDCU.64 UR8, c[0x4][0x8] ;  /* 0x01000100ff0877ac */ /* 0x000ea20008000a00 */
[----:B0-----:R-:W-:Y:S02]  /*1e50*/  IMAD.U32 R4, RZ, RZ, UR4 ;  /* 0x00000004ff047e24 */ /* 0x001fe4000f8e00ff */
[----:B------:R-:W-:-:S02]  /*1e60*/  IMAD.U32 R5, RZ, RZ, UR5 ;  /* 0x00000005ff057e24 */ /* 0x000fc4000f8e00ff */
[----:B-1----:R-:W-:Y:S02]  /*1e70*/  IMAD.U32 R6, RZ, RZ, UR6 ;  /* 0x00000006ff067e24 */ /* 0x002fe4000f8e00ff */
[----:B------:R-:W-:Y:S02]  /*1e80*/  IMAD.U32 R7, RZ, RZ, UR7 ;  /* 0x00000007ff077e24 */ /* 0x000fe4000f8e00ff */
[----:B--2---:R-:W-:Y:S02]  /*1e90*/  IMAD.U32 R10, RZ, RZ, UR8 ;  /* 0x00000008ff0a7e24 */ /* 0x004fe4000f8e00ff */
[----:B------:R-:W-:-:S07]  /*1ea0*/  IMAD.U32 R11, RZ, RZ, UR9 ;  /* 0x00000009ff0b7e24 */ /* 0x000fce000f8e00ff */
[----:B------:R-:W-:-:S07]  /*1eb0*/  LEPC R20, `(.L_x_2314) ;  /* 0x000000001014794e */ /* 0x000fce0000000000 */
[----:B---345:R-:W-:Y:S05]  /*1ec0*/  CALL.ABS.NOINC R14 ;  /* 0x000000000e007343 */ /* 0x038fea0003c00000 */
.L_x_2314:
[----:B------:R-:W-:Y:S01]  /*1ed0*/  CS2R R26, SRZ ;  /* 0x00000000001a7805 */ /* 0x000fe2000001ff00 */
[----:B------:R-:W-:Y:S06]  /*1ee0*/  BRA `(.L_x_2293) ;  /* 0x0000000000147947 */ /* 0x000fec0003800000 */
.L_x_2313:
[----:B------:R-:W3:Y:S02]  /*1ef0*/  LDG.E.64 R26, desc[UR36][R4.64] ;  /* 0x00000024041a7981 */ /* 0x000ee4000c1e1b00 */
[----:B---3--:R-:W0:Y:S01]  /*1f00*/  I2F.F64.U64 R26, R26 ;  /* 0x0000001a001a7312 */ /* 0x008e220000301800 */
[----:B------:R-:W-:Y:S05]  /*1f10*/  BRA `(.L_x_2293) ;  /* 0x0000000000087947 */ /* 0x000fea0003800000 */
.L_x_2312:
[----:B------:R-:W3:Y:S02]  /*1f20*/  LDG.E R4, desc[UR36][R4.64] ;  /* 0x0000002404047981 */ /* 0x000ee4000c1e1900 */
[----:B---3--:R0:W1:Y:S02]  /*1f30*/  I2F.F64.U32 R26, R4 ;  /* 0x00000004001a7312 */ /* 0x0080640000201800 */
.L_x_2293:
[----:B------:R-:W-:Y:S05]  /*1f40*/  BSYNC.RECONVERGENT B6 ;  /* 0x0000000000067941 */ /* 0x000fea0003800200 */
.L_x_2287:
[----:B------:R-:W-:-:S07]  /*1f50*/  VIADD R2, R2, 0x80 ;  /* 0x0000008002027836 */ /* 0x000fce0000000000 */
.L_x_2286:
[----:B------:R-:W-:Y:S05]  /*1f60*/  BSYNC.RECONVERGENT B7 ;  /* 0x0000000000077941 */ /* 0x000fea0003800200 */
.L_x_2285:
[----:B------:R-:W-:Y:S01]  /*1f70*/  ISETP.GE.AND P0, PT, R2, R19, PT ;  /* 0x000000130200720c */ /* 0x000fe20003f06270 */
[----:B------:R-:W-:Y:S01]  /*1f80*/  BSSY.RECONVERGENT B7, `(.L_x_2315) ;  /* 0x00000f6000077945 */ /* 0x000fe20003800200 */
[----:B------:R-:W-:-:S11]  /*1f90*/  CS2R R24, SRZ ;  /* 0x0000000000187805 */ /* 0x000fd6000001ff00 */
[----:B------:R-:W-:Y:S05]  /*1fa0*/  @P0 BRA `(.L_x_2316) ;  /* 0x0000000c00cc0947 */ /* 0x000fea0003800000 */
[----:B0-----:R-:W0:Y:S01]  /*1fb0*/  LDC.64 R4, c[0x0][0x390] ;  /* 0x0000e400ff047b82 */ /* 0x001e220000000a00 */
        /* <DEDUP_REMOVED lines=20> */
.L_x_2321:
[----:B------:R-:W2:Y:S02]  /*2100*/  LDG.E.U8 R4, desc[UR36][R4.64] ;  /* 0x0000002404047981 */ /* 0x000ea4000c1e1100 */
[----:B--2---:R0:W1:Y:S01]  /*2110*/  I2F.F64.U16 R24, R4 ;  /* 0x0000000400187312 */ /* 0x0040620000101800 */
[----:B------:R-:W-:Y:S05]  /*2120*/  BRA `(.L_x_2323) ;  /* 0x0000000c00647947 */ /* 0x000fea0003800000 */
.L_x_2320:
        /* <DEDUP_REMOVED lines=9> */
.L_x_2325:
[----:B------:R-:W2:Y:S02]  /*21c0*/  LDG.E R4, desc[UR36][R4.64] ;  /* 0x0000002404047981 */ /* 0x000ea4000c1e1900 */
[----:B--2---:R1:W2:Y:S01]  /*21d0*/  I2F.F64 R24, R4 ;  /* 0x0000000400187312 */ /* 0x0042a20000201c00 */
[----:B------:R-:W-:Y:S05]  /*21e0*/  BRA `(.L_x_2323) ;  /* 0x0000000c00347947 */ /* 0x000fea0003800000 */
.L_x_2324:
[----:B------:R-:W2:Y:S02]  /*21f0*/  LDG.E.U16 R4, desc[UR36][R4.64] ;  /* 0x0000002404047981 */ /* 0x000ea4000c1e1500 */
[----:B--2---:R0:W1:Y:S01]  /*2200*/  I2F.F64.S16 R24, R4 ;  /* 0x0000000400187312 */ /* 0x0040620000101c00 */
[----:B------:R-:W-:Y:S05]  /*2210*/  BRA `(.L_x_2323) ;  /* 0x0000000c00287947 */ /* 0x000fea0003800000 */
.L_x_2319:
        /* <DEDUP_REMOVED lines=10> */
.L_x_2327:
[----:B------:R-:W2:Y:S02]  /*22c0*/  LDG.E.U16 R0, desc[UR36][R4.64] ;  /* 0x0000002404007981 */ /* 0x000ea4000c1e1500 */
[----:B--2---:R-:W-:-:S05]  /*22d0*/  HADD2.F32 R0, -RZ, R0.H0_H0 ;  /* 0x20000000ff007230 */ /* 0x004fca0000004100 */
[----:B------:R-:W-:-:S04]  /*22e0*/  FMUL.FTZ R0, R0, 1 ;  /* 0x3f80000000007820 */ /* 0x000fc80000410000 */
[----:B------:R0:W1:Y:S01]  /*22f0*/  F2F.F64.F32 R24, R0 ;  /* 0x0000000000187310 */ /* 0x0000620000201800 */
[----:B------:R-:W-:Y:S05]  /*2300*/  BRA `(.L_x_2323) ;  /* 0x0000000800ec7947 */ /* 0x000fea0003800000 */
.L_x_2326:
        /* <DEDUP_REMOVED lines=10> */
.L_x_2329:
[----:B------:R-:W2:Y:S02]  /*23b0*/  LDG.E.U16 R4, desc[UR36][R4.64] ;  /* 0x0000002404047981 */ /* 0x000ea4000c1e1500 */
[----:B--2---:R-:W-:-:S05]  /*23c0*/  HADD2.F32 R0, -RZ, R4.H0_H0 ;  /* 0x20000004ff007230 */ /* 0x004fca0000004100 */
[----:B------:R-:W-:-:S04]  /*23d0*/  FMUL.FTZ R0, R0, 1 ;  /* 0x3f80000000007820 */ /* 0x000fc80000410000 */
[----:B------:R0:W1:Y:S01]  /*23e0*/  F2F.F64.F32 R24, R0 ;  /* 0x0000000000187310 */ /* 0x0000620000201800 */
[----:B------:R-:W-:Y:S05]  /*23f0*/  BRA `(.L_x_2323) ;  /* 0x0000000800b07947 */ /* 0x000fea0003800000 */
.L_x_2328:
[----:B------:R0:W5:Y:S01]  /*2400*/  LDG.E.64 R24, desc[UR36][R4.64] ;  /* 0x0000002404187981 */ /* 0x000162000c1e1b00 */
[----:B------:R-:W-:Y:S05]  /*2410*/  BRA `(.L_x_2323) ;  /* 0x0000000800a87947 */ /* 0x000fea0003800000 */
.L_x_2318:
        /* <DEDUP_REMOVED lines=13> */
.L_x_2332:
[----:B------:R0:W5:Y:S01]  /*24f0*/  LDG.E.64 R24, desc[UR36][R4.64] ;  /* 0x0000002404187981 */ /* 0x000162000c1e1b00 */
[----:B------:R-:W-:Y:S05]  /*2500*/  BRA `(.L_x_2323) ;  /* 0x00000008006c7947 */ /* 0x000fea0003800000 */
.L_x_2331:
        /* <DEDUP_REMOVED lines=27> */
.L_x_2334:
        /* <DEDUP_REMOVED lines=15> */
.L_x_2333:
[----:B------:R-:W2:Y:S02]  /*27b0*/  LDG.E.U16 R0, desc[UR36][R4.64] ;  /* 0x0000002404007981 */ /* 0x000ea4000c1e1500 */
[----:B--2---:R-:W-:-:S04]  /*27c0*/  IMAD.U32 R0, R0, 0x10000, RZ ;  /* 0x0001000000007824 */ /* 0x004fc800078e00ff */
[----:B------:R-:W-:-:S04]  /*27d0*/  FMUL.FTZ R0, R0, 1 ;  /* 0x3f80000000007820 */ /* 0x000fc80000410000 */
[----:B------:R0:W1:Y:S01]  /*27e0*/  F2F.F64.F32 R24, R0 ;  /* 0x0000000000187310 */ /* 0x0000620000201800 */
[----:B------:R-:W-:Y:S05]  /*27f0*/  BRA `(.L_x_2323) ;  /* 0x0000000400b07947 */ /* 0x000fea0003800000 */
.L_x_2330:
        /* <DEDUP_REMOVED lines=11> */
.L_x_2337:
        /* <DEDUP_REMOVED lines=21> */
.L_x_2339:
[----:B------:R-:W-:Y:S05]  /*2a00*/  BSYNC.RECONVERGENT B0 ;  /* 0x0000000000007941 */ /* 0x000fea0003800200 */
.L_x_2338:
[----:B------:R-:W-:Y:S01]  /*2a10*/  IMAD.SHL.U32 R0, R0, 0x100000, RZ ;  /* 0x0010000000007824 */ /* 0x000fe200078e00ff */
[----:B------:R-:W-:-:S04]  /*2a20*/  LEA R3, R3, 0x3b800000, 0x17 ;  /* 0x3b80000003037811 */ /* 0x000fc800078eb8ff */
[----:B------:R-:W-:-:S05]  /*2a30*/  LOP3.LUT R0, R3, R0, R7, 0xfe, !PT ;  /* 0x0000000003007212 */ /* 0x000fca00078efe07 */
[----:B------:R-:W-:-:S04]  /*2a40*/  FMUL.FTZ R0, R0, 1 ;  /* 0x3f80000000007820 */ /* 0x000fc80000410000 */
[----:B------:R0:W1:Y:S01]  /*2a50*/  F2F.F64.F32 R24, R0 ;  /* 0x0000000000187310 */ /* 0x0000620000201800 */
[----:B------:R-:W-:Y:S05]  /*2a60*/  BRA `(.L_x_2323) ;  /* 0x0000000400147947 */ /* 0x000fea0003800000 */
.L_x_2336:
        /* <DEDUP_REMOVED lines=21> */
.L_x_2341:
[----:B------:R-:W-:Y:S05]  /*2bc0*/  BSYNC.RECONVERGENT B0 ;  /* 0x0000000000007941 */ /* 0x000fea0003800200 */
.L_x_2340:
[----:B------:R-:W-:Y:S01]  /*2bd0*/  IMAD.SHL.U32 R0, R0, 0x200000, RZ ;  /* 0x0020000000007824 */ /* 0x000fe200078e00ff */
[----:B------:R-:W-:-:S04]  /*2be0*/  LEA R3, R3, 0x37800000, 0x17 ;  /* 0x3780000003037811 */ /* 0x000fc800078eb8ff */
[----:B------:R-:W-:-:S05]  /*2bf0*/  LOP3.LUT R0, R3, R0, R7, 0xfe, !PT ;  /* 0x0000000003007212 */ /* 0x000fca00078efe07 */
[----:B------:R-:W-:-:S04]  /*2c00*/  FMUL.FTZ R0, R0, 1 ;  /* 0x3f80000000007820 */ /* 0x000fc80000410000 */
[----:B------:R0:W1:Y:S01]  /*2c10*/  F2F.F64.F32 R24, R0 ;  /* 0x0000000000187310 */ /* 0x0000620000201800 */
[----:B------:R-:W-:Y:S05]  /*2c20*/  BRA `(.L_x_2323) ;  /* 0x0000000000a47947 */ /* 0x000fea0003800000 */
.L_x_2335:
        /* <DEDUP_REMOVED lines=18> */
.L_x_2322:
        /* <DEDUP_REMOVED lines=15> */
[----:B--2-45:R-:W-:Y:S05]  /*2e40*/  CALL.ABS.NOINC R14 ;  /* 0x000000000e007343 */ /* 0x034fea0003c00000 */
.L_x_2344:
[----:B------:R-:W-:Y:S01]  /*2e50*/  CS2R R24, SRZ ;  /* 0x0000000000187805 */ /* 0x000fe2000001ff00 */
[----:B------:R-:W-:Y:S06]  /*2e60*/  BRA `(.L_x_2323) ;  /* 0x0000000000147947 */ /* 0x000fec0003800000 */
.L_x_2343:
[----:B------:R-:W2:Y:S02]  /*2e70*/  LDG.E.64 R24, desc[UR36][R4.64] ;  /* 0x0000002404187981 */ /* 0x000ea4000c1e1b00 */
[----:B--2---:R-:W0:Y:S01]  /*2e80*/  I2F.F64.U64 R24, R24 ;  /* 0x0000001800187312 */ /* 0x004e220000301800 */
[----:B------:R-:W-:Y:S05]  /*2e90*/  BRA `(.L_x_2323) ;  /* 0x0000000000087947 */ /* 0x000fea0003800000 */
.L_x_2342:
[----:B------:R-:W2:Y:S02]  /*2ea0*/  LDG.E R4, desc[UR36][R4.64] ;  /* 0x0000002404047981 */ /* 0x000ea4000c1e1900 */
[----:B--2---:R0:W1:Y:S02]  /*2eb0*/  I2F.F64.U32 R24, R4 ;  /* 0x0000000400187312 */ /* 0x0040640000201800 */
.L_x_2323:
[----:B------:R-:W-:Y:S05]  /*2ec0*/  BSYNC.RECONVERGENT B6 ;  /* 0x0000000000067941 */ /* 0x000fea0003800200 */
.L_x_2317:
[----:B------:R-:W-:-:S07]  /*2ed0*/  VIADD R2, R2, 0x80 ;  /* 0x0000008002027836 */ /* 0x000fce0000000000 */
.L_x_2316:
[----:B------:R-:W-:Y:S05]  /*2ee0*/  BSYNC.RECONVERGENT B7 ;  /* 0x0000000000077941 */ /* 0x000fea0003800200 */
.L_x_2315:
[----:B------:R-:W-:Y:S01]  /*2ef0*/  ISETP.GE.AND P0, PT, R2, R19, PT ;  /* 0x000000130200720c */ /* 0x000fe20003f06270 */
[----:B------:R-:W-:Y:S01]  /*2f00*/  BSSY.RECONVERGENT B6, `(.L_x_2345) ;  /* 0x00000ef000067945 */ /* 0x000fe20003800200 */
[----:B------:R-:W-:-:S11]  /*2f10*/  CS2R R16, SRZ ;  /* 0x0000000000107805 */ /* 0x000fd6000001ff00 */
        /* <DEDUP_REMOVED lines=21> */
.L_x_2350:
[----:B------:R-:W2:Y:S02]  /*3070*/  LDG.E.U8 R2, desc[UR36][R2.64] ;  /* 0x0000002402027981 */ /* 0x000ea4000c1e1100 */
[----:B--2---:R0:W1:Y:S01]  /*3080*/  I2F.F64.U16 R16, R2 ;  /* 0x0000000200107312 */ /* 0x0040620000101800 */
[----:B------:R-:W-:Y:S05]  /*3090*/  BRA `(.L_x_2346) ;  /* 0x0000000c00547947 */ /* 0x000fea0003800000 */
.L_x_2349:
        /* <DEDUP_REMOVED lines=9> */
.L_x_2353:
[----:B------:R-:W2:Y:S02]  /*3130*/  LDG.E R2, desc[UR36][R2.64] ;  /* 0x0000002402027981 */ /* 0x000ea4000c1e1900 */
[----:B--2---:R0:W1:Y:S01]  /*3140*/  I2F.F64 R16, R2 ;  /* 0x0000000200107312 */ /* 0x0040620000201c00 */
[----:B------:R-:W-:Y:S05]  /*3150*/  BRA `(.L_x_2346) ;  /* 0x0000000c00247947 */ /* 0x000fea0003800000 */
.L_x_2352:
[----:B------:R-:W2:Y:S02]  /*3160*/  LDG.E.U16 R2, desc[UR36][R2.64] ;  /* 0x0000002402027981 */ /* 0x000ea4000c1e1500 */
[----:B--2---:R0:W1:Y:S01]  /*3170*/  I2F.F64.S16 R16, R2 ;  /* 0x0000000200107312 */ /* 0x0040620000101c00 */
[----:B------:R-:W-:Y:S05]  /*3180*/  BRA `(.L_x_2346) ;  /* 0x0000000c00187947 */ /* 0x000fea0003800000 */
.L_x_2348:
        /* <DEDUP_REMOVED lines=10> */
.L_x_2355:
[----:B------:R-:W2:Y:S02]  /*3230*/  LDG.E.U16 R0, desc[UR36][R2.64] ;  /* 0x0000002402007981 */ /* 0x000ea4000c1e1500 */
[----:B--2---:R-:W-:-:S05]  /*3240*/  HADD2.F32 R0, -RZ, R0.H0_H0 ;  /* 0x20000000ff007230 */ /* 0x004fca0000004100 */
[----:B------:R-:W-:-:S04]  /*3250*/  FMUL.FTZ R0, R0, 1 ;  /* 0x3f80000000007820 */ /* 0x000fc80000410000 */
[----:B------:R0:W1:Y:S01]  /*3260*/  F2F.F64.F32 R16, R0 ;  /* 0x0000000000107310 */ /* 0x0000620000201800 */
[----:B------:R-:W-:Y:S05]  /*3270*/  BRA `(.L_x_2346) ;  /* 0x0000000800dc7947 */ /* 0x000fea0003800000 */
.L_x_2354:
        /* <DEDUP_REMOVED lines=10> */
.L_x_2357:
[----:B------:R-:W2:Y:S02]  /*3320*/  LDG.E.U16 R2, desc[UR36][R2.64] ;  /* 0x0000002402027981 */ /* 0x000ea4000c1e1500 */
[----:B--2---:R-:W-:-:S05]  /*3330*/  HADD2.F32 R0, -RZ, R2.H0_H0 ;  /* 0x20000002ff007230 */ /* 0x004fca0000004100 */
[----:B------:R-:W-:-:S04]  /*3340*/  FMUL.FTZ R0, R0, 1 ;  /* 0x3f80000000007820 */ /* 0x000fc80000410000 */
[----:B------:R0:W1:Y:S01]  /*3350*/  F2F.F64.F32 R16, R0 ;  /* 0x0000000000107310 */ /* 0x0000620000201800 */
[----:B------:R-:W-:Y:S05]  /*3360*/  BRA `(.L_x_2346) ;  /* 0x0000000800a07947 */ /* 0x000fea0003800000 */
.L_x_2356:
[----:B------:R0:W5:Y:S01]  /*3370*/  LDG.E.64 R16, desc[UR36][R2.64] ;  /* 0x0000002402107981 */ /* 0x000162000c1e1b00 */
[----:B------:R-:W-:Y:S05]  /*3380*/  BRA `(.L_x_2346) ;  /* 0x0000000800987947 */ /* 0x000fea0003800000 */
.L_x_2347:
        /* <DEDUP_REMOVED lines=13> */
.L_x_2360:
[----:B------:R0:W5:Y:S01]  /*3460*/  LDG.E.64 R16, desc[UR36][R2.64] ;  /* 0x0000002402107981 */ /* 0x000162000c1e1b00 */
[----:B------:R-:W-:Y:S05]  /*3470*/  BRA `(.L_x_2346) ;  /* 0x00000008005c7947 */ /* 0x000fea0003800000 */
.L_x_2359:
        /* <DEDUP_REMOVED lines=27> */
.L_x_2362:
        /* <DEDUP_REMOVED lines=14> */
.L_x_2361:
[----:B------:R-:W2:Y:S02]  /*3710*/  LDG.E.U16 R0, desc[UR36][R2.64] ;  /* 0x0000002402007981 */ /* 0x000ea4000c1e1500 */
[----:B--2---:R-:W-:-:S04]  /*3720*/  IMAD.U32 R0, R0, 0x10000, RZ ;  /* 0x0001000000007824 */ /* 0x004fc800078e00ff */
[----:B------:R-:W-:-:S04]  /*3730*/  FMUL.FTZ R0, R0, 1 ;  /* 0x3f80000000007820 */ /* 0x000fc80000410000 */
[----:B------:R0:W1:Y:S01]  /*3740*/  F2F.F64.F32 R16, R0 ;  /* 0x0000000000107310 */ /* 0x0000620000201800 */
[----:B------:R-:W-:Y:S05]  /*3750*/  BRA `(.L_x_2346) ;  /* 0x0000000400a47947 */ /* 0x000fea0003800000 */
.L_x_2358:
        /* <DEDUP_REMOVED lines=11> */
.L_x_2365:
[----:B------:R-:W2:Y:S02]  /*3810*/  LDG.E.U8 R3, desc[UR36][R2.64] ;  /* 0x0000002402037981 */ /* 0x000ea4000c1e1100 */
        /* <DEDUP_REMOVED lines=19> */
.L_x_2367:
[----:B------:R-:W-:Y:S05]  /*3950*/  BSYNC.RECONVERGENT B0 ;  /* 0x0000000000007941 */ /* 0x000fea0003800200 */
.L_x_2366:
[----:B------:R-:W-:Y:S01]  /*3960*/  IMAD.SHL.U32 R0, R0, 0x100000, RZ ;  /* 0x0010000000007824 */ /* 0x000fe200078e00ff */
[----:B------:R-:W-:-:S04]  /*3970*/  LEA R2, R2, 0x3b800000, 0x17 ;  /* 0x3b80000002027811 */ /* 0x000fc800078eb8ff */
[----:B------:R-:W-:-:S05]  /*3980*/  LOP3.LUT R0, R2, R0, R7, 0xfe, !PT ;  /* 0x0000000002007212 */ /* 0x000fca00078efe07 */
[----:B------:R-:W-:-:S04]  /*3990*/  FMUL.FTZ R0, R0, 1 ;  /* 0x3f80000000007820 */ /* 0x000fc80000410000 */
[----:B------:R0:W1:Y:S01]  /*39a0*/  F2F.F64.F32 R16, R0 ;  /* 0x0000000000107310 */ /* 0x0000620000201800 */
[----:B------:R-:W-:Y:S05]  /*39b0*/  BRA `(.L_x_2346) ;  /* 0x00000004000c7947 */ /* 0x000fea0003800000 */
.L_x_2364:
        /* <DEDUP_REMOVED lines=20> */
.L_x_2369:
[----:B------:R-:W-:Y:S05]  /*3b00*/  BSYNC.RECONVERGENT B0 ;  /* 0x0000000000007941 */ /* 0x000fea0003800200 */
.L_x_2368:
[----:B------:R-:W-:Y:S01]  /*3b10*/  IMAD.SHL.U32 R0, R0, 0x200000, RZ ;  /* 0x0020000000007824 */ /* 0x000fe200078e00ff */
[----:B------:R-:W-:-:S04]  /*3b20*/  LEA R2, R2, 0x37800000, 0x17 ;  /* 0x3780000002027811 */ /* 0x000fc800078eb8ff */
[----:B------:R-:W-:-:S05]  /*3b30*/  LOP3.LUT R0, R2, R0, R7, 0xfe, !PT ;  /* 0x0000000002007212 */ /* 0x000fca00078efe07 */
[----:B------:R-:W-:-:S04]  /*3b40*/  FMUL.FTZ R0, R0, 1 ;  /* 0x3f80000000007820 */ /* 0x000fc80000410000 */
[----:B------:R0:W1:Y:S01]  /*3b50*/  F2F.F64.F32 R16, R0 ;  /* 0x0000000000107310 */ /* 0x0000620000201800 */
[----:B------:R-:W-:Y:S05]  /*3b60*/  BRA `(.L_x_2346) ;  /* 0x0000000000a07947 */ /* 0x000fea0003800000 */
.L_x_2363:
        /* <DEDUP_REMOVED lines=18> */
.L_x_2351:
        /* <DEDUP_REMOVED lines=16> */
.L_x_2372:
[----:B------:R-:W-:Y:S05]  /*3d90*/  BRA `(.L_x_2346) ;  /* 0x0000000000147947 */ /* 0x000fea0003800000 */
.L_x_2371:
[----:B------:R-:W2:Y:S02]  /*3da0*/  LDG.E.64 R16, desc[UR36][R2.64] ;  /* 0x0000002402107981 */ /* 0x000ea4000c1e1b00 */
[----:B--2---:R-:W0:Y:S01]  /*3db0*/  I2F.F64.U64 R16, R16 ;  /* 0x0000001000107312 */ /* 0x004e220000301800 */
[----:B------:R-:W-:Y:S05]  /*3dc0*/  BRA `(.L_x_2346) ;  /* 0x0000000000087947 */ /* 0x000fea0003800000 */
.L_x_2370:
[----:B------:R-:W2:Y:S02]  /*3dd0*/  LDG.E R2, desc[UR36][R2.64] ;  /* 0x0000002402027981 */ /* 0x000ea4000c1e1900 */
[----:B--2---:R0:W1:Y:S02]  /*3de0*/  I2F.F64.U32 R16, R2 ;  /* 0x0000000200107312 */ /* 0x0040640000201800 */
.L_x_2346:
[----:B------:R-:W-:Y:S05]  /*3df0*/  BSYNC.RECONVERGENT B6 ;  /* 0x0000000000067941 */ /* 0x000fea0003800200 */
.L_x_2345:
[----:B------:R-:W-:Y:S01]  /*3e00*/  ISETP.GE.AND P0, PT, R23, R19, PT ;  /* 0x000000131700720c */ /* 0x000fe20003f06270 */
[----:B------:R-:W-:-:S12]  /*3e10*/  BSSY.RECONVERGENT B0, `(.L_x_2373) ;  /* 0x000003e000007945 */ /* 0x000fd80003800200 */
[----:B------:R-:W-:Y:S05]  /*3e20*/  @P0 BRA `(.L_x_2374) ;  /* 0x0000000000f00947 */ /* 0x000fea0003800000 */
[----:B--2-45:R-:W-:Y:S01]  /*3e30*/  LOP3.LUT R7, R29, 0x7fffffff, RZ, 0xc0, !PT ;  /* 0x7fffffff1d077812 */ /* 0x034fe200078ec0ff */
[----:B------:R-:W-:Y:S01]  /*3e40*/  BSSY.RECONVERGENT B1, `(.L_x_2375) ;  /* 0x0000039000017945 */ /* 0x000fe20003800200 */
[----:B------:R-:W-:Y:S02]  /*3e50*/  IMAD.MOV.U32 R6, RZ, RZ, R28 ;  /* 0x000000ffff067224 */ /* 0x000fe400078e001c */
[----:B------:R-:W-:-:S13]  /*3e60*/  ISETP.GT.U32.AND P1, PT, R7, 0x408633ce, PT ;  /* 0x408633ce0700780c */ /* 0x000fda0003f24070 */
[----:B------:R-:W-:Y:S05]  /*3e70*/  @P1 BRA `(.L_x_2376) ;  /* 0x0000000000c81947 */ /* 0x000fea0003800000 */
[----:B0-----:R-:W-:Y:S01]  /*3e80*/  IMAD.MOV.U32 R2, RZ, RZ, 0x652b82fe ;  /* 0x652b82feff027424 */ /* 0x001fe200078e00ff */
[----:B------:R-:W-:Y:S01]  /*3e90*/  UMOV UR4, 0xfefa39ef ;  /* 0xfefa39ef00047882 */ /* 0x000fe20000000000 */
[----:B------:R-:W-:Y:S01]  /*3ea0*/  IMAD.MOV.U32 R3, RZ, RZ, 0x3ff71547 ;  /* 0x3ff71547ff037424 */ /* 0x000fe200078e00ff */
[----:B------:R-:W-:-:S05]  /*3eb0*/  UMOV UR5, 0x3fe62e42 ;  /* 0x3fe62e4200057882 */ /* 0x000fca0000000000 */
[----:B------:R-:W-:-:S08]  /*3ec0*/  DFMA R2, R6, R2, 6.75539944105574400000e+15 ;  /* 0x433800000602742b */ /* 0x000fd00000000002 */
[----:B-1----:R-:W-:-:S08]  /*3ed0*/  DADD R4, R2, -6.75539944105574400000e+15 ;  /* 0xc338000002047429 */ /* 0x002fd00000000000 */
[----:B------:R-:W-:Y:S01]  /*3ee0*/  DFMA R6, R4, -UR4, R6 ;  /* 0x8000000404067c2b */ /* 0x000fe20008000006 */
[----:B------:R-:W-:Y:S01]  /*3ef0*/  UMOV UR4, 0x3b39803f ;  /* 0x3b39803f00047882 */ /* 0x000fe20000000000 */
[----:B------:R-:W-:-:S06]  /*3f00*/  UMOV UR5, 0x3c7abc9e ;  /* 0x3c7abc9e00057882 */ /* 0x000fcc0000000000 */
[----:B------:R-:W-:Y:S01]  /*3f10*/  DFMA R4, R4, -UR4, R6 ;  /* 0x8000000404047c2b */ /* 0x000fe20008000006 */
[----:B------:R-:W-:Y:S01]  /*3f20*/  UMOV UR4, 0x69ce2bdf ;  /* 0x69ce2bdf00047882 */ /* 0x000fe20000000000 */
[----:B------:R-:W-:Y:S01]  /*3f30*/  IMAD.MOV.U32 R6, RZ, RZ, -0x35dec16 ;  /* 0xfca213eaff067424 */ /* 0x000fe200078e00ff */
[----:B------:R-:W-:Y:S01]  /*3f40*/  UMOV UR5, 0x3e5ade15 ;  /* 0x3e5ade1500057882 */ /* 0x000fe20000000000 */
[----:B------:R-:W-:-:S06]  /*3f50*/  IMAD.MOV.U32 R7, RZ, RZ, 0x3e928af3 ;  /* 0x3e928af3ff077424 */ /* 0x000fcc00078e00ff */
        /* <DEDUP_REMOVED lines=28> */
[----:B------:R-:W-:Y:S02]  /*4120*/  VIADD R7, R2, 0xffe00000 ;  /* 0xffe0000002077836 */ /* 0x000fe40000000000 */
[----:B------:R-:W-:Y:S02]  /*4130*/  IMAD.MOV.U32 R2, RZ, RZ, RZ ;  /* 0x000000ffff027224 */ /* 0x000fe400078e00ff */
[----:B------:R-:W0:Y:S04]  /*4140*/  MUFU.RCP64H R3, R7 ;  /* 0x0000000700037308 */ /* 0x000e280000001800 */
[----:B0-----:R-:W-:-:S08]  /*4150*/  DFMA R4, -R6, R2, 1 ;  /* 0x3ff000000604742b */ /* 0x001fd00000000102 */
[----:B------:R-:W-:-:S08]  /*4160*/  DFMA R4, R4, R4, R4 ;  /* 0x000000040404722b */ /* 0x000fd00000000004 */
[----:B------:R-:W-:-:S08]  /*4170*/  DFMA R4, R2, R4, R2 ;  /* 0x000000040204722b */ /* 0x000fd00000000002 */
[----:B------:R-:W-:Y:S01]  /*4180*/  DFMA R4, R4, 0.0625, R6 ;  /* 0x3fb000000404782b */ /* 0x000fe20000000006 */
[----:B------:R-:W-:Y:S10]  /*4190*/  BRA `(.L_x_2377) ;  /* 0x00000000000c7947 */ /* 0x000ff40003800000 */
.L_x_2376:
[----:B------:R-:W-:-:S06]  /*41a0*/  DSETP.GTU.AND P1, PT, R28, +INF , PT ;  /* 0x7ff000001c00742a */ /* 0x000fcc0003f2c000 */
[----:B01----:R-:W-:Y:S02]  /*41b0*/  FSEL R4, R28, RZ, P1 ;  /* 0x000000ff1c047208 */ /* 0x003fe40000800000 */
[----:B------:R-:W-:-:S07]  /*41c0*/  FSEL R5, R29, +QNAN , P1 ;  /* 0x7ff000001d057808 */ /* 0x000fce0000800000 */
.L_x_2377:
[----:B------:R-:W-:Y:S05]  /*41d0*/  BSYNC.RECONVERGENT B1 ;  /* 0x0000000000017941 */ /* 0x000fea0003800200 */
.L_x_2375:
[----:B------:R-:W-:-:S11]  /*41e0*/  DADD R4, R4, R4 ;  /* 0x0000000004047229 */ /* 0x000fd60000000004 */
.L_x_2374:
[----:B------:R-:W-:Y:S05]  /*41f0*/  BSYNC.RECONVERGENT B0 ;  /* 0x0000000000007941 */ /* 0x000fea0003800200 */
.L_x_2373:
[----:B------:R-:W-:Y:S01]  /*4200*/  VIADD R22, R23, 0x80 ;  /* 0x0000008017167836 */ /* 0x000fe20000000000 */
[----:B------:R-:W-:Y:S04]  /*4210*/  BSSY.RECONVERGENT B0, `(.L_x_2378) ;  /* 0x000003e000007945 */ /* 0x000fe80003800200 */
[----:B------:R-:W-:-:S13]  /*4220*/  ISETP.GE.AND P1, PT, R22, R19, PT ;  /* 0x000000131600720c */ /* 0x000fda0003f26270 */
[----:B------:R-:W-:Y:S05]  /*4230*/  @P1 BRA `(.L_x_2379) ;  /* 0x0000000000ec1947 */ /* 0x000fea0003800000 */
[----:B01-3-5:R-:W-:Y:S01]  /*4240*/  LOP3.LUT R9, R27, 0x7fffffff, RZ, 0xc0, !PT ;  /* 0x7fffffff1b097812 */ /* 0x02bfe200078ec0ff */
[----:B------:R-:W-:Y:S01]  /*4250*/  BSSY.RECONVERGENT B1, `(.L_x_2380) ;  /* 0x0000038000017945 */ /* 0x000fe20003800200 */
[----:B------:R-:W-:Y:S02]  /*4260*/  IMAD.MOV.U32 R8, RZ, RZ, R26 ;  /* 0x000000ffff087224 */ /* 0x000fe400078e001a */
[----:B------:R-:W-:-:S13]  /*4270*/  ISETP.GE.U32.AND P1, PT, R9, 0x408633cf, PT ;  /* 0x408633cf0900780c */ /* 0x000fda0003f26070 */
[----:B------:R-:W-:-:S06]  /*4280*/  @P1 DSETP.GTU.AND P2, PT, R26, +INF , PT ;  /* 0x7ff000001a00142a */ /* 0x000fcc0003f4c000 */
[----:B--2-4-:R-:W-:Y:S02]  /*4290*/  @P1 FSEL R28, R26, RZ, P2 ;  /* 0x000000ff1a1c1208 */ /* 0x014fe40001000000 */
[----:B------:R-:W-:Y:S01]  /*42a0*/  @P1 FSEL R29, R27, +QNAN , P2 ;  /* 0x7ff000001b1d1808 */ /* 0x000fe20001000000 */
[----:B------:R-:W-:Y:S06]  /*42b0*/  @P1 BRA `(.L_x_2381) ;  /* 0x0000000000c41947 */ /* 0x000fec0003800000 */
[----:B------:R-:W-:Y:S01]  /*42c0*/  IMAD.MOV.U32 R2, RZ, RZ, 0x652b82fe ;  /* 0x652b82feff027424 */ /* 0x000fe200078e00ff */
[----:B------:R-:W-:Y:S01]  /*42d0*/  UMOV UR4, 0xfefa39ef ;  /* 0xfefa39ef00047882 */ /* 0x000fe20000000000 */
[----:B------:R-:W-:Y:S01]  /*42e0*/  IMAD.MOV.U32 R3, RZ, RZ, 0x3ff71547 ;  /* 0x3ff71547ff037424 */ /* 0x000fe200078e00ff */
[----:B------:R-:W-:-:S05]  /*42f0*/  UMOV UR5, 0x3fe62e42 ;  /* 0x3fe62e4200057882 */ /* 0x000fca0000000000 */
        /* <DEDUP_REMOVED lines=44> */
[----:B------:R-:W-:-:S11]  /*45c0*/  DFMA R28, R6, 0.0625, R8 ;  /* 0x3fb00000061c782b */ /* 0x000fd60000000008 */
.L_x_2381:
[----:B------:R-:W-:Y:S05]  /*45d0*/  BSYNC.RECONVERGENT B1 ;  /* 0x0000000000017941 */ /* 0x000fea0003800200 */
.L_x_2380:
[----:B------:R-:W-:-:S11]  /*45e0*/  DADD R28, R28, R28 ;  /* 0x000000001c1c7229 */ /* 0x000fd6000000001c */
.L_x_2379:
[----:B------:R-:W-:Y:S05]  /*45f0*/  BSYNC.RECONVERGENT B0 ;  /* 0x0000000000007941 */ /* 0x000fea0003800200 */
.L_x_2378:
[----:B0-----:R-:W-:Y:S01]  /*4600*/  VIADD R0, R23, 0x100 ;  /* 0x0000010017007836 */ /* 0x001fe20000000000 */
[----:B------:R-:W-:Y:S04]  /*4610*/  BSSY.RECONVERGENT B0, `(.L_x_2382) ;  /* 0x000003e000007945 */ /* 0x000fe80003800200 */
[----:B------:R-:W-:-:S13]  /*4620*/  ISETP.GE.AND P1, PT, R0, R19, PT ;  /* 0x000000130000720c */ /* 0x000fda0003f26270 */
[----:B------:R-:W-:Y:S05]  /*4630*/  @P1 BRA `(.L_x_2383) ;  /* 0x0000000000ec1947 */ /* 0x000fea0003800000 */
[----:B-12--5:R-:W-:Y:S01]  /*4640*/  LOP3.LUT R9, R25, 0x7fffffff, RZ, 0xc0, !PT ;  /* 0x7fffffff19097812 */ /* 0x026fe200078ec0ff */
[----:B------:R-:W-:Y:S01]  /*4650*/  BSSY.RECONVERGENT B1, `(.L_x_2384) ;  /* 0x0000038000017945 */ /* 0x000fe20003800200 */
[----:B------:R-:W-:Y:S02]  /*4660*/  IMAD.MOV.U32 R8, RZ, RZ, R24 ;  /* 0x000000ffff087224 */ /* 0x000fe400078e0018 */
[----:B------:R-:W-:-:S13]  /*4670*/  ISETP.GE.U32.AND P1, PT, R9, 0x408633cf, PT ;  /* 0x408633cf0900780c */ /* 0x000fda0003f26070 */
[----:B------:R-:W-:-:S06]  /*4680*/  @P1 DSETP.GTU.AND P2, PT, R24, +INF , PT ;  /* 0x7ff000001800142a */ /* 0x000fcc0003f4c000 */
[----:B------:R-:W-:Y:S02]  /*4690*/  @P1 FSEL R2, R24, RZ, P2 ;  /* 0x000000ff18021208 */ /* 0x000fe40001000000 */
        /* <DEDUP_REMOVED lines=51> */
.L_x_2385:
[----:B------:R-:W-:Y:S05]  /*49d0*/  BSYNC.RECONVERGENT B1 ;  /* 0x0000000000017941 */ /* 0x000fea0003800200 */
.L_x_2384:
[----:B------:R-:W-:-:S11]  /*49e0*/  DADD R24, R2, R2 ;  /* 0x0000000002187229 */ /* 0x000fd60000000002 */
.L_x_2383:
[----:B------:R-:W-:Y:S05]  /*49f0*/  BSYNC.RECONVERGENT B0 ;  /* 0x0000000000007941 */ /* 0x000fea0003800200 */
.L_x_2382:
[----:B------:R-:W-:Y:S01]  /*4a00*/  VIADD R0, R23, 0x180 ;  /* 0x0000018017007836 */ /* 0x000fe20000000000 */
[----:B------:R-:W-:Y:S04]  /*4a10*/  BSSY.RECONVERGENT B0, `(.L_x_2386) ;  /* 0x000003e000007945 */ /* 0x000fe80003800200 */
[----:B------:R-:W-:-:S13]  /*4a20*/  ISETP.GE.AND P1, PT, R0, R19, PT ;  /* 0x000000130000720c */ /* 0x000fda0003f26270 */
[----:B------:R-:W-:Y:S05]  /*4a30*/  @P1 BRA `(.L_x_2387) ;  /* 0x0000000000ec1947 */ /* 0x000fea0003800000 */
[----:B-1---5:R-:W-:Y:S01]  /*4a40*/  LOP3.LUT R9, R17, 0x7fffffff, RZ, 0xc0, !PT ;  /* 0x7fffffff11097812 */ /* 0x022fe200078ec0ff */
        /* <DEDUP_REMOVED lines=56> */
.L_x_2389:
[----:B------:R-:W-:Y:S05]  /*4dd0*/  BSYNC.RECONVERGENT B1 ;  /* 0x0000000000017941 */ /* 0x000fea0003800200 */
.L_x_2388:
[----:B------:R-:W-:-:S11]  /*4de0*/  DADD R16, R2, R2 ;  /* 0x0000000002107229 */ /* 0x000fd60000000002 */
.L_x_2387:
[----:B------:R-:W-:Y:S05]  /*4df0*/  BSYNC.RECONVERGENT B0 ;  /* 0x0000000000007941 */ /* 0x000fea0003800200 */
.L_x_2386:
[----:B------:R-:W0:Y:S01]  /*4e00*/  LDC.U8 R2, c[0x0][0x3a4] ;  /* 0x0000e900ff027b82 */ /* 0x000e220000000000 */
[----:B------:R-:W-:Y:S04]  /*4e10*/  BSSY.RECONVERGENT B6, `(.L_x_2390) ;  /* 0x0000128000067945 */ /* 0x000fe80003800200 */
[----:B------:R-:W-:Y:S05]  /*4e20*/  @P0 BRA `(.L_x_2391) ;  /* 0x0000001000980947 */ /* 0x000fea0003800000 */
[----:B------:R-:W1:Y:S01]  /*4e30*/  LDCU UR4, c[0x0][0x3a8] ;  /* 0x00007500ff0477ac */ /* 0x000e620008000800 */
[----:B------:R-:W2:Y:S01]  /*4e40*/  LDC.64 R8, c[0x0][0x388] ;  /* 0x0000e200ff087b82 */ /* 0x000ea20000000a00 */
[----:B------:R-:W-:Y:S01]  /*4e50*/  IMAD R0, R18, 0x200, R23 ;  /* 0x0000020012007824 */ /* 0x000fe200078e0217 */
[----:B0-----:R-:W-:-:S03]  /*4e60*/  PRMT R6, R2, 0x9910, RZ ;  /* 0x0000991002067816 */ /* 0x001fc600000000ff */
[----:B-1----:R-:W-:Y:S02]  /*4e70*/  IMAD R3, R0, UR4, RZ ;  /* 0x0000000400037c24 */ /* 0x002fe4000f8e02ff */
        /* <DEDUP_REMOVED lines=13> */
[----:B------:R-:W0:Y:S01]  /*4f50*/  F2I.F64.TRUNC R5, R4 ;  /* 0x0000000400057311 */ /* 0x000e22000030d100 */
[----:B------:R-:W-:Y:S01]  /*4f60*/  IMAD.MOV.U32 R23, RZ, RZ, R22 ;  /* 0x000000ffff177224 */ /* 0x000fe200078e0016 */
[----:B0-----:R0:W-:Y:S01]  /*4f70*/  STG.E.U8 desc[UR36][R8.64], R5 ;  /* 0x0000000508007986 */ /* 0x0011e2000c101124 */
[----:B------:R-:W-:Y:S05]  /*4f80*/  BRA `(.L_x_2391) ;  /* 0x0000001000407947 */ /* 0x000fea0003800000 */
.L_x_2395:
[----:B------:R-:W0:Y:S01]  /*4f90*/  F2I.S64.F64.TRUNC R4, R4 ;  /* 0x0000000400047311 */ /* 0x000e22000030d900 */
[----:B------:R-:W-:Y:S02]  /*4fa0*/  IMAD.MOV.U32 R23, RZ, RZ, R22 ;  /* 0x000000ffff177224 */ /* 0x000fe400078e0016 */
[----:B0-----:R-:W-:-:S05]  /*4fb0*/  IMAD.MOV.U32 R3, RZ, RZ, R4 ;  /* 0x000000ffff037224 */ /* 0x001fca00078e0004 */
[----:B------:R0:W-:Y:S01]  /*4fc0*/  STG.E.U8 desc[UR36][R8.64], R3 ;  /* 0x0000000308007986 */ /* 0x0001e2000c101124 */
[----:B------:R-:W-:Y:S05]  /*4fd0*/  BRA `(.L_x_2391) ;  /* 0x00000010002c7947 */ /* 0x000fea0003800000 */
.L_x_2394:
[----:B------:R-:W-:-:S13]  /*4fe0*/  ISETP.NE.AND P0, PT, R0, 0x2, PT ;  /* 0x000000020000780c */ /* 0x000fda0003f05270 */
[----:B------:R-:W-:Y:S05]  /*4ff0*/  @!P0 BRA `(.L_x_2397) ;  /* 0x0000000000308947 */ /* 0x000fea0003800000 */
[----:B------:R-:W-:-:S13]  /*5000*/  ISETP.NE.AND P0, PT, R0, 0x3, PT ;  /* 0x000000030000780c */ /* 0x000fda0003f05270 */
[----:B------:R-:W-:Y:S05]  /*5010*/  @!P0 BRA `(.L_x_2398) ;  /* 0x0000000000188947 */ /* 0x000fea0003800000 */
[----:B------:R-:W-:-:S13]  /*5020*/  ISETP.NE.AND P0, PT, R0, 0x4, PT ;  /* 0x000000040000780c */ /* 0x000fda0003f05270 */
[----:B------:R-:W-:Y:S05]  /*5030*/  @P0 BRA `(.L_x_2396) ;  /* 0x0000000c005c0947 */ /* 0x000fea0003800000 */
[----:B------:R-:W0:Y:S01]  /*5040*/  F2I.S64.F64.TRUNC R4, R4 ;  /* 0x0000000400047311 */ /* 0x000e22000030d900 */
[----:B------:R-:W-:Y:S01]  /*5050*/  IMAD.MOV.U32 R23, RZ, RZ, R22 ;  /* 0x000000ffff177224 */ /* 0x000fe200078e0016 */
[----:B0-----:R0:W-:Y:S01]  /*5060*/  STG.E.64 desc[UR36][R8.64], R4 ;  /* 0x0000000408007986 */ /* 0x0011e2000c101b24 */
[----:B------:R-:W-:Y:S05]  /*5070*/  BRA `(.L_x_2391) ;  /* 0x0000001000047947 */ /* 0x000fea0003800000 */
.L_x_2398:
[----:B------:R-:W0:Y:S01]  /*5080*/  F2I.F64.TRUNC R5, R4 ;  /* 0x0000000400057311 */ /* 0x000e22000030d100 */
[----:B------:R-:W-:Y:S01]  /*5090*/  IMAD.MOV.U32 R23, RZ, RZ, R22 ;  /* 0x000000ffff177224 */ /* 0x000fe200078e0016 */
[----:B0-----:R0:W-:Y:S01]  /*50a0*/  STG.E desc[UR36][R8.64], R5 ;  /* 0x0000000508007986 */ /* 0x0011e2000c101924 */
[----:B------:R-:W-:Y:S05]  /*50b0*/  BRA `(.L_x_2391) ;  /* 0x0000000c00f47947 */ /* 0x000fea0003800000 */
.L_x_2397:
[----:B------:R-:W0:Y:S01]  /*50c0*/  F2I.F64.TRUNC R5, R4 ;  /* 0x0000000400057311 */ /* 0x000e22000030d100 */
[----:B------:R-:W-:Y:S01]  /*50d0*/  IMAD.MOV.U32 R23, RZ, RZ, R22 ;  /* 0x000000ffff177224 */ /* 0x000fe200078e0016 */
[----:B0-----:R0:W-:Y:S01]  /*50e0*/  STG.E.U16 desc[UR36][R8.64], R5 ;  /* 0x0000000508007986 */ /* 0x0011e2000c101524 */
[----:B------:R-:W-:Y:S05]  /*50f0*/  BRA `(.L_x_2391) ;  /* 0x0000000c00e47947 */ /* 0x000fea0003800000 */
.L_x_2393:
[----:B------:R-:W-:-:S13]  /*5100*/  ISETP.GT.AND P0, PT, R0, 0x6, PT ;  /* 0x000000060000780c */ /* 0x000fda0003f04270 */
[----:B------:R-:W-:Y:S05]  /*5110*/  @P0 BRA `(.L_x_2399) ;  /* 0x0000000000540947 */ /* 0x000fea0003800000 */
[----:B------:R-:W-:-:S13]  /*5120*/  ISETP.NE.AND P0, PT, R0, 0x5, PT ;  /* 0x000000050000780c */ /* 0x000fda0003f05270 */
[----:B------:R-:W-:Y:S05]  /*5130*/  @!P0 BRA `(.L_x_2400) ;  /* 0x0000000000288947 */ /* 0x000fea0003800000 */
[----:B------:R-:W-:-:S13]  /*5140*/  ISETP.NE.AND P0, PT, R0, 0x6, PT ;  /* 0x000000060000780c */ /* 0x000fda0003f05270 */
[----:B------:R-:W-:Y:S05]  /*5150*/  @P0 BRA `(.L_x_2396) ;  /* 0x0000000c00140947 */ /* 0x000fea0003800000 */
[----:B------:R-:W-:Y:S01]  /*5160*/  UMOV UR4, 0xf0000000 ;  /* 0xf000000000047882 */ /* 0x000fe20000000000 */
[----:B------:R-:W-:Y:S01]  /*5170*/  UMOV UR5, 0x380fffff ;  /* 0x380fffff00057882 */ /* 0x000fe20000000000 */
[----:B------:R-:W0:Y:S01]  /*5180*/  F2F.F32.F64 R3, R4 ;  /* 0x0000000400037310 */ /* 0x000e220000301000 */
[----:B------:R-:W-:Y:S01]  /*5190*/  DSETP.GEU.AND P0, PT, |R4|, UR4, PT ;  /* 0x0000000404007e2a */ /* 0x000fe2000bf0e200 */
[----:B------:R-:W-:-:S13]  /*51a0*/  IMAD.MOV.U32 R23, RZ, RZ, R22 ;  /* 0x000000ffff177224 */ /* 0x000fda00078e0016 */
[----:B0-----:R-:W-:-:S05]  /*51b0*/  @!P0 FMUL R3, R3, 1.175494350822287508e-38 ;  /* 0x0080000003038820 */ /* 0x001fca0000400000 */
[----:B------:R0:W-:Y:S01]  /*51c0*/  STG.E desc[UR36][R8.64], R3 ;  /* 0x0000000308007986 */ /* 0x0001e2000c101924 */
[----:B------:R-:W-:Y:S05]  /*51d0*/  BRA `(.L_x_2391) ;  /* 0x0000000c00ac7947 */ /* 0x000fea0003800000 */
.L_x_2400:
[----:B------:R-:W-:Y:S01]  /*51e0*/  UMOV UR4, 0xf0000000 ;  /* 0xf000000000047882 */ /* 0x000fe20000000000 */
[----:B------:R-:W-:Y:S01]  /*51f0*/  UMOV UR5, 0x380fffff ;  /* 0x380fffff00057882 */ /* 0x000fe20000000000 */
[----:B------:R-:W0:Y:S01]  /*5200*/  F2F.F32.F64 R0, R4 ;  /* 0x0000000400007310 */ /* 0x000e220000301000 */
[----:B------:R-:W-:Y:S01]  /*5210*/  DSETP.GEU.AND P0, PT, |R4|, UR4, PT ;  /* 0x0000000404007e2a */ /* 0x000fe2000bf0e200 */
[----:B------:R-:W-:-:S13]  /*5220*/  IMAD.MOV.U32 R23, RZ, RZ, R22 ;  /* 0x000000ffff177224 */ /* 0x000fda00078e0016 */
[----:B0-----:R-:W-:-:S05]  /*5230*/  @!P0 FMUL R0, R0, 1.175494350822287508e-38 ;  /* 0x0080000000008820 */ /* 0x001fca0000400000 */
[----:B------:R-:W-:-:S05]  /*5240*/  F2FP.F16.F32.PACK_AB R0, RZ, R0 ;  /* 0x00000000ff00723e */ /* 0x000fca00000000ff */
[----:B------:R0:W-:Y:S01]  /*5250*/  STG.E.U16 desc[UR36][R8.64], R0 ;  /* 0x0000000008007986 */ /* 0x0001e2000c101524 */
[----:B------:R-:W-:Y:S05]  /*5260*/  BRA `(.L_x_2391) ;  /* 0x0000000c00887947 */ /* 0x000fea0003800000 */
.L_x_2399:
[----:B------:R-:W-:-:S13]  /*5270*/  ISETP.NE.AND P0, PT, R0, 0x7, PT ;  /* 0x000000070000780c */ /* 0x000fda0003f05270 */
[----:B------:R-:W-:Y:S05]  /*5280*/  @!P0 BRA `(.L_x_2401) ;  /* 0x00000000005c8947 */ /* 0x000fea0003800000 */
        /* <DEDUP_REMOVED lines=8> */
[----:B------:R-:W-:Y:S02]  /*5310*/  IMAD.MOV.U32 R7, RZ, RZ, RZ ;  /* 0x000000ffff077224 */ /* 0x000fe400078e00ff */
[----:B------:R-:W-:-:S11]  /*5320*/  IMAD.MOV.U32 R23, RZ, RZ, R22 ;  /* 0x000000ffff177224 */ /* 0x000fd600078e0016 */
[----:B0-----:R-:W-:-:S05]  /*5330*/  @!P0 FMUL R6, R6, 1.175494350822287508e-38 ;  /* 0x0080000006068820 */ /* 0x001fca0000400000 */
[----:B------:R0:W-:Y:S01]  /*5340*/  STG.E.64 desc[UR36][R8.64], R6 ;  /* 0x0000000608007986 */ /* 0x0001e2000c101b24 */
[----:B------:R-:W-:Y:S05]  /*5350*/  BRA `(.L_x_2391) ;  /* 0x0000000c004c7947 */ /* 0x000fea0003800000 */
.L_x_2402:
[----:B------:R-:W-:Y:S01]  /*5360*/  UMOV UR4, 0xf0000000 ;  /* 0xf000000000047882 */ /* 0x000fe20000000000 */
[----:B------:R-:W-:Y:S01]  /*5370*/  UMOV UR5, 0x380fffff ;  /* 0x380fffff00057882 */ /* 0x000fe20000000000 */
[----:B------:R-:W0:Y:S01]  /*5380*/  F2F.F32.F64 R0, R4 ;  /* 0x0000000400007310 */ /* 0x000e220000301000 */
[----:B------:R-:W-:Y:S01]  /*5390*/  DSETP.GEU.AND P0, PT, |R4|, UR4, PT ;  /* 0x0000000404007e2a */ /* 0x000fe2000bf0e200 */
[----:B------:R-:W-:-:S13]  /*53a0*/  IMAD.MOV.U32 R23, RZ, RZ, R22 ;  /* 0x000000ffff177224 */ /* 0x000fda00078e0016 */
[----:B0-----:R-:W-:-:S05]  /*53b0*/  @!P0 FMUL R0, R0, 1.175494350822287508e-38 ;  /* 0x0080000000008820 */ /* 0x001fca0000400000 */
[----:B------:R-:W-:-:S04]  /*53c0*/  F2FP.F16.F32.PACK_AB R3, RZ, R0 ;  /* 0x00000000ff03723e */ /* 0x000fc800000000ff */
[----:B------:R-:W-:-:S05]  /*53d0*/  PRMT R3, R3, 0x5410, RZ ;  /* 0x0000541003037816 */ /* 0x000fca00000000ff */
[----:B------:R0:W-:Y:S01]  /*53e0*/  STG.E desc[UR36][R8.64], R3 ;  /* 0x0000000308007986 */ /* 0x0001e2000c101924 */
[----:B------:R-:W-:Y:S05]  /*53f0*/  BRA `(.L_x_2391) ;  /* 0x0000000c00247947 */ /* 0x000fea0003800000 */
.L_x_2401:
[----:B------:R0:W-:Y:S01]  /*5400*/  STG.E.64 desc[UR36][R8.64], R4 ;  /* 0x0000000408007986 */ /* 0x0001e2000c101b24 */
[----:B------:R-:W-:Y:S01]  /*5410*/  IMAD.MOV.U32 R23, RZ, RZ, R22 ;  /* 0x000000ffff177224 */ /* 0x000fe200078e0016 */
[----:B------:R-:W-:Y:S06]  /*5420*/  BRA `(.L_x_2391) ;  /* 0x0000000c00187947 */ /* 0x000fec0003800000 */
.L_x_2392:
        /* <DEDUP_REMOVED lines=8> */
[----:B------:R-:W-:Y:S01]  /*54b0*/  DSETP.NEU.AND P0, PT, R4, RZ, PT ;  /* 0x000000ff0400722a */ /* 0x000fe20003f0d000 */
[----:B------:R-:W-:-:S05]  /*54c0*/  IMAD.MOV.U32 R23, RZ, RZ, R22 ;  /* 0x000000ffff177224 */ /* 0x000fca00078e0016 */
[----:B------:R-:W-:-:S05]  /*54d0*/  SEL R3, RZ, 0x1, !P0 ;  /* 0x00000001ff037807 */ /* 0x000fca0004000000 */
[----:B------:R0:W-:Y:S01]  /*54e0*/  STG.E.U8 desc[UR36][R8.64], R3 ;  /* 0x0000000308007986 */ /* 0x0001e2000c101124 */
[----:B------:R-:W-:Y:S05]  /*54f0*/  BRA `(.L_x_2391) ;  /* 0x0000000800e47947 */ /* 0x000fea0003800000 */
.L_x_2405:
[----:B------:R-:W-:Y:S01]  /*5500*/  CS2R R6, SRZ ;  /* 0x0000000000067805 */ /* 0x000fe2000001ff00 */
[----:B------:R-:W-:-:S04]  /*5510*/  IMAD.MOV.U32 R23, RZ, RZ, R22 ;  /* 0x000000ffff177224 */ /* 0x000fc800078e0016 */
[----:B------:R0:W-:Y:S01]  /*5520*/  STG.E.128 desc[UR36][R8.64], R4 ;  /* 0x0000000408007986 */ /* 0x0001e2000c101d24 */
[----:B------:R-:W-:Y:S05]  /*5530*/  BRA `(.L_x_2391) ;  /* 0x0000000800d47947 */ /* 0x000fea0003800000 */
.L_x_2404:
        /* <DEDUP_REMOVED lines=10> */
[----:B------:R-:W-:Y:S01]  /*55e0*/  BSSY.RECONVERGENT B0, `(.L_x_2408) ;  /* 0x000000d000007945 */ /* 0x000fe20003800200 */
[----:B------:R-:W-:-:S12]  /*55f0*/  IMAD.MOV.U32 R0, RZ, RZ, 0x7f ;  /* 0x0000007fff007424 */ /* 0x000fd800078e00ff */
        /* <DEDUP_REMOVED lines=11> */
.L_x_2409:
[----:B------:R-:W-:Y:S05]  /*56b0*/  BSYNC.RECONVERGENT B0 ;  /* 0x0000000000007941 */ /* 0x000fea0003800200 */
.L_x_2408:
[----:B------:R-:W-:Y:S01]  /*56c0*/  LOP3.LUT R7, R0, 0x80, R7, 0xf8, !PT ;  /* 0x0000008000077812 */ /* 0x000fe200078ef807 */
[----:B------:R-:W-:-:S04]  /*56d0*/  IMAD.MOV.U32 R23, RZ, RZ, R22 ;  /* 0x000000ffff177224 */ /* 0x000fc800078e0016 */
[----:B------:R0:W-:Y:S01]  /*56e0*/  STG.E.U8 desc[UR36][R8.64], R7 ;  /* 0x0000000708007986 */ /* 0x0001e2000c101124 */
[----:B------:R-:W-:Y:S05]  /*56f0*/  BRA `(.L_x_2391) ;  /* 0x0000000800647947 */ /* 0x000fea0003800000 */
.L_x_2407:
        /* <DEDUP_REMOVED lines=19> */
.L_x_2411:
[----:B------:R-:W-:Y:S05]  /*5830*/  BSYNC.RECONVERGENT B0 ;  /* 0x0000000000007941 */ /* 0x000fea0003800200 */
.L_x_2410:
[----:B------:R-:W-:Y:S01]  /*5840*/  LOP3.LUT R7, R0, 0x80, R7, 0xf8, !PT ;  /* 0x0000008000077812 */ /* 0x000fe200078ef807 */
[----:B------:R-:W-:-:S04]  /*5850*/  IMAD.MOV.U32 R23, RZ, RZ, R22 ;  /* 0x000000ffff177224 */ /* 0x000fc800078e0016 */
[----:B------:R0:W-:Y:S01]  /*5860*/  STG.E.U8 desc[UR36][R8.64], R7 ;  /* 0x0000000708007986 */ /* 0x0001e2000c101124 */
[----:B------:R-:W-:Y:S05]  /*5870*/  BRA `(.L_x_2391) ;  /* 0x0000000800047947 */ /* 0x000fea0003800000 */
.L_x_2406:
[----:B------:R-:W-:Y:S01]  /*5880*/  UMOV UR4, 0xf0000000 ;  /* 0xf000000000047882 */ /* 0x000fe20000000000 */
[----:B------:R-:W-:Y:S01]  /*5890*/  UMOV UR5, 0x380fffff ;  /* 0x380fffff00057882 */ /* 0x000fe20000000000 */
[----:B------:R-:W0:Y:S01]  /*58a0*/  F2F.F32.F64 R0, R4 ;  /* 0x0000000400007310 */ /* 0x000e220000301000 */
[----:B------:R-:W-:Y:S01]  /*58b0*/  DSETP.GEU.AND P0, PT, |R4|, UR4, PT ;  /* 0x0000000404007e2a */ /* 0x000fe2000bf0e200 */
[----:B------:R-:W-:-:S13]  /*58c0*/  IMAD.MOV.U32 R23, RZ, RZ, R22 ;  /* 0x000000ffff177224 */ /* 0x000fda00078e0016 */
[----:B0-----:R-:W-:-:S05]  /*58d0*/  @!P0 FMUL R0, R0, 1.175494350822287508e-38 ;  /* 0x0080000000008820 */ /* 0x001fca0000400000 */
[----:B------:R-:W-:-:S05]  /*58e0*/  F2FP.BF16.F32.PACK_AB R0, RZ, R0 ;  /* 0x00000000ff00723e */ /* 0x000fca00000010ff */
[----:B------:R0:W-:Y:S01]  /*58f0*/  STG.E.U16 desc[UR36][R8.64], R0 ;  /* 0x0000000008007986 */ /* 0x0001e2000c101524 */
[----:B------:R-:W-:Y:S05]  /*5900*/  BRA `(.L_x_2391) ;  /* 0x0000000400e07947 */ /* 0x000fea0003800000 */
.L_x_2403:
        /* <DEDUP_REMOVED lines=8> */
[----:B------:R-:W0:Y:S01]  /*5990*/  F2I.U32.F64.TRUNC R5, R4 ;  /* 0x0000000400057311 */ /* 0x000e22000030d000 */
[----:B------:R-:W-:Y:S01]  /*59a0*/  IMAD.MOV.U32 R23, RZ, RZ, R22 ;  /* 0x000000ffff177224 */ /* 0x000fe200078e0016 */
[----:B0-----:R0:W-:Y:S01]  /*59b0*/  STG.E.U16 desc[UR36][R8.64], R5 ;  /* 0x0000000508007986 */ /* 0x0011e2000c101524 */
[----:B------:R-:W-:Y:S05]  /*59c0*/  BRA `(.L_x_2391) ;  /* 0x0000000400b07947 */ /* 0x000fea0003800000 */
.L_x_2414:
        /* <DEDUP_REMOVED lines=17> */
.L_x_2417:
[----:B------:R-:W-:-:S04]  /*5ae0*/  SHF.R.U32.HI R0, RZ, 0x14, R7 ;  /* 0x00000014ff007819 */ /* 0x000fc80000011607 */
[----:B------:R-:W-:-:S04]  /*5af0*/  LOP3.LUT R0, R0, 0x1, RZ, 0xc0, !PT ;  /* 0x0000000100007812 */ /* 0x000fc800078ec0ff */
[----:B------:R-:W-:-:S04]  /*5b00*/  IADD3 R0, PT, PT, R7, 0x487ffff, R0 ;  /* 0x0487ffff07007810 */ /* 0x000fc80007ffe000 */
[----:B------:R-:W-:-:S04]  /*5b10*/  SHF.R.U32.HI R0, RZ, 0x14, R0 ;  /* 0x00000014ff007819 */ /* 0x000fc80000011600 */
[----:B------:R-:W-:-:S07]  /*5b20*/  LOP3.LUT R3, R0, 0xff, RZ, 0xc0, !PT ;  /* 0x000000ff00037812 */ /* 0x000fce00078ec0ff */
.L_x_2418:
[----:B------:R-:W-:-:S04]  /*5b30*/  SHF.R.U32.HI R0, RZ, 0x18, R7 ;  /* 0x00000018ff007819 */ /* 0x000fc80000011607 */
[----:B------:R-:W-:-:S07]  /*5b40*/  LOP3.LUT R0, R3, 0x80, R0, 0xf8, !PT ;  /* 0x0000008003007812 */ /* 0x000fce00078ef800 */
.L_x_2416:
[----:B------:R-:W-:Y:S05]  /*5b50*/  BSYNC.RECONVERGENT B0 ;  /* 0x0000000000007941 */ /* 0x000fea0003800200 */
.L_x_2415:
[----:B------:R0:W-:Y:S01]  /*5b60*/  STG.E.U8 desc[UR36][R8.64], R0 ;  /* 0x0000000008007986 */ /* 0x0001e2000c101124 */
[----:B------:R-:W-:Y:S01]  /*5b70*/  IMAD.MOV.U32 R23, RZ, RZ, R22 ;  /* 0x000000ffff177224 */ /* 0x000fe200078e0016 */
[----:B------:R-:W-:Y:S06]  /*5b80*/  BRA `(.L_x_2391) ;  /* 0x0000000400407947 */ /* 0x000fec0003800000 */
.L_x_2413:
        /* <DEDUP_REMOVED lines=17> */
.L_x_2421:
[----:B------:R-:W-:-:S04]  /*5ca0*/  SHF.R.U32.HI R0, RZ, 0x15, R7 ;  /* 0x00000015ff007819 */ /* 0x000fc80000011607 */
[----:B------:R-:W-:-:S04]  /*5cb0*/  LOP3.LUT R0, R0, 0x1, RZ, 0xc0, !PT ;  /* 0x0000000100007812 */ /* 0x000fc800078ec0ff */
[----:B------:R-:W-:-:S04]  /*5cc0*/  IADD3 R0, PT, PT, R7, 0x88fffff, R0 ;  /* 0x088fffff07007810 */ /* 0x000fc80007ffe000 */
[----:B------:R-:W-:-:S04]  /*5cd0*/  SHF.R.U32.HI R0, RZ, 0x15, R0 ;  /* 0x00000015ff007819 */ /* 0x000fc80000011600 */
[----:B------:R-:W-:-:S07]  /*5ce0*/  LOP3.LUT R3, R0, 0xff, RZ, 0xc0, !PT ;  /* 0x000000ff00037812 */ /* 0x000fce00078ec0ff */
.L_x_2422:
[----:B------:R-:W-:-:S04]  /*5cf0*/  SHF.R.U32.HI R0, RZ, 0x18, R7 ;  /* 0x00000018ff007819 */ /* 0x000fc80000011607 */
[----:B------:R-:W-:-:S07]  /*5d00*/  LOP3.LUT R0, R3, 0x80, R0, 0xf8, !PT ;  /* 0x0000008003007812 */ /* 0x000fce00078ef800 */
.L_x_2420:
[----:B------:R-:W-:Y:S05]  /*5d10*/  BSYNC.RECONVERGENT B0 ;  /* 0x0000000000007941 */ /* 0x000fea0003800200 */
.L_x_2419:
[----:B------:R0:W-:Y:S01]  /*5d20*/  STG.E.U8 desc[UR36][R8.64], R0 ;  /* 0x0000000008007986 */ /* 0x0001e2000c101124 */
[----:B------:R-:W-:Y:S01]  /*5d30*/  IMAD.MOV.U32 R23, RZ, RZ, R22 ;  /* 0x000000ffff177224 */ /* 0x000fe200078e0016 */
[----:B------:R-:W-:Y:S06]  /*5d40*/  BRA `(.L_x_2391) ;  /* 0x0000000000d07947 */ /* 0x000fec0003800000 */
.L_x_2412:
[----:B------:R-:W-:-:S13]  /*5d50*/  ISETP.NE.AND P0, PT, R0, 0x1c, PT ;  /* 0x0000001c0000780c */ /* 0x000fda0003f05270 */
[----:B------:R-:W-:Y:S05]  /*5d60*/  @!P0 BRA `(.L_x_2423) ;  /* 0x0000000000bc8947 */ /* 0x000fea0003800000 */
[----:B------:R-:W-:-:S13]  /*5d70*/  ISETP.NE.AND P0, PT, R0, 0x1d, PT ;  /* 0x0000001d0000780c */ /* 0x000fda0003f05270 */
[----:B------:R-:W-:Y:S05]  /*5d80*/  @!P0 BRA `(.L_x_2424) ;  /* 0x0000000000a48947 */ /* 0x000fea0003800000 */
[----:B------:R-:W-:-:S13]  /*5d90*/  ISETP.NE.AND P0, PT, R0, 0x2c, PT ;  /* 0x0000002c0000780c */ /* 0x000fda0003f05270 */
[----:B------:R-:W-:Y:S05]  /*5da0*/  @!P0 BRA `(.L_x_2425) ;  /* 0x0000000000488947 */ /* 0x000fea0003800000 */
.L_x_2396:
        /* <DEDUP_REMOVED lines=16> */
.L_x_2426:
[----:B------:R-:W-:Y:S01]  /*5eb0*/  IMAD.MOV.U32 R23, RZ, RZ, R22 ;  /* 0x000000ffff177224 */ /* 0x000fe200078e0016 */
[----:B------:R-:W-:Y:S06]  /*5ec0*/  BRA `(.L_x_2391) ;  /* 0x0000000000707947 */ /* 0x000fec0003800000 */
.L_x_2425:
[----:B------:R-:W-:Y:S01]  /*5ed0*/  UMOV UR4, 0xf0000000 ;  /* 0xf000000000047882 */ /* 0x000fe20000000000 */
[----:B------:R-:W-:Y:S01]  /*5ee0*/  UMOV UR5, 0x380fffff ;  /* 0x380fffff00057882 */ /* 0x000fe20000000000 */
[----:B------:R-:W0:Y:S01]  /*5ef0*/  F2F.F32.F64 R10, R4 ;  /* 0x00000004000a7310 */ /* 0x000e220000301000 */
[----:B------:R-:W-:Y:S01]  /*5f00*/  DSETP.GEU.AND P0, PT, |R4|, UR4, PT ;  /* 0x0000000404007e2a */ /* 0x000fe2000bf0e200 */
[----:B------:R-:W-:-:S13]  /*5f10*/  IMAD.MOV.U32 R23, RZ, RZ, R22 ;  /* 0x000000ffff177224 */ /* 0x000fda00078e0016 */
[----:B0-----:R-:W-:-:S05]  /*5f20*/  @!P0 FMUL R10, R10, 1.175494350822287508e-38 ;  /* 0x008000000a0a8820 */ /* 0x001fca0000400000 */
        /* <DEDUP_REMOVED lines=15> */
.L_x_2424:
[----:B------:R-:W0:Y:S01]  /*6020*/  F2I.U64.F64.TRUNC R4, R4 ;  /* 0x0000000400047311 */ /* 0x000e22000030d800 */
[----:B------:R-:W-:Y:S01]  /*6030*/  IMAD.MOV.U32 R23, RZ, RZ, R22 ;  /* 0x000000ffff177224 */ /* 0x000fe200078e0016 */
[----:B0-----:R0:W-:Y:S01]  /*6040*/  STG.E.64 desc[UR36][R8.64], R4 ;  /* 0x0000000408007986 */ /* 0x0011e2000c101b24 */
[----:B------:R-:W-:Y:S05]  /*6050*/  BRA `(.L_x_2391) ;  /* 0x00000000000c7947 */ /* 0x000fea0003800000 */
.L_x_2423:
[----:B------:R-:W0:Y:S01]  /*6060*/  F2I.U32.F64.TRUNC R5, R4 ;  /* 0x0000000400057311 */ /* 0x000e22000030d000 */
[----:B------:R-:W-:Y:S01]  /*6070*/  IMAD.MOV.U32 R23, RZ, RZ, R22 ;  /* 0x000000ffff177224 */ /* 0x000fe200078e0016 */
[----:B0-----:R0:W-:Y:S06]  /*6080*/  STG.E desc[UR36][R8.64], R5 ;  /* 0x0000000508007986 */ /* 0x0011ec000c101924 */
.L_x_2391:
[----:B------:R-:W-:Y:S05]  /*6090*/  BSYNC.RECONVERGENT B6 ;  /* 0x0000000000067941 */ /* 0x000fea0003800200 */
.L_x_2390:
[----:B------:R-:W-:Y:S01]  /*60a0*/  ISETP.GE.AND P0, PT, R23, R19, PT ;  /* 0x000000131700720c */ /* 0x000fe20003f06270 */
[----:B------:R-:W-:-:S12]  /*60b0*/  BSSY.RECONVERGENT B6, `(.L_x_2427) ;  /* 0x0000228000067945 */ /* 0x000fd80003800200 */
[----:B------:R-:W-:Y:S05]  /*60c0*/  @P0 BRA `(.L_x_2428) ;  /* 0x0000002000980947 */ /* 0x000fea0003800000 */
[----:B------:R-:W2:Y:S01]  /*60d0*/  LDCU UR4, c[0x0][0x3a8] ;  /* 0x00007500ff0477ac */ /* 0x000ea20008000800 */
[----:B01----:R-:W0:Y:S01]  /*60e0*/  LDC.64 R4, c[0x0][0x388] ;  /* 0x0000e200ff047b82 */ /* 0x003e220000000a00 */
[----:B------:R-:W-:Y:S01]  /*60f0*/  IMAD R0, R18, 0x200, R23 ;  /* 0x0000020012007824 */ /* 0x000fe200078e0217 */
[----:B------:R-:W-:-:S03]  /*6100*/  PRMT R6, R2, 0x9910, RZ ;  /* 0x0000991002067816 */ /* 0x000fc600000000ff */
[----:B--2---:R-:W-:Y:S02]  /*6110*/  IMAD R3, R0, UR4, RZ ;  /* 0x0000000400037c24 */ /* 0x004fe4000f8e02ff */
        /* <DEDUP_REMOVED lines=13> */
[----:B----45:R-:W0:Y:S02]  /*61f0*/  F2I.F64.TRUNC R29, R28 ;  /* 0x0000001c001d7311 */ /* 0x030e24000030d100 */
[----:B0-----:R0:W-:Y:S01]  /*6200*/  STG.E.U8 desc[UR36][R4.64], R29 ;  /* 0x0000001d04007986 */ /* 0x0011e2000c101124 */
[----:B------:R-:W-:Y:S05]  /*6210*/  BRA `(.L_x_2434) ;  /* 0x0000000c00f07947 */ /* 0x000fea0003800000 */
.L_x_2432:
[----:B----45:R-:W0:Y:S02]  /*6220*/  F2I.S64.F64.TRUNC R28, R28 ;  /* 0x0000001c001c7311 */ /* 0x030e24000030d900 */
[----:B0-----:R-:W-:-:S05]  /*6230*/  IMAD.MOV.U32 R3, RZ, RZ, R28 ;  /* 0x000000ffff037224 */ /* 0x001fca00078e001c */
[----:B------:R4:W-:Y:S01]  /*6240*/  STG.E.U8 desc[UR36][R4.64], R3 ;  /* 0x0000000304007986 */ /* 0x0009e2000c101124 */
[----:B------:R-:W-:Y:S05]  /*6250*/  BRA `(.L_x_2434) ;  /* 0x0000000c00e07947 */ /* 0x000fea0003800000 */
.L_x_2431:
[----:B------:R-:W-:-:S13]  /*6260*/  ISETP.NE.AND P0, PT, R0, 0x2, PT ;  /* 0x000000020000780c */ /* 0x000fda0003f05270 */
[----:B------:R-:W-:Y:S05]  /*6270*/  @!P0 BRA `(.L_x_2435) ;  /* 0x0000000000288947 */ /* 0x000fea0003800000 */
[----:B------:R-:W-:-:S13]  /*6280*/  ISETP.NE.AND P0, PT, R0, 0x3, PT ;  /* 0x000000030000780c */ /* 0x000fda0003f05270 */
[----:B------:R-:W-:Y:S05]  /*6290*/  @!P0 BRA `(.L_x_2436) ;  /* 0x0000000000148947 */ /* 0x000fea0003800000 */
[----:B------:R-:W-:-:S13]  /*62a0*/  ISETP.NE.AND P0, PT, R0, 0x4, PT ;  /* 0x000000040000780c */ /* 0x000fda0003f05270 */
[----:B------:R-:W-:Y:S05]  /*62b0*/  @P0 BRA `(.L_x_2433) ;  /* 0x0000000800b40947 */ /* 0x000fea0003800000 */
[----:B----45:R-:W0:Y:S02]  /*62c0*/  F2I.S64.F64.TRUNC R28, R28 ;  /* 0x0000001c001c7311 */ /* 0x030e24000030d900 */
[----:B0-----:R1:W-:Y:S01]  /*62d0*/  STG.E.64 desc[UR36][R4.64], R28 ;  /* 0x0000001c04007986 */ /* 0x0013e2000c101b24 */
[----:B------:R-:W-:Y:S05]  /*62e0*/  BRA `(.L_x_2434) ;  /* 0x0000000c00bc7947 */ /* 0x000fea0003800000 */
.L_x_2436:
[----:B----45:R-:W0:Y:S02]  /*62f0*/  F2I.F64.TRUNC R29, R28 ;  /* 0x0000001c001d7311 */ /* 0x030e24000030d100 */
[----:B0-----:R2:W-:Y:S01]  /*6300*/  STG.E desc[UR36][R4.64], R29 ;  /* 0x0000001d04007986 */ /* 0x0015e2000c101924 */
[----:B------:R-:W-:Y:S05]  /*6310*/  BRA `(.L_x_2434) ;  /* 0x0000000c00b07947 */ /* 0x000fea0003800000 */
.L_x_2435:
[----:B----45:R-:W0:Y:S02]  /*6320*/  F2I.F64.TRUNC R29, R28 ;  /* 0x0000001c001d7311 */ /* 0x030e24000030d100 */
[----:B0-----:R0:W-:Y:S01]  /*6330*/  STG.E.U16 desc[UR36][R4.64], R29 ;  /* 0x0000001d04007986 */ /* 0x0011e2000c101524 */
[----:B------:R-:W-:Y:S05]  /*6340*/  BRA `(.L_x_2434) ;  /* 0x0000000c00a47947 */ /* 0x000fea0003800000 */
.L_x_2430:
        /* <DEDUP_REMOVED lines=8> */
[----:B----45:R-:W0:Y:S01]  /*63d0*/  F2F.F32.F64 R3, R28 ;  /* 0x0000001c00037310 */ /* 0x030e220000301000 */
[----:B------:R-:W-:-:S14]  /*63e0*/  DSETP.GEU.AND P0, PT, |R28|, UR4, PT ;  /* 0x000000041c007e2a */ /* 0x000fdc000bf0e200 */
[----:B0-----:R-:W-:-:S05]  /*63f0*/  @!P0 FMUL R3, R3, 1.175494350822287508e-38 ;  /* 0x0080000003038820 */ /* 0x001fca0000400000 */
[----:B------:R0:W-:Y:S01]  /*6400*/  STG.E desc[UR36][R4.64], R3 ;  /* 0x0000000304007986 */ /* 0x0001e2000c101924 */
[----:B------:R-:W-:Y:S05]  /*6410*/  BRA `(.L_x_2434) ;  /* 0x0000000c00707947 */ /* 0x000fea0003800000 */
.L_x_2438:
[----:B------:R-:W-:Y:S01]  /*6420*/  UMOV UR4, 0xf0000000 ;  /* 0xf000000000047882 */ /* 0x000fe20000000000 */
[----:B------:R-:W-:Y:S01]  /*6430*/  UMOV UR5, 0x380fffff ;  /* 0x380fffff00057882 */ /* 0x000fe20000000000 */
[----:B----45:R-:W0:Y:S01]  /*6440*/  F2F.F32.F64 R0, R28 ;  /* 0x0000001c00007310 */ /* 0x030e220000301000 */
[----:B------:R-:W-:-:S14]  /*6450*/  DSETP.GEU.AND P0, PT, |R28|, UR4, PT ;  /* 0x000000041c007e2a */ /* 0x000fdc000bf0e200 */
[----:B0-----:R-:W-:-:S05]  /*6460*/  @!P0 FMUL R0, R0, 1.175494350822287508e-38 ;  /* 0x0080000000008820 */ /* 0x001fca0000400000 */
[----:B------:R-:W-:-:S05]  /*6470*/  F2FP.F16.F32.PACK_AB R0, RZ, R0 ;  /* 0x00000000ff00723e */ /* 0x000fca00000000ff */
[----:B------:R0:W-:Y:S01]  /*6480*/  STG.E.U16 desc[UR36][R4.64], R0 ;  /* 0x0000000004007986 */ /* 0x0001e2000c101524 */
[----:B------:R-:W-:Y:S05]  /*6490*/  BRA `(.L_x_2434) ;  /* 0x0000000c00507947 */ /* 0x000fea0003800000 */
.L_x_2437:
        /* <DEDUP_REMOVED lines=8> */
[----:B----45:R-:W0:Y:S01]  /*6520*/  F2F.F32.F64 R6, R28 ;  /* 0x0000001c00067310 */ /* 0x030e220000301000 */
[----:B------:R-:W-:Y:S01]  /*6530*/  DSETP.GEU.AND P0, PT, |R28|, UR4, PT ;  /* 0x000000041c007e2a */ /* 0x000fe2000bf0e200 */
[----:B------:R-:W-:-:S13]  /*6540*/  IMAD.MOV.U32 R7, RZ, RZ, RZ ;  /* 0x000000ffff077224 */ /* 0x000fda00078e00ff */
[----:B0-----:R-:W-:-:S05]  /*6550*/  @!P0 FMUL R6, R6, 1.175494350822287508e-38 ;  /* 0x0080000006068820 */ /* 0x001fca0000400000 */
[----:B------:R0:W-:Y:S01]  /*6560*/  STG.E.64 desc[UR36][R4.64], R6 ;  /* 0x0000000604007986 */ /* 0x0001e2000c101b24 */
[----:B------:R-:W-:Y:S05]  /*6570*/  BRA `(.L_x_2434) ;  /* 0x0000000c00187947 */ /* 0x000fea0003800000 */
.L_x_2440:
[----:B------:R-:W-:Y:S01]  /*6580*/  UMOV UR4, 0xf0000000 ;  /* 0xf000000000047882 */ /* 0x000fe20000000000 */
[----:B------:R-:W-:Y:S01]  /*6590*/  UMOV UR5, 0x380fffff ;  /* 0x380fffff00057882 */ /* 0x000fe20000000000 */
[----:B----45:R-:W0:Y:S01]  /*65a0*/  F2F.F32.F64 R0, R28 ;  /* 0x0000001c00007310 */ /* 0x030e220000301000 */
[----:B------:R-:W-:-:S14]  /*65b0*/  DSETP.GEU.AND P0, PT, |R28|, UR4, PT ;  /* 0x000000041c007e2a */ /* 0x000fdc000bf0e200 */
[----:B0-----:R-:W-:-:S05]  /*65c0*/  @!P0 FMUL R0, R0, 1.175494350822287508e-38 ;  /* 0x0080000000008820 */ /* 0x001fca0000400000 */
[----:B------:R-:W-:-:S04]  /*65d0*/  F2FP.F16.F32.PACK_AB R3, RZ, R0 ;  /* 0x00000000ff03723e */ /* 0x000fc800000000ff */
[----:B------:R-:W-:-:S05]  /*65e0*/  PRMT R3, R3, 0x5410, RZ ;  /* 0x0000541003037816 */ /* 0x000fca00000000ff */
[----:B------:R0:W-:Y:S01]  /*65f0*/  STG.E desc[UR36][R4.64], R3 ;  /* 0x0000000304007986 */ /* 0x0001e2000c101924 */
[----:B------:R-:W-:Y:S05]  /*6600*/  BRA `(.L_x_2434) ;  /* 0x0000000800f47947 */ /* 0x000fea0003800000 */
.L_x_2439:
[----:B----45:R0:W-:Y:S01]  /*6610*/  STG.E.64 desc[UR36][R4.64], R28 ;  /* 0x0000001c04007986 */ /* 0x0301e2000c101b24 */
[----:B------:R-:W-:Y:S05]  /*6620*/  BRA `(.L_x_2434) ;  /* 0x0000000800ec7947 */ /* 0x000fea0003800000 */
.L_x_2429:
        /* <DEDUP_REMOVED lines=10> */
[----:B----45:R-:W0:Y:S02]  /*66d0*/  F2I.U32.F64.TRUNC R29, R28 ;  /* 0x0000001c001d7311 */ /* 0x030e24000030d000 */
[----:B0-----:R0:W-:Y:S01]  /*66e0*/  STG.E.U16 desc[UR36][R4.64], R29 ;  /* 0x0000001d04007986 */ /* 0x0011e2000c101524 */
[----:B------:R-:W-:Y:S05]  /*66f0*/  BRA `(.L_x_2434) ;  /* 0x0000000800b87947 */ /* 0x000fea0003800000 */
.L_x_2444:
[----:B------:R-:W-:Y:S01]  /*6700*/  UMOV UR4, 0xf0000000 ;  /* 0xf000000000047882 */ /* 0x000fe20000000000 */
[----:B------:R-:W-:Y:S01]  /*6710*/  UMOV UR5, 0x380fffff ;  /* 0x380fffff00057882 */ /* 0x000fe20000000000 */
[----:B----45:R-:W0:Y:S01]  /*6720*/  F2F.F32.F64 R7, R28 ;  /* 0x0000001c00077310 */ /* 0x030e220000301000 */
        /* <DEDUP_REMOVED lines=19> */
.L_x_2447:
[----:B------:R-:W-:-:S04]  /*6860*/  SHF.R.U32.HI R3, RZ, 0x18, R7 ;  /* 0x00000018ff037819 */ /* 0x000fc80000011607 */
[----:B------:R-:W-:-:S07]  /*6870*/  LOP3.LUT R0, R0, 0x80, R3, 0xf8, !PT ;  /* 0x0000008000007812 */ /* 0x000fce00078ef803 */
.L_x_2446:
[----:B------:R-:W-:Y:S05]  /*6880*/  BSYNC.RECONVERGENT B0 ;  /* 0x0000000000007941 */ /* 0x000fea0003800200 */
.L_x_2445:
[----:B------:R0:W-:Y:S01]  /*6890*/  STG.E.U8 desc[UR36][R4.64], R0 ;  /* 0x0000000004007986 */ /* 0x0001e2000c101124 */
[----:B------:R-:W-:Y:S05]  /*68a0*/  BRA `(.L_x_2434) ;  /* 0x00000008004c7947 */ /* 0x000fea0003800000 */
.L_x_2443:
        /* <DEDUP_REMOVED lines=22> */
.L_x_2450:
[----:B------:R-:W-:-:S04]  /*6a10*/  SHF.R.U32.HI R3, RZ, 0x18, R7 ;  /* 0x00000018ff037819 */ /* 0x000fc80000011607 */
[----:B------:R-:W-:-:S07]  /*6a20*/  LOP3.LUT R0, R0, 0x80, R3, 0xf8, !PT ;  /* 0x0000008000007812 */ /* 0x000fce00078ef803 */
.L_x_2449:
[----:B------:R-:W-:Y:S05]  /*6a30*/  BSYNC.RECONVERGENT B0 ;  /* 0x0000000000007941 */ /* 0x000fea0003800200 */
.L_x_2448:
[----:B------:R0:W-:Y:S01]  /*6a40*/  STG.E.U8 desc[UR36][R4.64], R0 ;  /* 0x0000000004007986 */ /* 0x0001e2000c101124 */
[----:B------:R-:W-:Y:S05]  /*6a50*/  BRA `(.L_x_2434) ;  /* 0x0000000400e07947 */ /* 0x000fea0003800000 */
.L_x_2442:
        /* <DEDUP_REMOVED lines=26> */
.L_x_2452:
[----:B----45:R-:W0:Y:S02]  /*6c00*/  F2I.U64.F64.TRUNC R28, R28 ;  /* 0x0000001c001c7311 */ /* 0x030e24000030d800 */
[----:B0-----:R0:W-:Y:S01]  /*6c10*/  STG.E.64 desc[UR36][R4.64], R28 ;  /* 0x0000001c04007986 */ /* 0x0011e2000c101b24 */
[----:B------:R-:W-:Y:S05]  /*6c20*/  BRA `(.L_x_2434) ;  /* 0x00000004006c7947 */ /* 0x000fea0003800000 */
.L_x_2451:
[----:B----45:R-:W0:Y:S02]  /*6c30*/  F2I.U32.F64.TRUNC R29, R28 ;  /* 0x0000001c001d7311 */ /* 0x030e24000030d000 */
[----:B0-----:R0:W-:Y:S01]  /*6c40*/  STG.E desc[UR36][R4.64], R29 ;  /* 0x0000001d04007986 */ /* 0x0011e2000c101924 */
[----:B------:R-:W-:Y:S05]  /*6c50*/  BRA `(.L_x_2434) ;  /* 0x0000000400607947 */ /* 0x000fea0003800000 */
.L_x_2441:
[----:B------:R-:W-:-:S13]  /*6c60*/  ISETP.GT.AND P0, PT, R0, 0xe, PT ;  /* 0x0000000e0000780c */ /* 0x000fda0003f04270 */
[----:B------:R-:W-:Y:S05]  /*6c70*/  @P0 BRA `(.L_x_2453) ;  /* 0x00000000002c0947 */ /* 0x000fea0003800000 */
[----:B------:R-:W-:-:S13]  /*6c80*/  ISETP.NE.AND P0, PT, R0, 0xa, PT ;  /* 0x0000000a0000780c */ /* 0x000fda0003f05270 */
[----:B------:R-:W-:Y:S05]  /*6c90*/  @!P0 BRA `(.L_x_2454) ;  /* 0x0000000000188947 */ /* 0x000fea0003800000 */
[----:B------:R-:W-:-:S13]  /*6ca0*/  ISETP.NE.AND P0, PT, R0, 0xb, PT ;  /* 0x0000000b0000780c */ /* 0x000fda0003f05270 */
[----:B------:R-:W-:Y:S05]  /*6cb0*/  @P0 BRA `(.L_x_2433) ;  /* 0x0000000000340947 */ /* 0x000fea0003800000 */
[----:B----45:R-:W-:-:S06]  /*6cc0*/  DSETP.NEU.AND P0, PT, R28, RZ, PT ;  /* 0x000000ff1c00722a */ /* 0x030fcc0003f0d000 */
[----:B------:R-:W-:-:S05]  /*6cd0*/  SEL R3, RZ, 0x1, !P0 ;  /* 0x00000001ff037807 */ /* 0x000fca0004000000 */
[----:B------:R0:W-:Y:S01]  /*6ce0*/  STG.E.U8 desc[UR36][R4.64], R3 ;  /* 0x0000000304007986 */ /* 0x0001e2000c101124 */
[----:B------:R-:W-:Y:S05]  /*6cf0*/  BRA `(.L_x_2434) ;  /* 0x0000000400387947 */ /* 0x000fea0003800000 */
.L_x_2454:
[----:B------:R-:W-:-:S05]  /*6d00*/  CS2R R30, SRZ ;  /* 0x00000000001e7805 */ /* 0x000fca000001ff00 */
[----:B----45:R0:W-:Y:S01]  /*6d10*/  STG.E.128 desc[UR36][R4.64], R28 ;  /* 0x0000001c04007986 */ /* 0x0301e2000c101d24 */
[----:B------:R-:W-:Y:S05]  /*6d20*/  BRA `(.L_x_2434) ;  /* 0x00000004002c7947 */ /* 0x000fea0003800000 */
.L_x_2453:
[----:B------:R-:W-:-:S13]  /*6d30*/  ISETP.NE.AND P0, PT, R0, 0xf, PT ;  /* 0x0000000f0000780c */ /* 0x000fda0003f05270 */
[----:B------:R-:W-:Y:S05]  /*6d40*/  @!P0 BRA `(.L_x_2455) ;  /* 0x0000000400088947 */ /* 0x000fea0003800000 */
[----:B------:R-:W-:-:S13]  /*6d50*/  ISETP.NE.AND P0, PT, R0, 0x17, PT ;  /* 0x000000170000780c */ /* 0x000fda0003f05270 */
[----:B------:R-:W-:Y:S05]  /*6d60*/  @!P0 BRA `(.L_x_2456) ;  /* 0x0000000000a08947 */ /* 0x000fea0003800000 */
[----:B------:R-:W-:-:S13]  /*6d70*/  ISETP.NE.AND P0, PT, R0, 0x18, PT ;  /* 0x000000180000780c */ /* 0x000fda0003f05270 */
[----:B------:R-:W-:Y:S05]  /*6d80*/  @!P0 BRA `(.L_x_2457) ;  /* 0x0000000000448947 */ /* 0x000fea0003800000 */
.L_x_2433:
        /* <DEDUP_REMOVED lines=16> */
.L_x_2458:
[----:B------:R-:W-:Y:S05]  /*6e90*/  BRA `(.L_x_2434) ;  /* 0x0000000000d07947 */ /* 0x000fea0003800000 */
.L_x_2457:
[----:B------:R-:W-:Y:S01]  /*6ea0*/  UMOV UR4, 0xf0000000 ;  /* 0xf000000000047882 */ /* 0x000fe20000000000 */
[----:B------:R-:W-:Y:S01]  /*6eb0*/  UMOV UR5, 0x380fffff ;  /* 0x380fffff00057882 */ /* 0x000fe20000000000 */
[----:B----45:R-:W0:Y:S01]  /*6ec0*/  F2F.F32.F64 R7, R28 ;  /* 0x0000001c00077310 */ /* 0x030e220000301000 */
        /* <DEDUP_REMOVED lines=14> */
.L_x_2460:
[----:B------:R-:W-:Y:S05]  /*6fb0*/  BSYNC.RECONVERGENT B0 ;  /* 0x0000000000007941 */ /* 0x000fea0003800200 */
.L_x_2459:
[----:B------:R-:W-:-:S05]  /*6fc0*/  LOP3.LUT R3, R0, 0x80, R3, 0xf8, !PT ;  /* 0x0000008000037812 */ /* 0x000fca00078ef803 */
[----:B------:R0:W-:Y:S01]  /*6fd0*/  STG.E.U8 desc[UR36][R4.64], R3 ;  /* 0x0000000304007986 */ /* 0x0001e2000c101124 */
[----:B------:R-:W-:Y:S05]  /*6fe0*/  BRA `(.L_x_2434) ;  /* 0x00000000007c7947 */ /* 0x000fea0003800000 */
.L_x_2456:
[----:B------:R-:W-:Y:S01]  /*6ff0*/  UMOV UR4, 0xf0000000 ;  /* 0xf000000000047882 */ /* 0x000fe20000000000 */
[----:B------:R-:W-:Y:S01]  /*7000*/  UMOV UR5, 0x380fffff ;  /* 0x380fffff00057882 */ /* 0x000fe20000000000 */
[----:B----45:R-:W0:Y:S01]  /*7010*/  F2F.F32.F64 R7, R28 ;  /* 0x0000001c00077310 */ /* 0x030e220000301000 */
[----:B------:R-:W-:Y:S01]  /*7020*/  DSETP.GEU.AND P0, PT, |R28|, UR4, PT ;  /* 0x000000041c007e2a */ /* 0x000fe2000bf0e200 */
[----:B------:R-:W-:-:S13]  /*7030*/  BSSY.RECONVERGENT B0, `(.L_x_2461) ;  /* 0x000000f000007945 */ /* 0x000fda0003800200 */
        /* <DEDUP_REMOVED lines=11> */
.L_x_2462:
[----:B------:R-:W-:Y:S01]  /*70f0*/  IMAD.MOV.U32 R0, RZ, RZ, 0x7f ;  /* 0x0000007fff007424 */ /* 0x000fe200078e00ff */
[----:B------:R-:W-:-:S04]  /*7100*/  ISETP.GT.U32.AND P0, PT, R3, 0x7f800000, PT ;  /* 0x7f8000000300780c */ /* 0x000fc80003f04070 */
[----:B------:R-:W-:-:S09]  /*7110*/  SEL R0, R0, 0x7c, P0 ;  /* 0x0000007c00007807 */ /* 0x000fd20000000000 */
.L_x_2463:
[----:B------:R-:W-:Y:S05]  /*7120*/  BSYNC.RECONVERGENT B0 ;  /* 0x0000000000007941 */ /* 0x000fea0003800200 */
.L_x_2461:
[----:B------:R-:W-:-:S04]  /*7130*/  SHF.R.U32.HI R3, RZ, 0x18, R7 ;  /* 0x00000018ff037819 */ /* 0x000fc80000011607 */
[----:B------:R-:W-:-:S05]  /*7140*/  LOP3.LUT R3, R0, 0x80, R3, 0xf8, !PT ;  /* 0x0000008000037812 */ /* 0x000fca00078ef803 */
[----:B------:R0:W-:Y:S01]  /*7150*/  STG.E.U8 desc[UR36][R4.64], R3 ;  /* 0x0000000304007986 */ /* 0x0001e2000c101124 */
[----:B------:R-:W-:Y:S05]  /*7160*/  BRA `(.L_x_2434) ;  /* 0x00000000001c7947 */ /* 0x000fea0003800000 */
.L_x_2455:
[----:B------:R-:W-:Y:S01]  /*7170*/  UMOV UR4, 0xf0000000 ;  /* 0xf000000000047882 */ /* 0x000fe20000000000 */
[----:B------:R-:W-:Y:S01]  /*7180*/  UMOV UR5, 0x380fffff ;  /* 0x380fffff00057882 */ /* 0x000fe20000000000 */
[----:B----45:R-:W0:Y:S01]  /*7190*/  F2F.F32.F64 R0, R28 ;  /* 0x0000001c00007310 */ /* 0x030e220000301000 */
[----:B------:R-:W-:-:S14]  /*71a0*/  DSETP.GEU.AND P0, PT, |R28|, UR4, PT ;  /* 0x000000041c007e2a */ /* 0x000fdc000bf0e200 */
[----:B0-----:R-:W-:-:S05]  /*71b0*/  @!P0 FMUL R0, R0, 1.175494350822287508e-38 ;  /* 0x0080000000008820 */ /* 0x001fca0000400000 */
[----:B------:R-:W-:-:S05]  /*71c0*/  F2FP.BF16.F32.PACK_AB R0, RZ, R0 ;  /* 0x00000000ff00723e */ /* 0x000fca00000010ff */
[----:B------:R0:W-:Y:S02]  /*71d0*/  STG.E.U16 desc[UR36][R4.64], R0 ;  /* 0x0000000004007986 */ /* 0x0001e4000c101524 */
.L_x_2434:
[----:B------:R-:W-:-:S05]  /*71e0*/  VIADD R23, R23, 0x80 ;  /* 0x0000008017177836 */ /* 0x000fca0000000000 */
[----:B------:R-:W-:-:S13]  /*71f0*/  ISETP.GE.AND P0, PT, R23, R19, PT ;  /* 0x000000131700720c */ /* 0x000fda0003f06270 */
[----:B------:R-:W-:Y:S05]  /*7200*/  @P0 BRA `(.L_x_2428) ;  /* 0x0000001000480947 */ /* 0x000fea0003800000 */
[----:B------:R-:W5:Y:S01]  /*7210*/  LDCU UR4, c[0x0][0x3a8] ;  /* 0x00007500ff0477ac */ /* 0x000f620008000800 */
[----:B012-4-:R-:W0:Y:S01]  /*7220*/  LDC.64 R4, c[0x0][0x388] ;  /* 0x0000e200ff047b82 */ /* 0x017e220000000a00 */
        /* <DEDUP_REMOVED lines=16> */
[----:B------:R-:W0:Y:S02]  /*7330*/  F2I.F64.TRUNC R25, R24 ;  /* 0x0000001800197311 */ /* 0x000e24000030d100 */
[----:B0-----:R0:W-:Y:S01]  /*7340*/  STG.E.U8 desc[UR36][R4.64], R25 ;  /* 0x0000001904007986 */ /* 0x0011e2000c101124 */
[----:B------:R-:W-:Y:S05]  /*7350*/  BRA `(.L_x_2469) ;  /* 0x0000000c00f07947 */ /* 0x000fea0003800000 */
.L_x_2467:
[----:B------:R-:W0:Y:S02]  /*7360*/  F2I.S64.F64.TRUNC R24, R24 ;  /* 0x0000001800187311 */ /* 0x000e24000030d900 */
[----:B0-----:R-:W-:-:S05]  /*7370*/  IMAD.MOV.U32 R3, RZ, RZ, R24 ;  /* 0x000000ffff037224 */ /* 0x001fca00078e0018 */
[----:B------:R0:W-:Y:S01]  /*7380*/  STG.E.U8 desc[UR36][R4.64], R3 ;  /* 0x0000000304007986 */ /* 0x0001e2000c101124 */
[----:B------:R-:W-:Y:S05]  /*7390*/  BRA `(.L_x_2469) ;  /* 0x0000000c00e07947 */ /* 0x000fea0003800000 */
.L_x_2466:
[----:B------:R-:W-:-:S13]  /*73a0*/  ISETP.NE.AND P0, PT, R0, 0x2, PT ;  /* 0x000000020000780c */ /* 0x000fda0003f05270 */
[----:B------:R-:W-:Y:S05]  /*73b0*/  @!P0 BRA `(.L_x_2470) ;  /* 0x0000000000288947 */ /* 0x000fea0003800000 */
[----:B------:R-:W-:-:S13]  /*73c0*/  ISETP.NE.AND P0, PT, R0, 0x3, PT ;  /* 0x000000030000780c */ /* 0x000fda0003f05270 */
[----:B------:R-:W-:Y:S05]  /*73d0*/  @!P0 BRA `(.L_x_2471) ;  /* 0x0000000000148947 */ /* 0x000fea0003800000 */
[----:B------:R-:W-:-:S13]  /*73e0*/  ISETP.NE.AND P0, PT, R0, 0x4, PT ;  /* 0x000000040000780c */ /* 0x000fda0003f05270 */
[----:B------:R-:W-:Y:S05]  /*73f0*/  @P0 BRA `(.L_x_2468) ;  /* 0x0000000800b40947 */ /* 0x000fea0003800000 */
[----:B------:R-:W0:Y:S02]  /*7400*/  F2I.S64.F64.TRUNC R24, R24 ;  /* 0x0000001800187311 */ /* 0x000e24000030d900 */
[----:B0-----:R0:W-:Y:S01]  /*7410*/  STG.E.64 desc[UR36][R4.64], R24 ;  /* 0x0000001804007986 */ /* 0x0011e2000c101b24 */
[----:B------:R-:W-:Y:S05]  /*7420*/  BRA `(.L_x_2469) ;  /* 0x0000000c00bc7947 */ /* 0x000fea0003800000 */
.L_x_2471:
[----:B------:R-:W0:Y:S02]  /*7430*/  F2I.F64.TRUNC R25, R24 ;  /* 0x0000001800197311 */ /* 0x000e24000030d100 */
[----:B0-----:R0:W-:Y:S01]  /*7440*/  STG.E desc[UR36][R4.64], R25 ;  /* 0x0000001904007986 */ /* 0x0011e2000c101924 */
[----:B------:R-:W-:Y:S05]  /*7450*/  BRA `(.L_x_2469) ;  /* 0x0000000c00b07947 */ /* 0x000fea0003800000 */
.L_x_2470:
[----:B------:R-:W0:Y:S02]  /*7460*/  F2I.F64.TRUNC R25, R24 ;  /* 0x0000001800197311 */ /* 0x000e24000030d100 */
[----:B0-----:R0:W-:Y:S01]  /*7470*/  STG.E.U16 desc[UR36][R4.64], R25 ;  /* 0x0000001904007986 */ /* 0x0011e2000c101524 */
[----:B------:R-:W-:Y:S05]  /*7480*/  BRA `(.L_x_2469) ;  /* 0x0000000c00a47947 */ /* 0x000fea0003800000 */
.L_x_2465:
        /* <DEDUP_REMOVED lines=9> */
[----:B------:R-:W-:-:S14]  /*7520*/  DSETP.GEU.AND P0, PT, |R24|, UR4, PT ;  /* 0x0000000418007e2a */ /* 0x000fdc000bf0e200 */
[----:B0-----:R-:W-:-:S05]  /*7530*/  @!P0 FMUL R3, R3, 1.175494350822287508e-38 ;  /* 0x0080000003038820 */ /* 0x001fca0000400000 */
[----:B------:R0:W-:Y:S01]  /*7540*/  STG.E desc[UR36][R4.64], R3 ;  /* 0x0000000304007986 */ /* 0x0001e2000c101924 */
[----:B------:R-:W-:Y:S05]  /*7550*/  BRA `(.L_x_2469) ;  /* 0x0000000c00707947 */ /* 0x000fea0003800000 */
.L_x_2473:
[----:B------:R-:W-:Y:S01]  /*7560*/  UMOV UR4, 0xf0000000 ;  /* 0xf000000000047882 */ /* 0x000fe20000000000 */
[----:B------:R-:W-:Y:S01]  /*7570*/  UMOV UR5, 0x380fffff ;  /* 0x380fffff00057882 */ /* 0x000fe20000000000 */
[----:B------:R-:W0:Y:S01]  /*7580*/  F2F.F32.F64 R0, R24 ;  /* 0x0000001800007310 */ /* 0x000e220000301000 */
[----:B------:R-:W-:-:S14]  /*7590*/  DSETP.GEU.AND P0, PT, |R24|, UR4, PT ;  /* 0x0000000418007e2a */ /* 0x000fdc000bf0e200 */
[----:B0-----:R-:W-:-:S05]  /*75a0*/  @!P0 FMUL R0, R0, 1.175494350822287508e-38 ;  /* 0x0080000000008820 */ /* 0x001fca0000400000 */
[----:B------:R-:W-:-:S05]  /*75b0*/  F2FP.F16.F32.PACK_AB R0, RZ, R0 ;  /* 0x00000000ff00723e */ /* 0x000fca00000000ff */
[----:B------:R0:W-:Y:S01]  /*75c0*/  STG.E.U16 desc[UR36][R4.64], R0 ;  /* 0x0000000004007986 */ /* 0x0001e2000c101524 */
[----:B------:R-:W-:Y:S05]  /*75d0*/  BRA `(.L_x_2469) ;  /* 0x0000000c00507947 */ /* 0x000fea0003800000 */
.L_x_2472:
        /* <DEDUP_REMOVED lines=14> */
.L_x_2475:
[----:B------:R-:W-:Y:S01]  /*76c0*/  UMOV UR4, 0xf0000000 ;  /* 0xf000000000047882 */ /* 0x000fe20000000000 */
[----:B------:R-:W-:Y:S01]  /*76d0*/  UMOV UR5, 0x380fffff ;  /* 0x380fffff00057882 */ /* 0x000fe20000000000 */
[----:B------:R-:W0:Y:S01]  /*76e0*/  F2F.F32.F64 R0, R24 ;  /* 0x0000001800007310 */ /* 0x000e220000301000 */
[----:B------:R-:W-:-:S14]  /*76f0*/  DSETP.GEU.AND P0, PT, |R24|, UR4, PT ;  /* 0x0000000418007e2a */ /* 0x000fdc000bf0e200 */
[----:B0-----:R-:W-:-:S05]  /*7700*/  @!P0 FMUL R0, R0, 1.175494350822287508e-38 ;  /* 0x0080000000008820 */ /* 0x001fca0000400000 */
[----:B------:R-:W-:-:S04]  /*7710*/  F2FP.F16.F32.PACK_AB R3, RZ, R0 ;  /* 0x00000000ff03723e */ /* 0x000fc800000000ff */
[----:B------:R-:W-:-:S05]  /*7720*/  PRMT R3, R3, 0x5410, RZ ;  /* 0x0000541003037816 */ /* 0x000fca00000000ff */
[----:B------:R0:W-:Y:S01]  /*7730*/  STG.E desc[UR36][R4.64], R3 ;  /* 0x0000000304007986 */ /* 0x0001e2000c101924 */
[----:B------:R-:W-:Y:S05]  /*7740*/  BRA `(.L_x_2469) ;  /* 0x0000000800f47947 */ /* 0x000fea0003800000 */
.L_x_2474:
[----:B------:R0:W-:Y:S01]  /*7750*/  STG.E.64 desc[UR36][R4.64], R24 ;  /* 0x0000001804007986 */ /* 0x0001e2000c101b24 */
[----:B------:R-:W-:Y:S05]  /*7760*/  BRA `(.L_x_2469) ;  /* 0x0000000800ec7947 */ /* 0x000fea0003800000 */
.L_x_2464:
        /* <DEDUP_REMOVED lines=10> */
[----:B------:R-:W0:Y:S02]  /*7810*/  F2I.U32.F64.TRUNC R25, R24 ;  /* 0x0000001800197311 */ /* 0x000e24000030d000 */
[----:B0-----:R0:W-:Y:S01]  /*7820*/  STG.E.U16 desc[UR36][R4.64], R25 ;  /* 0x0000001904007986 */ /* 0x0011e2000c101524 */
[----:B------:R-:W-:Y:S05]  /*7830*/  BRA `(.L_x_2469) ;  /* 0x0000000800b87947 */ /* 0x000fea0003800000 */
.L_x_2479:
        /* <DEDUP_REMOVED lines=22> */
.L_x_2482:
[----:B------:R-:W-:-:S04]  /*79a0*/  SHF.R.U32.HI R3, RZ, 0x18, R7 ;  /* 0x00000018ff037819 */ /* 0x000fc80000011607 */
[----:B------:R-:W-:-:S07]  /*79b0*/  LOP3.LUT R0, R0, 0x80, R3, 0xf8, !PT ;  /* 0x0000008000007812 */ /* 0x000fce00078ef803 */
.L_x_2481:
[----:B------:R-:W-:Y:S05]  /*79c0*/  BSYNC.RECONVERGENT B0 ;  /* 0x0000000000007941 */ /* 0x000fea0003800200 */
.L_x_2480:
[----:B------:R0:W-:Y:S01]  /*79d0*/  STG.E.U8 desc[UR36][R4.64], R0 ;  /* 0x0000000004007986 */ /* 0x0001e2000c101124 */
[----:B------:R-:W-:Y:S05]  /*79e0*/  BRA `(.L_x_2469) ;  /* 0x00000008004c7947 */ /* 0x000fea0003800000 */
.L_x_2478:
        /* <DEDUP_REMOVED lines=22> */
.L_x_2485:
[----:B------:R-:W-:-:S04]  /*7b50*/  SHF.R.U32.HI R3, RZ, 0x18, R7 ;  /* 0x00000018ff037819 */ /* 0x000fc80000011607 */
[----:B------:R-:W-:-:S07]  /*7b60*/  LOP3.LUT R0, R0, 0x80, R3, 0xf8, !PT ;  /* 0x0000008000007812 */ /* 0x000fce00078ef803 */
.L_x_2484:
[----:B------:R-:W-:Y:S05]  /*7b70*/  BSYNC.RECONVERGENT B0 ;  /* 0x0000000000007941 */ /* 0x000fea0003800200 */
.L_x_2483:
[----:B------:R4:W-:Y:S01]  /*7b80*/  STG.E.U8 desc[UR36][R4.64], R0 ;  /* 0x0000000004007986 */ /* 0x0009e2000c101124 */
[----:B------:R-:W-:Y:S05]  /*7b90*/  BRA `(.L_x_2469) ;  /* 0x0000000400e07947 */ /* 0x000fea0003800000 */
.L_x_2477:
        /* <DEDUP_REMOVED lines=26> */
.L_x_2487:
[----:B------:R-:W0:Y:S02]  /*7d40*/  F2I.U64.F64.TRUNC R24, R24 ;  /* 0x0000001800187311 */ /* 0x000e24000030d800 */
[----:B0-----:R0:W-:Y:S01]  /*7d50*/  STG.E.64 desc[UR36][R4.64], R24 ;  /* 0x0000001804007986 */ /* 0x0011e2000c101b24 */
[----:B------:R-:W-:Y:S05]  /*7d60*/  BRA `(.L_x_2469) ;  /* 0x00000004006c7947 */ /* 0x000fea0003800000 */
.L_x_2486:
[----:B------:R-:W0:Y:S02]  /*7d70*/  F2I.U32.F64.TRUNC R25, R24 ;  /* 0x0000001800197311 */ /* 0x000e24000030d000 */
[----:B0-----:R2:W-:Y:S01]  /*7d80*/  STG.E desc[UR36][R4.64], R25 ;  /* 0x0000001904007986 */ /* 0x0015e2000c101924 */
[----:B------:R-:W-:Y:S05]  /*7d90*/  BRA `(.L_x_2469) ;  /* 0x0000000400607947 */ /* 0x000fea0003800000 */
.L_x_2476:
[----:B------:R-:W-:-:S13]  /*7da0*/  ISETP.GT.AND P0, PT, R0, 0xe, PT ;  /* 0x0000000e0000780c */ /* 0x000fda0003f04270 */
[----:B------:R-:W-:Y:S05]  /*7db0*/  @P0 BRA `(.L_x_2488) ;  /* 0x00000000002c0947 */ /* 0x000fea0003800000 */
[----:B------:R-:W-:-:S13]  /*7dc0*/  ISETP.NE.AND P0, PT, R0, 0xa, PT ;  /* 0x0000000a0000780c */ /* 0x000fda0003f05270 */
[----:B------:R-:W-:Y:S05]  /*7dd0*/  @!P0 BRA `(.L_x_2489) ;  /* 0x0000000000188947 */ /* 0x000fea0003800000 */
[----:B------:R-:W-:-:S13]  /*7de0*/  ISETP.NE.AND P0, PT, R0, 0xb, PT ;  /* 0x0000000b0000780c */ /* 0x000fda0003f05270 */
[----:B------:R-:W-:Y:S05]  /*7df0*/  @P0 BRA `(.L_x_2468) ;  /* 0x0000000000340947 */ /* 0x000fea0003800000 */
[----:B------:R-:W-:-:S06]  /*7e00*/  DSETP.NEU.AND P0, PT, R24, RZ, PT ;  /* 0x000000ff1800722a */ /* 0x000fcc0003f0d000 */
[----:B------:R-:W-:-:S05]  /*7e10*/  SEL R3, RZ, 0x1, !P0 ;  /* 0x00000001ff037807 */ /* 0x000fca0004000000 */
[----:B------:R0:W-:Y:S01]  /*7e20*/  STG.E.U8 desc[UR36][R4.64], R3 ;  /* 0x0000000304007986 */ /* 0x0001e2000c101124 */
[----:B------:R-:W-:Y:S05]  /*7e30*/  BRA `(.L_x_2469) ;  /* 0x0000000400387947 */ /* 0x000fea0003800000 */
.L_x_2489:
[----:B---3--:R-:W-:-:S05]  /*7e40*/  CS2R R26, SRZ ;  /* 0x00000000001a7805 */ /* 0x008fca000001ff00 */
[----:B------:R0:W-:Y:S01]  /*7e50*/  STG.E.128 desc[UR36][R4.64], R24 ;  /* 0x0000001804007986 */ /* 0x0001e2000c101d24 */
[----:B------:R-:W-:Y:S05]  /*7e60*/  BRA `(.L_x_2469) ;  /* 0x00000004002c7947 */ /* 0x000fea0003800000 */
.L_x_2488:
[----:B------:R-:W-:-:S13]  /*7e70*/  ISETP.NE.AND P0, PT, R0, 0xf, PT ;  /* 0x0000000f0000780c */ /* 0x000fda0003f05270 */
[----:B------:R-:W-:Y:S05]  /*7e80*/  @!P0 BRA `(.L_x_2490) ;  /* 0x0000000400088947 */ /* 0x000fea0003800000 */
[----:B------:R-:W-:-:S13]  /*7e90*/  ISETP.NE.AND P0, PT, R0, 0x17, PT ;  /* 0x000000170000780c */ /* 0x000fda0003f05270 */
[----:B------:R-:W-:Y:S05]  /*7ea0*/  @!P0 BRA `(.L_x_2491) ;  /* 0x0000000000a08947 */ /* 0x000fea0003800000 */
[----:B------:R-:W-:-:S13]  /*7eb0*/  ISETP.NE.AND P0, PT, R0, 0x18, PT ;  /* 0x000000180000780c */ /* 0x000fda0003f05270 */
[----:B------:R-:W-:Y:S05]  /*7ec0*/  @!P0 BRA `(.L_x_2492) ;  /* 0x0000000000448947 */ /* 0x000fea0003800000 */
.L_x_2468:
        /* <DEDUP_REMOVED lines=15> */
[----:B--23--:R-:W-:Y:S05]  /*7fc0*/  CALL.ABS.NOINC R14 ;  /* 0x000000000e007343 */ /* 0x00cfea0003c00000 */
.L_x_2493:
[----:B------:R-:W-:Y:S05]  /*7fd0*/  BRA `(.L_x_2469) ;  /* 0x0000000000d07947 */ /* 0x000fea0003800000 */
.L_x_2492:
        /* <DEDUP_REMOVED lines=17> */
.L_x_2495:
[----:B------:R-:W-:Y:S05]  /*80f0*/  BSYNC.RECONVERGENT B0 ;  /* 0x0000000000007941 */ /* 0x000fea0003800200 */
.L_x_2494:
[----:B------:R-:W-:-:S05]  /*8100*/  LOP3.LUT R3, R0, 0x80, R3, 0xf8, !PT ;  /* 0x0000008000037812 */ /* 0x000fca00078ef803 */
[----:B------:R0:W-:Y:S01]  /*8110*/  STG.E.U8 desc[UR36][R4.64], R3 ;  /* 0x0000000304007986 */ /* 0x0001e2000c101124 */
[----:B------:R-:W-:Y:S05]  /*8120*/  BRA `(.L_x_2469) ;  /* 0x00000000007c7947 */ /* 0x000fea0003800000 */
.L_x_2491:
        /* <DEDUP_REMOVED lines=16> */
.L_x_2497:
[----:B------:R-:W-:Y:S01]  /*8230*/  IMAD.MOV.U32 R0, RZ, RZ, 0x7f ;  /* 0x0000007fff007424 */ /* 0x000fe200078e00ff */
[----:B------:R-:W-:-:S04]  /*8240*/  ISETP.GT.U32.AND P0, PT, R3, 0x7f800000, PT ;  /* 0x7f8000000300780c */ /* 0x000fc80003f04070 */
[----:B------:R-:W-:-:S09]  /*8250*/  SEL R0, R0, 0x7c, P0 ;  /* 0x0000007c00007807 */ /* 0x000fd20000000000 */
.L_x_2498:
[----:B------:R-:W-:Y:S05]  /*8260*/  BSYNC.RECONVERGENT B0 ;  /* 0x0000000000007941 */ /* 0x000fea0003800200 */
.L_x_2496:
[----:B------:R-:W-:-:S04]  /*8270*/  SHF.R.U32.HI R3, RZ, 0x18, R7 ;  /* 0x00000018ff037819 */ /* 0x000fc80000011607 */
[----:B------:R-:W-:-:S05]  /*8280*/  LOP3.LUT R3, R0, 0x80, R3, 0xf8, !PT ;  /* 0x0000008000037812 */ /* 0x000fca00078ef803 */
[----:B------:R0:W-:Y:S01]  /*8290*/  STG.E.U8 desc[UR36][R4.64], R3 ;  /* 0x0000000304007986 */ /* 0x0001e2000c101124 */
[----:B------:R-:W-:Y:S05]  /*82a0*/  BRA `(.L_x_2469) ;  /* 0x00000000001c7947 */ /* 0x000fea0003800000 */
.L_x_2490:
[----:B------:R-:W-:Y:S01]  /*82b0*/  UMOV UR4, 0xf0000000 ;  /* 0xf000000000047882 */ /* 0x000fe20000000000 */
[----:B------:R-:W-:Y:S01]  /*82c0*/  UMOV UR5, 0x380fffff ;  /* 0x380fffff00057882 */ /* 0x000fe20000000000 */
[----:B------:R-:W0:Y:S01]  /*82d0*/  F2F.F32.F64 R0, R24 ;  /* 0x0000001800007310 */ /* 0x000e220000301000 */
[----:B------:R-:W-:-:S14]  /*82e0*/  DSETP.GEU.AND P0, PT, |R24|, UR4, PT ;  /* 0x0000000418007e2a */ /* 0x000fdc000bf0e200 */
[----:B0-----:R-:W-:-:S05]  /*82f0*/  @!P0 FMUL R0, R0, 1.175494350822287508e-38 ;  /* 0x0080000000008820 */ /* 0x001fca0000400000 */
[----:B------:R-:W-:-:S05]  /*8300*/  F2FP.BF16.F32.PACK_AB R0, RZ, R0 ;  /* 0x00000000ff00723e */ /* 0x000fca00000010ff */
[----:B------:R0:W-:Y:S02]  /*8310*/  STG.E.U16 desc[UR36][R4.64], R0 ;  /* 0x0000000004007986 */ /* 0x0001e4000c101524 */
.L_x_2469:
[----:B------:R-:W-:-:S07]  /*8320*/  VIADD R23, R23, 0x80 ;  /* 0x0000008017177836 */ /* 0x000fce0000000000 */
.L_x_2428:
[----:B------:R-:W-:Y:S05]  /*8330*/  BSYNC.RECONVERGENT B6 ;  /* 0x0000000000067941 */ /* 0x000fea0003800200 */
.L_x_2427:
[----:B------:R-:W-:-:S13]  /*8340*/  ISETP.GE.AND P0, PT, R23, R19, PT ;  /* 0x000000131700720c */ /* 0x000fda0003f06270 */
[----:B------:R-:W-:Y:S05]  /*8350*/  @P0 EXIT ;  /* 0x000000000000094d */ /* 0x000fea0003800000 */
[----:B012-4-:R-:W0:Y:S01]  /*8360*/  LDC.64 R4, c[0x0][0x388] ;  /* 0x0000e200ff047b82 */ /* 0x017e220000000a00 */
[----:B------:R-:W1:Y:S01]  /*8370*/  LDCU UR4, c[0x0][0x3a8] ;  /* 0x00007500ff0477ac */ /* 0x000e620008000800 */
[----:B------:R-:W-:Y:S01]  /*8380*/  PRMT R0, R2, 0x9910, RZ ;  /* 0x0000991002007816 */ /* 0x000fe200000000ff */
        /* <DEDUP_REMOVED lines=14> */
[----:B-----5:R-:W0:Y:S02]  /*8470*/  F2I.F64.TRUNC R17, R16 ;  /* 0x0000001000117311 */ /* 0x020e24000030d100 */
[----:B0-----:R-:W-:Y:S01]  /*8480*/  STG.E.U8 desc[UR36][R4.64], R17 ;  /* 0x0000001104007986 */ /* 0x001fe2000c101124 */
[----:B------:R-:W-:Y:S05]  /*8490*/  EXIT ;  /* 0x000000000000794d */ /* 0x000fea0003800000 */
.L_x_2502:
[----:B-----5:R-:W0:Y:S02]  /*84a0*/  F2I.S64.F64.TRUNC R16, R16 ;  /* 0x0000001000107311 */ /* 0x020e24000030d900 */
[----:B0-----:R-:W-:-:S05]  /*84b0*/  IMAD.MOV.U32 R3, RZ, RZ, R16 ;  /* 0x000000ffff037224 */ /* 0x001fca00078e0010 */
[----:B------:R-:W-:Y:S01]  /*84c0*/  STG.E.U8 desc[UR36][R4.64], R3 ;  /* 0x0000000304007986 */ /* 0x000fe2000c101124 */
[----:B------:R-:W-:Y:S05]  /*84d0*/  EXIT ;  /* 0x000000000000794d */ /* 0x000fea0003800000 */
.L_x_2501:
[----:B------:R-:W-:-:S13]  /*84e0*/  ISETP.NE.AND P0, PT, R0, 0x2, PT ;  /* 0x000000020000780c */ /* 0x000fda0003f05270 */
[----:B------:R-:W-:Y:S05]  /*84f0*/  @!P0 BRA `(.L_x_2504) ;  /* 0x0000000000288947 */ /* 0x000fea0003800000 */
[----:B------:R-:W-:-:S13]  /*8500*/  ISETP.NE.AND P0, PT, R0, 0x3, PT ;  /* 0x000000030000780c */ /* 0x000fda0003f05270 */
[----:B------:R-:W-:Y:S05]  /*8510*/  @!P0 BRA `(.L_x_2505) ;  /* 0x0000000000148947 */ /* 0x000fea0003800000 */
[----:B------:R-:W-:-:S13]  /*8520*/  ISETP.NE.AND P0, PT, R0, 0x4, PT ;  /* 0x000000040000780c */ /* 0x000fda0003f05270 */
[----:B------:R-:W-:Y:S05]  /*8530*/  @P0 BRA `(.L_x_2503) ;  /* 0x0000000800b40947 */ /* 0x000fea0003800000 */
[----:B-----5:R-:W0:Y:S02]  /*8540*/  F2I.S64.F64.TRUNC R16, R16 ;  /* 0x0000001000107311 */ /* 0x020e24000030d900 */
[----:B0-----:R-:W-:Y:S01]  /*8550*/  STG.E.64 desc[UR36][R4.64], R16 ;  /* 0x0000001004007986 */ /* 0x001fe2000c101b24 */
[----:B------:R-:W-:Y:S05]  /*8560*/  EXIT ;  /* 0x000000000000794d */ /* 0x000fea0003800000 */
.L_x_2505:
[----:B-----5:R-:W0:Y:S02]  /*8570*/  F2I.F64.TRUNC R17, R16 ;  /* 0x0000001000117311 */ /* 0x020e24000030d100 */
[----:B0-----:R-:W-:Y:S01]  /*8580*/  STG.E desc[UR36][R4.64], R17 ;  /* 0x0000001104007986 */ /* 0x001fe2000c101924 */
[----:B------:R-:W-:Y:S05]  /*8590*/  EXIT ;  /* 0x000000000000794d */ /* 0x000fea0003800000 */
.L_x_2504:
[----:B-----5:R-:W0:Y:S02]  /*85a0*/  F2I.F64.TRUNC R17, R16 ;  /* 0x0000001000117311 */ /* 0x020e24000030d100 */
[----:B0-----:R-:W-:Y:S01]  /*85b0*/  STG.E.U16 desc[UR36][R4.64], R17 ;  /* 0x0000001104007986 */ /* 0x001fe2000c101524 */
[----:B------:R-:W-:Y:S05]  /*85c0*/  EXIT ;  /* 0x000000000000794d */ /* 0x000fea0003800000 */
.L_x_2500:
        /* <DEDUP_REMOVED lines=8> */
[----:B-----5:R-:W0:Y:S01]  /*8650*/  F2F.F32.F64 R3, R16 ;  /* 0x0000001000037310 */ /* 0x020e220000301000 */
[----:B------:R-:W-:-:S14]  /*8660*/  DSETP.GEU.AND P0, PT, |R16|, UR4, PT ;  /* 0x0000000410007e2a */ /* 0x000fdc000bf0e200 */
[----:B0-----:R-:W-:-:S05]  /*8670*/  @!P0 FMUL R3, R3, 1.175494350822287508e-38 ;  /* 0x0080000003038820 */ /* 0x001fca0000400000 */
[----:B------:R-:W-:Y:S01]  /*8680*/  STG.E desc[UR36][R4.64], R3 ;  /* 0x0000000304007986 */ /* 0x000fe2000c101924 */
[----:B------:R-:W-:Y:S05]  /*8690*/  EXIT ;  /* 0x000000000000794d */ /* 0x000fea0003800000 */
.L_x_2507:
[----:B------:R-:W-:Y:S01]  /*86a0*/  UMOV UR4, 0xf0000000 ;  /* 0xf000000000047882 */ /* 0x000fe20000000000 */
[----:B------:R-:W-:Y:S01]  /*86b0*/  UMOV UR5, 0x380fffff ;  /* 0x380fffff00057882 */ /* 0x000fe20000000000 */
[----:B-----5:R-:W0:Y:S01]  /*86c0*/  F2F.F32.F64 R0, R16 ;  /* 0x0000001000007310 */ /* 0x020e220000301000 */
[----:B------:R-:W-:-:S14]  /*86d0*/  DSETP.GEU.AND P0, PT, |R16|, UR4, PT ;  /* 0x0000000410007e2a */ /* 0x000fdc000bf0e200 */
[----:B0-----:R-:W-:-:S05]  /*86e0*/  @!P0 FMUL R0, R0, 1.175494350822287508e-38 ;  /* 0x0080000000008820 */ /* 0x001fca0000400000 */
[----:B------:R-:W-:-:S05]  /*86f0*/  F2FP.F16.F32.PACK_AB R0, RZ, R0 ;  /* 0x00000000ff00723e */ /* 0x000fca00000000ff */
[----:B------:R-:W-:Y:S01]  /*8700*/  STG.E.U16 desc[UR36][R4.64], R0 ;  /* 0x0000000004007986 */ /* 0x000fe2000c101524 */
[----:B------:R-:W-:Y:S05]  /*8710*/  EXIT ;  /* 0x000000000000794d */ /* 0x000fea0003800000 */
.L_x_2506:
        /* <DEDUP_REMOVED lines=8> */
[----:B-----5:R-:W0:Y:S01]  /*87a0*/  F2F.F32.F64 R2, R16 ;  /* 0x0000001000027310 */ /* 0x020e220000301000 */
[----:B------:R-:W-:Y:S01]  /*87b0*/  DSETP.GEU.AND P0, PT, |R16|, UR4, PT ;  /* 0x0000000410007e2a */ /* 0x000fe2000bf0e200 */
[----:B------:R-:W-:-:S13]  /*87c0*/  IMAD.MOV.U32 R3, RZ, RZ, RZ ;  /* 0x000000ffff037224 */ /* 0x000fda00078e00ff */
[----:B0-----:R-:W-:-:S05]  /*87d0*/  @!P0 FMUL R2, R2, 1.175494350822287508e-38 ;  /* 0x0080000002028820 */ /* 0x001fca0000400000 */
[----:B------:R-:W-:Y:S01]  /*87e0*/  STG.E.64 desc[UR36][R4.64], R2 ;  /* 0x0000000204007986 */ /* 0x000fe2000c101b24 */
[----:B------:R-:W-:Y:S05]  /*87f0*/  EXIT ;  /* 0x000000000000794d */ /* 0x000fea0003800000 */
.L_x_2509:
[----:B------:R-:W-:Y:S01]  /*8800*/  UMOV UR4, 0xf0000000 ;  /* 0xf000000000047882 */ /* 0x000fe20000000000 */
[----:B------:R-:W-:Y:S01]  /*8810*/  UMOV UR5, 0x380fffff ;  /* 0x380fffff00057882 */ /* 0x000fe20000000000 */
[----:B-----5:R-:W0:Y:S01]  /*8820*/  F2F.F32.F64 R0, R16 ;  /* 0x0000001000007310 */ /* 0x020e220000301000 */
[----:B------:R-:W-:-:S14]  /*8830*/  DSETP.GEU.AND P0, PT, |R16|, UR4, PT ;  /* 0x0000000410007e2a */ /* 0x000fdc000bf0e200 */
[----:B0-----:R-:W-:-:S05]  /*8840*/  @!P0 FMUL R0, R0, 1.175494350822287508e-38 ;  /* 0x0080000000008820 */ /* 0x001fca0000400000 */
[----:B------:R-:W-:-:S04]  /*8850*/  F2FP.F16.F32.PACK_AB R3, RZ, R0 ;  /* 0x00000000ff03723e */ /* 0x000fc800000000ff */
[----:B------:R-:W-:-:S05]  /*8860*/  PRMT R3, R3, 0x5410, RZ ;  /* 0x0000541003037816 */ /* 0x000fca00000000ff */
[----:B------:R-:W-:Y:S01]  /*8870*/  STG.E desc[UR36][R4.64], R3 ;  /* 0x0000000304007986 */ /* 0x000fe2000c101924 */
[----:B------:R-:W-:Y:S05]  /*8880*/  EXIT ;  /* 0x000000000000794d */ /* 0x000fea0003800000 */
.L_x_2508:
[----:B-----5:R-:W-:Y:S01]  /*8890*/  STG.E.64 desc[UR36][R4.64], R16 ;  /* 0x0000001004007986 */ /* 0x020fe2000c101b24 */
[----:B------:R-:W-:Y:S05]  /*88a0*/  EXIT ;  /* 0x000000000000794d */ /* 0x000fea0003800000 */
.L_x_2499:
        /* <DEDUP_REMOVED lines=10> */
[----:B-----5:R-:W0:Y:S02]  /*8950*/  F2I.U32.F64.TRUNC R17, R16 ;  /* 0x0000001000117311 */ /* 0x020e24000030d000 */
[----:B0-----:R-:W-:Y:S01]  /*8960*/  STG.E.U16 desc[UR36][R4.64], R17 ;  /* 0x0000001104007986 */ /* 0x001fe2000c101524 */
[----:B------:R-:W-:Y:S05]  /*8970*/  EXIT ;  /* 0x000000000000794d */ /* 0x000fea0003800000 */
.L_x_2513:
[----:B------:R-:W-:Y:S01]  /*8980*/  UMOV UR4, 0xf0000000 ;  /* 0xf000000000047882 */ /* 0x000fe20000000000 */
[----:B------:R-:W-:Y:S01]  /*8990*/  UMOV UR5, 0x380fffff ;  /* 0x380fffff00057882 */ /* 0x000fe20000000000 */
[----:B-----5:R-:W0:Y:S01]  /*89a0*/  F2F.F32.F64 R7, R16 ;  /* 0x0000001000077310 */ /* 0x020e220000301000 */
        /* <DEDUP_REMOVED lines=18> */
.L_x_2516:
[----:B------:R-:W-:-:S04]  /*8ad0*/  SHF.R.U32.HI R3, RZ, 0x18, R7 ;  /* 0x00000018ff037819 */ /* 0x000fc80000011607 */
[----:B------:R-:W-:-:S04]  /*8ae0*/  LOP3.LUT R0, R0, 0x80, R3, 0xf8, !PT ;  /* 0x0000008000007812 */ /* 0x000fc800078ef803 */
[----:B------:R-:W-:-:S07]  /*8af0*/  PRMT R2, R0, 0x7610, R2 ;  /* 0x0000761000027816 */ /* 0x000fce0000000002 */
.L_x_2515:
[----:B------:R-:W-:Y:S05]  /*8b00*/  BSYNC.RECONVERGENT B0 ;  /* 0x0000000000007941 */ /* 0x000fea0003800200 */
.L_x_2514:
[----:B------:R-:W-:Y:S01]  /*8b10*/  STG.E.U8 desc[UR36][R4.64], R2 ;  /* 0x0000000204007986 */ /* 0x000fe2000c101124 */
[----:B------:R-:W-:Y:S05]  /*8b20*/  EXIT ;  /* 0x000000000000794d */ /* 0x000fea0003800000 */
.L_x_2512:
        /* <DEDUP_REMOVED lines=21> */
.L_x_2519:
[----:B------:R-:W-:-:S04]  /*8c80*/  SHF.R.U32.HI R3, RZ, 0x18, R7 ;  /* 0x00000018ff037819 */ /* 0x000fc80000011607 */
[----:B------:R-:W-:-:S04]  /*8c90*/  LOP3.LUT R0, R0, 0x80, R3, 0xf8, !PT ;  /* 0x0000008000007812 */ /* 0x000fc800078ef803 */
[----:B------:R-:W-:-:S07]  /*8ca0*/  PRMT R2, R0, 0x7610, R2 ;  /* 0x0000761000027816 */ /* 0x000fce0000000002 */
.L_x_2518:
[----:B------:R-:W-:Y:S05]  /*8cb0*/  BSYNC.RECONVERGENT B0 ;  /* 0x0000000000007941 */ /* 0x000fea0003800200 */
.L_x_2517:
[----:B------:R-:W-:Y:S01]  /*8cc0*/  STG.E.U8 desc[UR36][R4.64], R2 ;  /* 0x0000000204007986 */ /* 0x000fe2000c101124 */
[----:B------:R-:W-:Y:S05]  /*8cd0*/  EXIT ;  /* 0x000000000000794d */ /* 0x000fea0003800000 */
.L_x_2511:
        /* <DEDUP_REMOVED lines=26> */
.L_x_2521:
[----:B-----5:R-:W0:Y:S02]  /*8e80*/  F2I.U64.F64.TRUNC R16, R16 ;  /* 0x0000001000107311 */ /* 0x020e24000030d800 */
[----:B0-----:R-:W-:Y:S01]  /*8e90*/  STG.E.64 desc[UR36][R4.64], R16 ;  /* 0x0000001004007986 */ /* 0x001fe2000c101b24 */
[----:B------:R-:W-:Y:S05]  /*8ea0*/  EXIT ;  /* 0x000000000000794d */ /* 0x000fea0003800000 */
.L_x_2520:
[----:B-----5:R-:W0:Y:S02]  /*8eb0*/  F2I.U32.F64.TRUNC R17, R16 ;  /* 0x0000001000117311 */ /* 0x020e24000030d000 */
[----:B0-----:R-:W-:Y:S01]  /*8ec0*/  STG.E desc[UR36][R4.64], R17 ;  /* 0x0000001104007986 */ /* 0x001fe2000c101924 */
[----:B------:R-:W-:Y:S05]  /*8ed0*/  EXIT ;  /* 0x000000000000794d */ /* 0x000fea0003800000 */
.L_x_2510:
[----:B------:R-:W-:-:S13]  /*8ee0*/  ISETP.GT.AND P0, PT, R0, 0xe, PT ;  /* 0x0000000e0000780c */ /* 0x000fda0003f04270 */
[----:B------:R-:W-:Y:S05]  /*8ef0*/  @P0 BRA `(.L_x_2522) ;  /* 0x00000000002c0947 */ /* 0x000fea0003800000 */
[----:B------:R-:W-:-:S13]  /*8f00*/  ISETP.NE.AND P0, PT, R0, 0xa, PT ;  /* 0x0000000a0000780c */ /* 0x000fda0003f05270 */
[----:B------:R-:W-:Y:S05]  /*8f10*/  @!P0 BRA `(.L_x_2523) ;  /* 0x0000000000188947 */ /* 0x000fea0003800000 */
[----:B------:R-:W-:-:S13]  /*8f20*/  ISETP.NE.AND P0, PT, R0, 0xb, PT ;  /* 0x0000000b0000780c */ /* 0x000fda0003f05270 */
[----:B------:R-:W-:Y:S05]  /*8f30*/  @P0 BRA `(.L_x_2503) ;  /* 0x0000000000340947 */ /* 0x000fea0003800000 */
[----:B-----5:R-:W-:-:S06]  /*8f40*/  DSETP.NEU.AND P0, PT, R16, RZ, PT ;  /* 0x000000ff1000722a */ /* 0x020fcc0003f0d000 */
[----:B------:R-:W-:-:S05]  /*8f50*/  SEL R3, RZ, 0x1, !P0 ;  /* 0x00000001ff037807 */ /* 0x000fca0004000000 */
[----:B------:R-:W-:Y:S01]  /*8f60*/  STG.E.U8 desc[UR36][R4.64], R3 ;  /* 0x0000000304007986 */ /* 0x000fe2000c101124 */
[----:B------:R-:W-:Y:S05]  /*8f70*/  EXIT ;  /* 0x000000000000794d */ /* 0x000fea0003800000 */
.L_x_2523:
[----:B------:R-:W-:-:S05]  /*8f80*/  CS2R R18, SRZ ;  /* 0x0000000000127805 */ /* 0x000fca000001ff00 */
[----:B-----5:R-:W-:Y:S01]  /*8f90*/  STG.E.128 desc[UR36][R4.64], R16 ;  /* 0x0000001004007986 */ /* 0x020fe2000c101d24 */
[----:B------:R-:W-:Y:S05]  /*8fa0*/  EXIT ;  /* 0x000000000000794d */ /* 0x000fea0003800000 */
.L_x_2522:
[----:B------:R-:W-:-:S13]  /*8fb0*/  ISETP.NE.AND P0, PT, R0, 0xf, PT ;  /* 0x0000000f0000780c */ /* 0x000fda0003f05270 */
[----:B------:R-:W-:Y:S05]  /*8fc0*/  @!P0 BRA `(.L_x_2524) ;  /* 0x0000000400088947 */ /* 0x000fea0003800000 */
[----:B------:R-:W-:-:S13]  /*8fd0*/  ISETP.NE.AND P0, PT, R0, 0x17, PT ;  /* 0x000000170000780c */ /* 0x000fda0003f05270 */
[----:B------:R-:W-:Y:S05]  /*8fe0*/  @!P0 BRA `(.L_x_2525) ;  /* 0x0000000000a08947 */ /* 0x000fea0003800000 */
[----:B------:R-:W-:-:S13]  /*8ff0*/  ISETP.NE.AND P0, PT, R0, 0x18, PT ;  /* 0x000000180000780c */ /* 0x000fda0003f05270 */
[----:B------:R-:W-:Y:S05]  /*9000*/  @!P0 BRA `(.L_x_2526) ;  /* 0x0000000000448947 */ /* 0x000fea0003800000 */
.L_x_2503:
[----:B------:R-:W-:Y:S01]  /*9010*/  MOV R0, 0x0 ;  /* 0x0000000000007802 */ /* 0x000fe20000000f00 */
[----:B------:R-:W0:Y:S01]  /*9020*/  LDCU.64 UR4, c[0x4][0x128] ;  /* 0x01002500ff0477ac */ /* 0x000e220008000a00 */
[----:B------:R-:W-:Y:S02]  /*9030*/  IMAD.MOV.U32 R8, RZ, RZ, 0x65 ;  /* 0x00000065ff087424 */ /* 0x000fe400078e00ff */
[----:B------:R1:W2:Y:S01]  /*9040*/  LDC.64 R2, c[0x4][R0] ;  /* 0x0100000000027b82 */ /* 0x0002a20000000a00 */
[----:B------:R-:W4:Y:S01]  /*9050*/  LDCU.64 UR6, c[0x4][0x130] ;  /* 0x01002600ff0677ac */ /* 0x000f220008000a00 */
[----:B------:R-:W-:Y:S02]  /*9060*/  IMAD.MOV.U32 R12, RZ, RZ, 0x1 ;  /* 0x00000001ff0c7424 */ /* 0x000fe400078e00ff */
[----:B------:R-:W-:Y:S01]  /*9070*/  IMAD.MOV.U32 R13, RZ, RZ, RZ ;  /* 0x000000ffff0d7224 */ /* 0x000fe200078e00ff */
[----:B------:R-:W3:Y:S01]  /*9080*/  LDCU.64 UR8, c[0x4][0x10] ;  /* 0x01000200ff0877ac */ /* 0x000ee20008000a00 */
[----:B0-----:R-:W-:-:S02]  /*9090*/  IMAD.U32 R4, RZ, RZ, UR4 ;  /* 0x00000004ff047e24 */ /* 0x001fc4000f8e00ff */
[----:B------:R-:W-:Y:S02]  /*90a0*/  IMAD.U32 R5, RZ, RZ, UR5 ;  /* 0x00000005ff057e24 */ /* 0x000fe4000f8e00ff */
[----:B----4-:R-:W-:Y:S02]  /*90b0*/  IMAD.U32 R6, RZ, RZ, UR6 ;  /* 0x00000006ff067e24 */ /* 0x010fe4000f8e00ff */
[----:B------:R-:W-:Y:S02]  /*90c0*/  IMAD.U32 R7, RZ, RZ, UR7 ;  /* 0x00000007ff077e24 */ /* 0x000fe4000f8e00ff */
[----:B---3--:R-:W-:Y:S02]  /*90d0*/  IMAD.U32 R10, RZ, RZ, UR8 ;  /* 0x00000008ff0a7e24 */ /* 0x008fe4000f8e00ff */
[----:B-1----:R-:W-:-:S07]  /*90e0*/  IMAD.U32 R11, RZ, RZ, UR9 ;  /* 0x00000009ff0b7e24 */ /* 0x002fce000f8e00ff */
[----:B------:R-:W-:-:S07]  /*90f0*/  LEPC R20, `(.L_x_2527) ;  /* 0x000000001014794e */ /* 0x000fce0000000000 */
[----:B--2--5:R-:W-:Y:S05]  /*9100*/  CALL.ABS.NOINC R2 ;  /* 0x0000000002007343 */ /* 0x024fea0003c00000 */
.L_x_2527:
[----:B------:R-:W-:Y:S05]  /*9110*/  EXIT ;  /* 0x000000000000794d */ /* 0x000fea0003800000 */
.L_x_2526:
[----:B------:R-:W-:Y:S01]  /*9120*/  UMOV UR4, 0xf0000000 ;  /* 0xf000000000047882 */ /* 0x000fe20000000000 */
[----:B------:R-:W-:Y:S01]  /*9130*/  UMOV UR5, 0x380fffff ;  /* 0x380fffff00057882 */ /* 0x000fe20000000000 */
[----:B-----5:R-:W0:Y:S01]  /*9140*/  F2F.F32.F64 R7, R16 ;  /* 0x0000001000077310 */ /* 0x020e220000301000 */
        /* <DEDUP_REMOVED lines=14> */
.L_x_2529:
[----:B------:R-:W-:Y:S05]  /*9230*/  BSYNC.RECONVERGENT B0 ;  /* 0x0000000000007941 */ /* 0x000fea0003800200 */
.L_x_2528:
[----:B------:R-:W-:-:S05]  /*9240*/  LOP3.LUT R3, R0, 0x80, R3, 0xf8, !PT ;  /* 0x0000008000037812 */ /* 0x000fca00078ef803 */
[----:B------:R-:W-:Y:S01]  /*9250*/  STG.E.U8 desc[UR36][R4.64], R3 ;  /* 0x0000000304007986 */ /* 0x000fe2000c101124 */
[----:B------:R-:W-:Y:S05]  /*9260*/  EXIT ;  /* 0x000000000000794d */ /* 0x000fea0003800000 */
.L_x_2525:
[----:B------:R-:W-:Y:S01]  /*9270*/  UMOV UR4, 0xf0000000 ;  /* 0xf000000000047882 */ /* 0x000fe20000000000 */
[----:B------:R-:W-:Y:S01]  /*9280*/  UMOV UR5, 0x380fffff ;  /* 0x380fffff00057882 */ /* 0x000fe20000000000 */
[----:B-----5:R-:W0:Y:S01]  /*9290*/  F2F.F32.F64 R3, R16 ;  /* 0x0000001000037310 */ /* 0x020e220000301000 */
        /* <DEDUP_REMOVED lines=13> */
.L_x_2531:
[----:B------:R-:W-:Y:S01]  /*9370*/  IMAD.MOV.U32 R0, RZ, RZ, 0x7f ;  /* 0x0000007fff007424 */ /* 0x000fe200078e00ff */
[----:B------:R-:W-:-:S04]  /*9380*/  ISETP.GT.U32.AND P0, PT, R2, 0x7f800000, PT ;  /* 0x7f8000000200780c */ /* 0x000fc80003f04070 */
[----:B------:R-:W-:-:S09]  /*9390*/  SEL R0, R0, 0x7c, P0 ;  /* 0x0000007c00007807 */ /* 0x000fd20000000000 */
.L_x_2532:
[----:B------:R-:W-:Y:S05]  /*93a0*/  BSYNC.RECONVERGENT B0 ;  /* 0x0000000000007941 */ /* 0x000fea0003800200 */
.L_x_2530:
[----:B------:R-:W-:-:S04]  /*93b0*/  SHF.R.U32.HI R3, RZ, 0x18, R3 ;  /* 0x00000018ff037819 */ /* 0x000fc80000011603 */
[----:B------:R-:W-:-:S05]  /*93c0*/  LOP3.LUT R3, R0, 0x80, R3, 0xf8, !PT ;  /* 0x0000008000037812 */ /* 0x000fca00078ef803 */
[----:B------:R-:W-:Y:S01]  /*93d0*/  STG.E.U8 desc[UR36][R4.64], R3 ;  /* 0x0000000304007986 */ /* 0x000fe2000c101124 */
[----:B------:R-:W-:Y:S05]  /*93e0*/  EXIT ;  /* 0x000000000000794d */ /* 0x000fea0003800000 */
.L_x_2524:
[----:B------:R-:W-:Y:S01]  /*93f0*/  UMOV UR4, 0xf0000000 ;  /* 0xf000000000047882 */ /* 0x000fe20000000000 */
[----:B------:R-:W-:Y:S01]  /*9400*/  UMOV UR5, 0x380fffff ;  /* 0x380fffff00057882 */ /* 0x000fe20000000000 */
[----:B-----5:R-:W0:Y:S01]  /*9410*/  F2F.F32.F64 R0, R16 ;  /* 0x0000001000007310 */ /* 0x020e220000301000 */
[----:B------:R-:W-:-:S14]  /*9420*/  DSETP.GEU.AND P0, PT, |R16|, UR4, PT ;  /* 0x0000000410007e2a */ /* 0x000fdc000bf0e200 */
[----:B0-----:R-:W-:-:S05]  /*9430*/  @!P0 FMUL R0, R0, 1.175494350822287508e-38 ;  /* 0x0080000000008820 */ /* 0x001fca0000400000 */
[----:B------:R-:W-:-:S05]  /*9440*/  F2FP.BF16.F32.PACK_AB R0, RZ, R0 ;  /* 0x00000000ff00723e */ /* 0x000fca00000010ff */
[----:B------:R-:W-:Y:S01]  /*9450*/  STG.E.U16 desc[UR36][R4.64], R0 ;  /* 0x0000000004007986 */ /* 0x000fe2000c101524 */
[----:B------:R-:W-:Y:S05]  /*9460*/  EXIT ;  /* 0x000000000000794d */ /* 0x000fea0003800000 */
.L_x_2533:
        /* <DEDUP_REMOVED lines=9> */
.L_x_2768:


//--------------------- .text._ZN2at6native18elementwise_kernelILi128ELi2EZNS0_22gpu_kernel_impl_nocastIZZZNS0_16cosh_kernel_cudaERNS_18TensorIteratorBaseEENKUlvE0_clEvENKUlvE_clEvEUldE_EEvS4_RKT_EUliE_EEviT1_ --------------------------
	.section	.text._ZN2at6native18elementwise_kernelILi128ELi2EZNS0_22gpu_kernel_impl_nocastIZZZNS0_16cosh_kernel_cudaERNS_18TensorIteratorBaseEENKUlvE0_clEvENKUlvE_clEvEUldE_EEvS4_RKT_EUliE_EEviT1_,"ax",@progbits
	.align	128
        .global         _ZN2at6native18elementwise_kernelILi128ELi2EZNS0_22gpu_kernel_impl_nocastIZZZNS0_16cosh_kernel_cudaERNS_18TensorIteratorBaseEENKUlvE0_clEvENKUlvE_clEvEUldE_EEvS4_RKT_EUliE_EEviT1_
        .type           _ZN2at6native18elementwise_kernelILi128ELi2EZNS0_22gpu_kernel_impl_nocastIZZZNS0_16cosh_kernel_cudaERNS_18TensorIteratorBaseEENKUlvE0_clEvENKUlvE_clEvEUldE_EEvS4_RKT_EUliE_EEviT1_,@function
        .size           _ZN2at6native18elementwise_kernelILi128ELi2EZNS0_22gpu_kernel_impl_nocastIZZZNS0_16cosh_kernel_cudaERNS_18TensorIteratorBaseEENKUlvE0_clEvENKUlvE_clEvEUldE_EEvS4_RKT_EUliE_EEviT1_,(.L_x_2769 - _ZN2at6native18elementwise_kernelILi128ELi2EZNS0_22gpu_kernel_impl_nocastIZZZNS0_16cosh_kernel_cudaERNS_18TensorIteratorBaseEENKUlvE0_clEvENKUlvE_clEvEUldE_EEvS4_RKT_EUliE_EEviT1_)
        .other          _ZN2at6native18elementwise_kernelILi128ELi2EZNS0_22gpu_kernel_impl_nocastIZZZNS0_16cosh_kernel_cudaERNS_18TensorIteratorBaseEENKUlvE0_clEvENKUlvE_clEvEUldE_EEvS4_RKT_EUliE_EEviT1_,@"STO_CUDA_ENTRY STV_DEFAULT"
_ZN2at6native18elementwise_kernelILi128ELi2EZNS0_22gpu_kernel_impl_nocastIZZZNS0_16cosh_kernel_cudaERNS_18TensorIteratorBaseEENKUlvE0_clEvENKUlvE_clEvEUldE_EEvS4_RKT_EUliE_EEviT1_:
.text._ZN2at6native18elementwise_kernelILi128ELi2EZNS0_22gpu_kernel_impl_nocastIZZZNS0_16cosh_kernel_cudaERNS_18TensorIteratorBaseEENKUlvE0_clEvENKUlvE_clEvEUldE_EEvS4_RKT_EUliE_EEviT1_:
        /* <DEDUP_REMOVED lines=14> */
[----:B0-----:R-:W2:Y:S06]  /*00e0*/  LDG.E.64 R6, desc[UR6][R6.64] ;  /* 0x0000000606067981 */ /* 0x001eac000c1e1b00 */
[----:B------:R-:W0:Y:S01]  /*00f0*/  LDC.64 R4, c[0x0][0x580] ;  /* 0x00016000ff047b82 */ /* 0x000e220000000a00 */
[----:B--2---:R-:W-:Y:S02]  /*0100*/  LOP3.LUT R9, R7, 0x7fffffff, RZ, 0xc0, !PT ;  /* 0x7fffffff07097812 */ /* 0x004fe400078ec0ff */
[----:B------:R-:W-:-:S02]  /*0110*/  MOV R8, R6 ;  /* 0x0000000600087202 */ /* 0x000fc40000000f00 */
[----:B------:R-:W-:-:S13]  /*0120*/  ISETP.GE.U32.AND P0, PT, R9, 0x408633cf, PT ;  /* 0x408633cf0900780c */ /* 0x000fda0003f06070 */
[----:B------:R-:W-:-:S06]  /*0130*/  @P0 DSETP.GTU.AND P1, PT, R6, +INF , PT ;  /* 0x7ff000000600042a */ /* 0x000fcc0003f2c000 */
[----:B------:R-:W-:Y:S02]  /*0140*/  @P0 FSEL R10, R6, RZ, P1 ;  /* 0x000000ff060a0208 */ /* 0x000fe40000800000 */
[----:B------:R-:W-:Y:S01]  /*0150*/  @P0 FSEL R11, R7, +QNAN , P1 ;  /* 0x7ff00000070b0808 */ /* 0x000fe20000800000 */
[----:B0-----:R-:W-:Y:S06]  /*0160*/  @P0 BRA `(.L_x_2537) ;  /* 0x0000000000c80947 */ /* 0x001fec0003800000 */
[----:B------:R-:W-:Y:S01]  /*0170*/  MOV R6, 0x652b82fe ;  /* 0x652b82fe00067802 */ /* 0x000fe20000000f00 */
[----:B------:R-:W-:Y:S01]  /*0180*/  UMOV UR8, 0xfefa39ef ;  /* 0xfefa39ef00087882 */ /* 0x000fe20000000000 */
[----:B------:R-:W-:Y:S01]  /*0190*/  MOV R7, 0x3ff71547 ;  /* 0x3ff7154700077802 */ /* 0x000fe20000000f00 */
        /* <DEDUP_REMOVED lines=37> */
[----:B------:R-:W-:Y:S01]  /*03f0*/  DFMA R10, R8, R10, 1 ;  /* 0x3ff00000080a742b */ /* 0x000fe2000000000a */
[----:B------:R-:W-:-:S09]  /*0400*/  MOV R8, RZ ;  /* 0x000000ff00087202 */ /* 0x000fd20000000f00 */
[----:B------:R-:W-:-:S04]  /*0410*/  LEA R6, R6, R11, 0x14 ;  /* 0x0000000b06067211 */ /* 0x000fc800078ea0ff */
[----:B------:R-:W-:Y:S01]  /*0420*/  IADD3 R7, PT, PT, R6, -0x200000, RZ ;  /* 0xffe0000006077810 */ /* 0x000fe20007ffe0ff */
[----:B------:R-:W-:-:S03]  /*0430*/  IMAD.MOV.U32 R6, RZ, RZ, R10 ;  /* 0x000000ffff067224 */ /* 0x000fc600078e000a */
[----:B------:R-:W0:Y:S03]  /*0440*/  MUFU.RCP64H R9, R7 ;  /* 0x0000000700097308 */ /* 0x000e260000001800 */
[----:B0-----:R-:W-:-:S08]  /*0450*/  DFMA R10, -R6, R8, 1 ;  /* 0x3ff00000060a742b */ /* 0x001fd00000000108 */
[----:B------:R-:W-:-:S08]  /*0460*/  DFMA R10, R10, R10, R10 ;  /* 0x0000000a0a0a722b */ /* 0x000fd0000000000a */
[----:B------:R-:W-:-:S08]  /*0470*/  DFMA R10, R8, R10, R8 ;  /* 0x0000000a080a722b */ /* 0x000fd00000000008 */
[----:B------:R-:W-:-:S11]  /*0480*/  DFMA R10, R10, 0.0625, R6 ;  /* 0x3fb000000a0a782b */ /* 0x000fd60000000006 */
.L_x_2537:
[----:B------:R-:W-:Y:S01]  /*0490*/  DADD R10, R10, R10 ;  /* 0x000000000a0a7229 */ /* 0x000fe2000000000a */
[----:B------:R-:W-:-:S06]  /*04a0*/  IADD3 R3, PT, PT, R3, 0x80, RZ ;  /* 0x0000008003037810 */ /* 0x000fcc0007ffe0ff */
[----:B------:R0:W-:Y:S04]  /*04b0*/  STG.E.64 desc[UR6][R4.64], R10 ;  /* 0x0000000a04007986 */ /* 0x0001e8000c101b06 */
.L_x_2536:
[----:B------:R-:W-:Y:S05]  /*04c0*/  BSYNC.RECONVERGENT B0 ;  /* 0x0000000000007941 */ /* 0x000fea0003800200 */
.L_x_2535:
[----:B------:R-:W-:-:S13]  /*04d0*/  ISETP.GE.AND P0, PT, R3, UR4, PT ;  /* 0x0000000403007c0c */ /* 0x000fda000bf06270 */
[----:B------:R-:W-:Y:S05]  /*04e0*/  @P0 EXIT ;  /* 0x000000000000094d */ /* 0x000fea0003800000 */
[----:B0-----:R-:W0:Y:S02]  /*04f0*/  LDC.64 R4, c[0x0][0x588] ;  /* 0x00016200ff047b82 */ /* 0x001e240000000a00 */
        /* <DEDUP_REMOVED lines=21> */
[----:B------:R-:W-:Y:S01]  /*0650*/  UMOV UR5, 0x3e5ade15 ;  /* 0x3e5ade1500057882 */ /* 0x000fe20000000000 */
[----:B------:R-:W-:-:S06]  /*0660*/  MOV R9, 0x3e928af3 ;  /* 0x3e928af300097802 */ /* 0x000fcc0000000f00 */
        /* <DEDUP_REMOVED lines=28> */
[----:B------:R-:W-:-:S05]  /*0830*/  IMAD R4, R4, 0x100000, R9 ;  /* 0x0010000004047824 */ /* 0x000fca00078e0209 */
[----:B------:R-:W-:Y:S02]  /*0840*/  IADD3 R5, PT, PT, R4, -0x200000, RZ ;  /* 0xffe0000004057810 */ /* 0x000fe40007ffe0ff */
[----:B------:R-:W-:Y:S02]  /*0850*/  MOV R4, R8 ;  /* 0x0000000800047202 */ /* 0x000fe40000000f00 */
[----:B------:R-:W0:Y:S04]  /*0860*/  MUFU.RCP64H R7, R5 ;  /* 0x0000000500077308 */ /* 0x000e280000001800 */
[----:B0-----:R-:W-:-:S08]  /*0870*/  DFMA R8, -R4, R6, 1 ;  /* 0x3ff000000408742b */ /* 0x001fd00000000106 */
[----:B------:R-:W-:-:S08]  /*0880*/  DFMA R8, R8, R8, R8 ;  /* 0x000000080808722b */ /* 0x000fd00000000008 */
[----:B------:R-:W-:-:S08]  /*0890*/  DFMA R8, R6, R8, R6 ;  /* 0x000000080608722b */ /* 0x000fd00000000006 */
[----:B------:R-:W-:-:S11]  /*08a0*/  DFMA R8, R8, 0.0625, R4 ;  /* 0x3fb000000808782b */ /* 0x000fd60000000004 */
.L_x_2538:
[----:B------:R-:W-:-:S07]  /*08b0*/  DADD R8, R8, R8 ;  /* 0x0000000008087229 */ /* 0x000fce0000000008 */
[----:B------:R-:W-:Y:S01]  /*08c0*/  STG.E.64 desc[UR6][R2.64], R8 ;  /* 0x0000000802007986 */ /* 0x000fe2000c101b06 */
[----:B------:R-:W-:Y:S05]  /*08d0*/  EXIT ;  /* 0x000000000000794d */ /* 0x000fea0003800000 */
.L_x_2534:
[----:B------:R-:W0:Y:S01]  /*08e0*/  LDCU UR4, c[0x0][0x380] ;  /* 0x00007000ff0477ac */ /* 0x000e220008000800 */
[----:B------:R-:W-:Y:S01]  /*08f0*/  VIADD R2, R2, 0xffffffff ;  /* 0xffffffff02027836 */ /* 0x000fe20000000000 */
[----:B------:R-:W-:Y:S04]  /*0900*/  BSSY.RECONVERGENT B0, `(.L_x_2539) ;  /* 0x0000174000007945 */ /* 0x000fe80003800200 */
[----:B------:R-:W-:-:S04]  /*0910*/  VIMNMX.U32 R0, PT, PT, R2, 0x18, PT ;  /* 0x0000001802007848 */ /* 0x000fc80003fe0000 */
[----:B------:R-:W-:Y:S02]  /*0920*/  IADD3 R0, PT, PT, R0, 0x1, RZ ;  /* 0x0000000100007810 */ /* 0x000fe40007ffe0ff */
[----:B0-----:R-:W-:-:S13]  /*0930*/  ISETP.GE.AND P0, PT, R3, UR4, PT ;  /* 0x0000000403007c0c */ /* 0x001fda000bf06270 */
[----:B------:R-:W-:Y:S05]  /*0940*/  @P0 BRA `(.L_x_2540) ;  /* 0x0000001400bc0947 */ /* 0x000fea0003800000 */
[----:B------:R-:W0:Y:S01]  /*0950*/  LDCU.64 UR8, c[0x0][0x390] ;  /* 0x00007200ff0877ac */ /* 0x000e220008000a00 */
[----:B------:R-:W-:Y:S02]  /*0960*/  MOV R4, RZ ;  /* 0x000000ff00047202 */ /* 0x000fe40000000f00 */
[----:B------:R-:W-:Y:S01]  /*0970*/  MOV R5, R3 ;  /* 0x0000000300057202 */ /* 0x000fe20000000f00 */
[----:B------:R-:W1:Y:S01]  /*0980*/  LDCU UR5, c[0x0][0x38c] ;  /* 0x00007180ff0577ac */ /* 0x000e620008000800 */
[----:B------:R-:W-:Y:S01]  /*0990*/  ISETP.NE.AND P0, PT, R2, RZ, PT ;  /* 0x000000ff0200720c */ /* 0x000fe20003f05270 */
[----:B------:R-:W2:Y:S01]  /*09a0*/  LDCU.64 UR10, c[0x0][0x4b8] ;  /* 0x00009700ff0a77ac */ /* 0x000ea20008000a00 */
[----:B0-----:R-:W-:-:S05]  /*09b0*/  IMAD.HI.U32 R6, R3, UR8, R4 ;  /* 0x0000000803067c27 */ /* 0x001fca000f8e0004 */
[----:B------:R-:W-:-:S05]  /*09c0*/  SHF.R.U32.HI R7, RZ, UR9, R6 ;  /* 0x00000009ff077c19 */ /* 0x000fca0008011606 */
[----:B------:R-:W-:-:S04]  /*09d0*/  IMAD.MOV R4, RZ, RZ, -R7 ;  /* 0x000000ffff047224 */ /* 0x000fc800078e0a07 */
        /* <DEDUP_REMOVED lines=282> */
[----:B------:R-:W-:-:S04]  /*1b80*/  IMAD R6, R13, UR8, R7 ;  /* 0x000000080d067c24 */ /* 0x000fc8000f8e0207 */
[----:B------:R-:W-:Y:S02]  /*1b90*/  @P0 IMAD.MOV R10, RZ, RZ, -R10 ;  /* 0x000000ffff0a0224 */ /* 0x000fe400078e0a0a */
[----:B--2---:R-:W-:Y:S02]  /*1ba0*/  IMAD R5, R6, UR10, R5 ;  /* 0x0000000a06057c24 */ /* 0x004fe4000f8e0205 */
[----:B0-----:R-:W-:Y:S02]  /*1bb0*/  @P0 IMAD R10, R10, R17, R11 ;  /* 0x000000110a0a0224 */ /* 0x001fe400078e020b */
[----:B------:R-:W-:Y:S02]  /*1bc0*/  IMAD R4, R6, UR11, R4 ;  /* 0x0000000b06047c24 */ /* 0x000fe4000f8e0204 */
[C---:B-1----:R-:W-:Y:S02]  /*1bd0*/  @P0 IMAD R5, R10.reuse, R8, R5 ;  /* 0x000000080a050224 */ /* 0x042fe400078e0205 */
[----:B------:R-:W-:-:S07]  /*1be0*/  @P0 IMAD R4, R10, R9, R4 ;  /* 0x000000090a040224 */ /* 0x000fce00078e0204 */
.L_x_2541:
[----:B------:R-:W0:Y:S02]  /*1bf0*/  LDCU.64 UR8, c[0x0][0x588] ;  /* 0x0000b100ff0877ac */ /* 0x000e240008000a00 */
[----:B0-----:R-:W-:-:S04]  /*1c00*/  IADD3 R6, P0, PT, R4, UR8, RZ ;  /* 0x0000000804067c10 */ /* 0x001fc8000ff1e0ff */
[----:B------:R-:W-:-:S06]  /*1c10*/  IADD3.X R7, PT, PT, RZ, UR9, RZ, P0, !PT ;  /* 0x00000009ff077c10 */ /* 0x000fcc00087fe4ff */
[----:B------:R-:W2:Y:S01]  /*1c20*/  LDG.E.64 R6, desc[UR6][R6.64] ;  /* 0x0000000606067981 */ /* 0x000ea2000c1e1b00 */
[----:B------:R-:W-:Y:S01]  /*1c30*/  BSSY.RECONVERGENT B1, `(.L_x_2542) ;  /* 0x000003a000017945 */ /* 0x000fe20003800200 */
[----:B--2---:R-:W-:Y:S02]  /*1c40*/  LOP3.LUT R11, R7, 0x7fffffff, RZ, 0xc0, !PT ;  /* 0x7fffffff070b7812 */ /* 0x004fe400078ec0ff */
[----:B------:R-:W-:Y:S02]  /*1c50*/  MOV R10, R6 ;  /* 0x00000006000a7202 */ /* 0x000fe40000000f00 */
[----:B------:R-:W-:-:S13]  /*1c60*/  ISETP.GT.U32.AND P0, PT, R11, 0x408633ce, PT ;  /* 0x408633ce0b00780c */ /* 0x000fda0003f04070 */
[----:B------:R-:W-:Y:S05]  /*1c70*/  @P0 BRA `(.L_x_2543) ;  /* 0x0000000000c80947 */ /* 0x000fea0003800000 */
        /* <DEDUP_REMOVED lines=11> */
[----:B------:R-:W-:Y:S01]  /*1d30*/  HFMA2 R11, -RZ, RZ, 1.642578125, -0.00021207332611083984375 ;  /* 0x3e928af3ff0b7431 */ /* 0x000fe200000001ff */
        /* <DEDUP_REMOVED lines=38> */
.L_x_2543:
[----:B------:R-:W-:-:S06]  /*1fa0*/  DSETP.GTU.AND P0, PT, R6, +INF , PT ;  /* 0x7ff000000600742a */ /* 0x000fcc0003f0c000 */
[----:B------:R-:W-:Y:S02]  /*1fb0*/  FSEL R8, R6, RZ, P0 ;  /* 0x000000ff06087208 */ /* 0x000fe40000000000 */
[----:B------:R-:W-:-:S07]  /*1fc0*/  FSEL R9, R7, +QNAN , P0 ;  /* 0x7ff0000007097808 */ /* 0x000fce0000000000 */
.L_x_2544:
[----:B------:R-:W-:Y:S05]  /*1fd0*/  BSYNC.RECONVERGENT B1 ;  /* 0x0000000000017941 */ /* 0x000fea0003800200 */
.L_x_2542:
[----:B------:R-:W0:Y:S01]  /*1fe0*/  LDCU.64 UR8, c[0x0][0x580] ;  /* 0x0000b000ff0877ac */ /* 0x000e220008000a00 */
[----:B------:R-:W-:Y:S01]  /*1ff0*/  DADD R8, R8, R8 ;  /* 0x0000000008087229 */ /* 0x000fe20000000008 */
[----:B------:R-:W-:Y:S02]  /*2000*/  IADD3 R3, PT, PT, R3, 0x80, RZ ;  /* 0x0000008003037810 */ /* 0x000fe40007ffe0ff */
[----:B0-----:R-:W-:-:S04]  /*2010*/  IADD3 R4, P0, PT, R5, UR8, RZ ;  /* 0x0000000805047c10 */ /* 0x001fc8000ff1e0ff */
[----:B------:R-:W-:-:S05]  /*2020*/  IADD3.X R5, PT, PT, RZ, UR9, RZ, P0, !PT ;  /* 0x00000009ff057c10 */ /* 0x000fca00087fe4ff */
[----:B------:R0:W-:Y:S04]  /*2030*/  STG.E.64 desc[UR6][R4.64], R8 ;  /* 0x0000000804007986 */ /* 0x0001e8000c101b06 */
.L_x_2540:
[----:B------:R-:W-:Y:S05]  /*2040*/  BSYNC.RECONVERGENT B0 ;  /* 0x0000000000007941 */ /* 0x000fea0003800200 */
.L_x_2539:
[----:B------:R-:W-:-:S13]  /*2050*/  ISETP.GE.AND P0, PT, R3, UR4, PT ;  /* 0x0000000403007c0c */ /* 0x000fda000bf06270 */
[----:B------:R-:W-:Y:S05]  /*2060*/  @P0 EXIT ;  /* 0x000000000000094d */ /* 0x000fea0003800000 */
[----:B------:R-:W1:Y:S01]  /*2070*/  LDCU.64 UR4, c[0x0][0x390] ;  /* 0x00007200ff0477ac */ /* 0x000e620008000a00 */
[----:B0-----:R-:W-:Y:S01]  /*2080*/  MOV R5, R3 ;  /* 0x0000000300057202 */ /* 0x001fe20000000f00 */
[----:B------:R-:W-:Y:S01]  /*2090*/  IMAD.MOV.U32 R4, RZ, RZ, RZ ;  /* 0x000000ffff047224 */ /* 0x000fe200078e00ff */
        /* <DEDUP_REMOVED lines=295> */
.L_x_2545:
[----:B------:R-:W0:Y:S02]  /*3310*/  LDCU.128 UR8, c[0x0][0x580] ;  /* 0x0000b000ff0877ac */ /* 0x000e240008000c00 */
[----:B0-----:R-:W-:-:S05]  /*3320*/  IADD3 R6, P0, PT, R2, UR10, RZ ;  /* 0x0000000a02067c10 */ /* 0x001fca000ff1e0ff */
[----:B------:R-:W-:-:S06]  /*3330*/  IMAD.X R7, RZ, RZ, UR11, P0 ;  /* 0x0000000bff077e24 */ /* 0x000fcc00080e06ff */
[----:B------:R-:W2:Y:S01]  /*3340*/  LDG.E.64 R6, desc[UR6][R6.64] ;  /* 0x0000000606067981 */ /* 0x000ea2000c1e1b00 */
[----:B------:R-:W-:Y:S01]  /*3350*/  IADD3 R2, P2, PT, R3, UR8, RZ ;  /* 0x0000000803027c10 */ /* 0x000fe2000ff5e0ff */
[----:B------:R-:W-:Y:S03]  /*3360*/  BSSY.RECONVERGENT B0, `(.L_x_2546) ;  /* 0x000003a000007945 */ /* 0x000fe60003800200 */
[----:B------:R-:W-:Y:S02]  /*3370*/  IADD3.X R3, PT, PT, RZ, UR9, RZ, P2, !PT ;  /* 0x00000009ff037c10 */ /* 0x000fe400097fe4ff */
[----:B--2---:R-:W-:Y:S02]  /*3380*/  LOP3.LUT R9, R7, 0x7fffffff, RZ, 0xc0, !PT ;  /* 0x7fffffff07097812 */ /* 0x004fe400078ec0ff */
[----:B------:R-:W-:Y:S02]  /*3390*/  MOV R8, R6 ;  /* 0x0000000600087202 */ /* 0x000fe40000000f00 */
[----:B------:R-:W-:-:S13]  /*33a0*/  ISETP.GE.U32.AND P0, PT, R9, 0x408633cf, PT ;  /* 0x408633cf0900780c */ /* 0x000fda0003f06070 */
[----:B------:R-:W-:-:S06]  /*33b0*/  @P0 DSETP.GTU.AND P1, PT, R6, +INF , PT ;  /* 0x7ff000000600042a */ /* 0x000fcc0003f2c000 */
[----:B------:R-:W-:Y:S02]  /*33c0*/  @P0 FSEL R4, R6, RZ, P1 ;  /* 0x000000ff06040208 */ /* 0x000fe40000800000 */
[----:B------:R-:W-:Y:S01]  /*33d0*/  @P0 FSEL R5, R7, +QNAN , P1 ;  /* 0x7ff0000007050808 */ /* 0x000fe20000800000 */
[----:B------:R-:W-:Y:S06]  /*33e0*/  @P0 BRA `(.L_x_2547) ;  /* 0x0000000000c40947 */ /* 0x000fec0003800000 */
        /* <DEDUP_REMOVED lines=41> */
[----:B------:R-:W-:-:S04]  /*3680*/  LEA R4, R4, R7, 0x14 ;  /* 0x0000000704047211 */ /* 0x000fc800078ea0ff */
[----:B------:R-:W-:Y:S02]  /*3690*/  IADD3 R7, PT, PT, R4, -0x200000, RZ ;  /* 0xffe0000004077810 */ /* 0x000fe40007ffe0ff */
[----:B------:R-:W-:Y:S02]  /*36a0*/  MOV R4, RZ ;  /* 0x000000ff00047202 */ /* 0x000fe40000000f00 */
[----:B------:R-:W0:Y:S04]  /*36b0*/  MUFU.RCP64H R5, R7 ;  /* 0x0000000700057308 */ /* 0x000e280000001800 */
[----:B0-----:R-:W-:-:S08]  /*36c0*/  DFMA R8, -R6, R4, 1 ;  /* 0x3ff000000608742b */ /* 0x001fd00000000104 */
[----:B------:R-:W-:-:S08]  /*36d0*/  DFMA R8, R8, R8, R8 ;  /* 0x000000080808722b */ /* 0x000fd00000000008 */
[----:B------:R-:W-:-:S08]  /*36e0*/  DFMA R4, R4, R8, R4 ;  /* 0x000000080404722b */ /* 0x000fd00000000004 */
[----:B------:R-:W-:-:S11]  /*36f0*/  DFMA R4, R4, 0.0625, R6 ;  /* 0x3fb000000404782b */ /* 0x000fd60000000006 */
.L_x_2547:
[----:B------:R-:W-:Y:S05]  /*3700*/  BSYNC.RECONVERGENT B0 ;  /* 0x0000000000007941 */ /* 0x000fea0003800200 */
.L_x_2546:
[----:B------:R-:W-:-:S07]  /*3710*/  DADD R4, R4, R4 ;  /* 0x0000000004047229 */ /* 0x000fce0000000004 */
[----:B------:R-:W-:Y:S01]  /*3720*/  STG.E.64 desc[UR6][R2.64], R4 ;  /* 0x0000000402007986 */ /* 0x000fe2000c101b06 */
[----:B------:R-:W-:Y:S05]  /*3730*/  EXIT ;  /* 0x000000000000794d */ /* 0x000fea0003800000 */
.L_x_2548:
        /* <DEDUP_REMOVED lines=12> */
.L_x_2769:


//--------------------- .text._ZN2at6native27unrolled_elementwise_kernelIZZZNS0_16cosh_kernel_cudaERNS_18TensorIteratorBaseEENKUlvE0_clEvENKUlvE_clEvEUldE_St5arrayIPcLm2EELi4E23TrivialOffsetCalculatorILi1EjESB_NS0_6memory15LoadWithoutCastENSC_16StoreWithoutCastEEEviT_T0_T2_T3_T4_T5_ --------------------------
	.section	.text._ZN2at6native27unrolled_elementwise_kernelIZZZNS0_16cosh_kernel_cudaERNS_18TensorIteratorBaseEENKUlvE0_clEvENKUlvE_clEvEUldE_St5arrayIPcLm2EELi4E23TrivialOffsetCalculatorILi1EjESB_NS0_6memory15LoadWithoutCastENSC_16StoreWithoutCastEEEviT_T0_T2_T3_T4_T5_,"ax",@progbits
	.align	128
        .global         _ZN2at6native27unrolled_elementwise_kernelIZZZNS0_16cosh_kernel_cudaERNS_18TensorIteratorBaseEENKUlvE0_clEvENKUlvE_clEvEUldE_St5arrayIPcLm2EELi4E23TrivialOffsetCalculatorILi1EjESB_NS0_6memory15LoadWithoutCastENSC_16StoreWithoutCastEEEviT_T0_T2_T3_T4_T5_
        .type           _ZN2at6native27unrolled_elementwise_kernelIZZZNS0_16cosh_kernel_cudaERNS_18TensorIteratorBaseEENKUlvE0_clEvENKUlvE_clEvEUldE_St5arrayIPcLm2EELi4E23TrivialOffsetCalculatorILi1EjESB_NS0_6memory15LoadWithoutCastENSC_16StoreWithoutCastEEEviT_T0_T2_T3_T4_T5_,@function
        .size           _ZN2at6native27unrolled_elementwise_kernelIZZZNS0_16cosh_kernel_cudaERNS_18TensorIteratorBaseEENKUlvE0_clEvENKUlvE_clEvEUldE_St5arrayIPcLm2EELi4E23TrivialOffsetCalculatorILi1EjESB_NS0_6memory15LoadWithoutCastENSC_16StoreWithoutCastEEEviT_T0_T2_T3_T4_T5_,(.L_x_2770 - _ZN2at6native27unrolled_elementwise_kernelIZZZNS0_16cosh_kernel_cudaERNS_18TensorIteratorBaseEENKUlvE0_clEvENKUlvE_clEvEUldE_St5arrayIPcLm2EELi4E23TrivialOffsetCalculatorILi1EjESB_NS0_6memory15LoadWithoutCastENSC_16StoreWithoutCastEEEviT_T0_T2_T3_T4_T5_)
        .other          _ZN2at6native27unrolled_elementwise_kernelIZZZNS0_16cosh_kernel_cudaERNS_18TensorIteratorBaseEENKUlvE0_clEvENKUlvE_clEvEUldE_St5arrayIPcLm2EELi4E23TrivialOffsetCalculatorILi1EjESB_NS0_6memory15LoadWithoutCastENSC_16StoreWithoutCastEEEviT_T0_T2_T3_T4_T5_,@"STO_CUDA_ENTRY STV_DEFAULT"
_ZN2at6native27unrolled_elementwise_kernelIZZZNS0_16cosh_kernel_cudaERNS_18TensorIteratorBaseEENKUlvE0_clEvENKUlvE_clEvEUldE_St5arrayIPcLm2EELi4E23TrivialOffsetCalculatorILi1EjESB_NS0_6memory15LoadWithoutCastENSC_16StoreWithoutCastEEEviT_T0_T2_T3_T4_T5_:
.text._ZN2at6native27unrolled_elementwise_kernelIZZZNS0_16cosh_kernel_cudaERNS_18TensorIteratorBaseEENKUlvE0_clEvENKUlvE_clEvEUldE_St5arrayIPcLm2EELi4E23TrivialOffsetCalculatorILi1EjESB_NS0_6memory15LoadWithoutCastENSC_16StoreWithoutCastEEEviT_T0_T2_T3_T4_T5_:
[----:B------:R-:W-:Y:S01]  /*0000*/  LDC R1, c[0x0][0x37c] ;  /* 0x0000df00ff017b82 */ /* 0x000fe20000000800 */
[----:B------:R-:W0:Y:S07]  /*0010*/  S2R R0, SR_CTAID.X ;  /* 0x0000000000007919 */ /* 0x000e2e0000002500 */
[----:B------:R-:W0:Y:S01]  /*0020*/  LDC R3, c[0x0][0x380] ;  /* 0x0000e000ff037b82 */ /* 0x000e220000000800 */
[----:B------:R-:W1:Y:S01]  /*0030*/  LDCU.64 UR4, c[0x0][0x358] ;  /* 0x00006b00ff0477ac */ /* 0x000e620008000a00 */
[----:B------:R-:W2:Y:S01]  /*0040*/  S2R R13, SR_TID.X ;  /* 0x00000000000d7919 */ /* 0x000ea20000002100 */
[----:B0-----:R-:W-:-:S02]  /*0050*/  IMAD R4, R0, -0x200, R3 ;  /* 0xfffffe0000047824 */ /* 0x001fc400078e0203 */
[----:B--2---:R-:W-:-:S03]  /*0060*/  IMAD.MOV.U32 R5, RZ, RZ, R13 ;  /* 0x000000ffff057224 */ /* 0x004fc600078e000d */
[----:B------:R-:W-:-:S13]  /*0070*/  ISETP.GE.AND P0, PT, R13, R4, PT ;  /* 0x000000040d00720c */ /* 0x000fda0003f06270 */
[----:B------:R-:W-:Y:S01]  /*0080*/  @!P0 VIADD R13, R5, 0x80 ;  /* 0x00000080050d8836 */ /* 0x000fe20000000000 */
[----:B------:R-:W0:Y:S01]  /*0090*/  @!P0 LDC.64 R6, c[0x0][0x390] ;  /* 0x0000e400ff068b82 */ /* 0x000e220000000a00 */
[----:B------:R-:W-:-:S03]  /*00a0*/  @!P0 IMAD R15, R0, 0x200, R5 ;  /* 0x00000200000f8824 */ /* 0x000fc600078e0205 */
[----:B------:R-:W-:-:S13]  /*00b0*/  ISETP.GE.AND P1, PT, R13, R4, PT ;  /* 0x000000040d00720c */ /* 0x000fda0003f26270 */
[----:B------:R-:W-:Y:S01]  /*00c0*/  @!P1 IMAD R17, R0, 0x200, R13 ;  /* 0x0000020000119824 */ /* 0x000fe200078e020d */
[----:B------:R-:W-:Y:S01]  /*00d0*/  @!P1 IADD3 R13, PT, PT, R13, 0x80, RZ ;  /* 0x000000800d0d9810 */ /* 0x000fe20007ffe0ff */
[----:B------:R-:W2:Y:S03]  /*00e0*/  @!P1 LDC.64 R8, c[0x0][0x390] ;  /* 0x0000e400ff089b82 */ /* 0x000ea60000000a00 */
[----:B------:R-:W-:Y:S01]  /*00f0*/  ISETP.GE.AND P3, PT, R13, R4, PT ;  /* 0x000000040d00720c */ /* 0x000fe20003f66270 */
[----:B0-----:R-:W-:Y:S01]  /*0100*/  @!P0 IMAD.WIDE.U32 R6, R15, 0x8, R6 ;  /* 0x000000080f068825 */ /* 0x001fe200078e0006 */
[----:B------:R-:W-:-:S06]  /*0110*/  CS2R R14, SRZ ;  /* 0x00000000000e7805 */ /* 0x000fcc000001ff00 */
[----:B-1----:R0:W5:Y:S05]  /*0120*/  @!P0 LDG.E.64 R14, desc[UR4][R6.64] ;  /* 0x00000004060e8981 */ /* 0x00216a000c1e1b00 */
[----:B------:R-:W-:Y:S01]  /*0130*/  @!P3 IMAD R19, R0, 0x200, R13 ;  /* 0x000002000013b824 */ /* 0x000fe200078e020d */
[----:B------:R-:W1:Y:S01]  /*0140*/  @!P3 LDC.64 R10, c[0x0][0x390] ;  /* 0x0000e400ff0abb82 */ /* 0x000e620000000a00 */
[----:B------:R-:W-:-:S05]  /*0150*/  @!P3 VIADD R13, R13, 0x80 ;  /* 0x000000800d0db836 */ /* 0x000fca0000000000 */
[----:B------:R-:W-:Y:S01]  /*0160*/  ISETP.GE.AND P2, PT, R13, R4, PT ;  /* 0x000000040d00720c */ /* 0x000fe20003f46270 */
[----:B--2---:R-:W-:-:S12]  /*0170*/  @!P1 IMAD.WIDE.U32 R8, R17, 0x8, R8 ;  /* 0x0000000811089825 */ /* 0x004fd800078e0008 */
[----:B------:R-:W2:Y:S01]  /*0180*/  @!P2 LDC.64 R2, c[0x0][0x390] ;  /* 0x0000e400ff02ab82 */ /* 0x000ea20000000a00 */
[----:B------:R-:W-:Y:S01]  /*0190*/  @!P2 LEA R13, R0, R13, 0x9 ;  /* 0x0000000d000da211 */ /* 0x000fe200078e48ff */
[----:B-1----:R-:W-:Y:S01]  /*01a0*/  @!P3 IMAD.WIDE.U32 R18, R19, 0x8, R10 ;  /* 0x000000081312b825 */ /* 0x002fe200078e000a */
[----:B------:R-:W-:-:S06]  /*01b0*/  CS2R R10, SRZ ;  /* 0x00000000000a7805 */ /* 0x000fcc000001ff00 */
[----:B------:R0:W5:Y:S01]  /*01c0*/  @!P3 LDG.E.64 R10, desc[UR4][R18.64] ;  /* 0x00000004120ab981 */ /* 0x000162000c1e1b00 */
[----:B--2---:R-:W-:Y:S01]  /*01d0*/  @!P2 IMAD.WIDE.U32 R16, R13, 0x8, R2 ;  /* 0x000000080d10a825 */ /* 0x004fe200078e0002 */
[----:B------:R-:W-:Y:S02]  /*01e0*/  CS2R R12, SRZ ;  /* 0x00000000000c7805 */ /* 0x000fe4000001ff00 */
[----:B------:R-:W-:-:S04]  /*01f0*/  CS2R R2, SRZ ;  /* 0x0000000000027805 */ /* 0x000fc8000001ff00 */
[----:B------:R0:W5:Y:S04]  /*0200*/  @!P1 LDG.E.64 R12, desc[UR4][R8.64] ;  /* 0x00000004080c9981 */ /* 0x000168000c1e1b00 */
[----:B------:R0:W5:Y:S01]  /*0210*/  @!P2 LDG.E.64 R2, desc[UR4][R16.64] ;  /* 0x000000041002a981 */ /* 0x000162000c1e1b00 */
[----:B------:R-:W-:Y:S01]  /*0220*/  ISETP.GE.AND P0, PT, R5, R4, PT ;  /* 0x000000040500720c */ /* 0x000fe20003f06270 */
[----:B------:R-:W-:-:S12]  /*0230*/  BSSY.RECONVERGENT B0, `(.L_x_2549) ;  /* 0x000003e000007945 */ /* 0x000fd80003800200 */
[----:B0-----:R-:W-:Y:S05]  /*0240*/  @P0 BRA `(.L_x_2550) ;  /* 0x0000000000f00947 */ /* 0x001fea0003800000 */
[----:B-----5:R-:W-:Y:S01]  /*0250*/  LOP3.LUT R17, R15, 0x7fffffff, RZ, 0xc0, !PT ;  /* 0x7fffffff0f117812 */ /* 0x020fe200078ec0ff */
[----:B------:R-:W-:Y:S01]  /*0260*/  BSSY.RECONVERGENT B1, `(.L_x_2551) ;  /* 0x0000039000017945 */ /* 0x000fe20003800200 */
[----:B------:R-:W-:Y:S02]  /*0270*/  IMAD.MOV.U32 R16, RZ, RZ, R14 ;  /* 0x000000ffff107224 */ /* 0x000fe400078e000e */
[----:B------:R-:W-:-:S13]  /*0280*/  ISETP.GT.U32.AND P1, PT, R17, 0x408633ce, PT ;  /* 0x408633ce1100780c */ /* 0x000fda0003f24070 */
[----:B------:R-:W-:Y:S05]  /*0290*/  @P1 BRA `(.L_x_2552) ;  /* 0x0000000000c81947 */ /* 0x000fea0003800000 */
        /* <DEDUP_REMOVED lines=50> */
.L_x_2552:
[----:B------:R-:W-:-:S06]  /*05c0*/  DSETP.GTU.AND P1, PT, R14, +INF , PT ;  /* 0x7ff000000e00742a */ /* 0x000fcc0003f2c000 */
[----:B------:R-:W-:Y:S02]  /*05d0*/  FSEL R6, R14, RZ, P1 ;  /* 0x000000ff0e067208 */ /* 0x000fe40000800000 */
[----:B------:R-:W-:-:S07]  /*05e0*/  FSEL R7, R15, +QNAN , P1 ;  /* 0x7ff000000f077808 */ /* 0x000fce0000800000 */
.L_x_2553:
[----:B------:R-:W-:Y:S05]  /*05f0*/  BSYNC.RECONVERGENT B1 ;  /* 0x0000000000017941 */ /* 0x000fea0003800200 */
.L_x_2551:
[----:B------:R-:W-:-:S11]  /*0600*/  DADD R6, R6, R6 ;  /* 0x0000000006067229 */ /* 0x000fd60000000006 */
.L_x_2550:
[----:B------:R-:W-:Y:S05]  /*0610*/  BSYNC.RECONVERGENT B0 ;  /* 0x0000000000007941 */ /* 0x000fea0003800200 */
.L_x_2549:
[----:B------:R-:W-:Y:S01]  /*0620*/  VIADD R9, R5, 0x80 ;  /* 0x0000008005097836 */ /* 0x000fe20000000000 */
[----:B------:R-:W-:Y:S04]  /*0630*/  BSSY.RECONVERGENT B0, `(.L_x_2554) ;  /* 0x000003e000007945 */ /* 0x000fe80003800200 */
[----:B------:R-:W-:-:S13]  /*0640*/  ISETP.GE.AND P1, PT, R9, R4, PT ;  /* 0x000000040900720c */ /* 0x000fda0003f26270 */
[----:B------:R-:W-:Y:S05]  /*0650*/  @P1 BRA `(.L_x_2555) ;  /* 0x0000000000ec1947 */ /* 0x000fea0003800000 */
[----:B-----5:R-:W-:Y:S01]  /*0660*/  LOP3.LUT R17, R13, 0x7fffffff, RZ, 0xc0, !PT ;  /* 0x7fffffff0d117812 */ /* 0x020fe200078ec0ff */
        /* <DEDUP_REMOVED lines=55> */
[----:B------:R-:W-:-:S11]  /*09e0*/  DFMA R14, R14, 0.0625, R16 ;  /* 0x3fb000000e0e782b */ /* 0x000fd60000000010 */
.L_x_2557:
[----:B------:R-:W-:Y:S05]  /*09f0*/  BSYNC.RECONVERGENT B1 ;  /* 0x0000000000017941 */ /* 0x000fea0003800200 */
.L_x_2556:
[----:B------:R-:W-:-:S11]  /*0a00*/  DADD R12, R14, R14 ;  /* 0x000000000e0c7229 */ /* 0x000fd6000000000e */
.L_x_2555:
[----:B------:R-:W-:Y:S05]  /*0a10*/  BSYNC.RECONVERGENT B0 ;  /* 0x0000000000007941 */ /* 0x000fea0003800200 */
.L_x_2554:
[----:B-----5:R-:W-:Y:S01]  /*0a20*/  VIADD R15, R5, 0x100 ;  /* 0x00000100050f7836 */ /* 0x020fe20000000000 */
[----:B------:R-:W-:Y:S04]  /*0a30*/  BSSY.RECONVERGENT B0, `(.L_x_2558) ;  /* 0x000003e000007945 */ /* 0x000fe80003800200 */
[----:B------:R-:W-:-:S13]  /*0a40*/  ISETP.GE.AND P1, PT, R15, R4, PT ;  /* 0x000000040f00720c */ /* 0x000fda0003f26270 */
[----:B------:R-:W-:Y:S05]  /*0a50*/  @P1 BRA `(.L_x_2559) ;  /* 0x0000000000ec1947 */ /* 0x000fea0003800000 */
[----:B------:R-:W-:Y:S01]  /*0a60*/  LOP3.LUT R17, R11, 0x7fffffff, RZ, 0xc0, !PT ;  /* 0x7fffffff0b117812 */ /* 0x000fe200078ec0ff */
        /* <DEDUP_REMOVED lines=56> */
.L_x_2561:
[----:B------:R-:W-:Y:S05]  /*0df0*/  BSYNC.RECONVERGENT B1 ;  /* 0x0000000000017941 */ /* 0x000fea0003800200 */
.L_x_2560:
[----:B------:R-:W-:-:S11]  /*0e00*/  DADD R10, R14, R14 ;  /* 0x000000000e0a7229 */ /* 0x000fd6000000000e */
.L_x_2559:
[----:B------:R-:W-:Y:S05]  /*0e10*/  BSYNC.RECONVERGENT B0 ;  /* 0x0000000000007941 */ /* 0x000fea0003800200 */
.L_x_2558:
[----:B------:R-:W-:Y:S01]  /*0e20*/  VIADD R15, R5, 0x180 ;  /* 0x00000180050f7836 */ /* 0x000fe20000000000 */
        /* <DEDUP_REMOVED lines=60> */
.L_x_2565:
[----:B------:R-:W-:Y:S05]  /*11f0*/  BSYNC.RECONVERGENT B1 ;  /* 0x0000000000017941 */ /* 0x000fea0003800200 */
.L_x_2564:
[----:B------:R-:W-:-:S11]  /*1200*/  DADD R2, R14, R14 ;  /* 0x000000000e027229 */ /* 0x000fd6000000000e */
.L_x_2563:
[----:B------:R-:W-:Y:S05]  /*1210*/  BSYNC.RECONVERGENT B0 ;  /* 0x0000000000007941 */ /* 0x000fea0003800200 */
.L_x_2562:
[----:B------:R-:W0:Y:S01]  /*1220*/  @!P0 LDC.64 R14, c[0x0][0x388] ;  /* 0x0000e200ff0e8b82 */ /* 0x000e220000000a00 */
[----:B------:R-:W-:Y:S01]  /*1230*/  @!P0 IMAD R17, R0, 0x200, R5 ;  /* 0x0000020000118824 */ /* 0x000fe200078e0205 */
[----:B------:R-:W-:Y:S01]  /*1240*/  BSSY.RECONVERGENT B0, `(.L_x_2566) ;  /* 0x0000010000007945 */ /* 0x000fe20003800200 */
[----:B------:R-:W-:-:S05]  /*1250*/  @!P0 IMAD.MOV.U32 R5, RZ, RZ, R9 ;  /* 0x000000ffff058224 */ /* 0x000fca00078e0009 */
[----:B------:R-:W-:Y:S01]  /*1260*/  ISETP.GE.AND P1, PT, R5, R4, PT ;  /* 0x000000040500720c */ /* 0x000fe20003f26270 */
[----:B0-----:R-:W-:-:S05]  /*1270*/  @!P0 IMAD.WIDE.U32 R8, R17, 0x8, R14 ;  /* 0x0000000811088825 */ /* 0x001fca00078e000e */
[----:B------:R0:W-:Y:S07]  /*1280*/  @!P0 STG.E.64 desc[UR4][R8.64], R6 ;  /* 0x0000000608008986 */ /* 0x0001ee000c101b04 */
[----:B------:R-:W-:Y:S05]  /*1290*/  @P1 BRA `(.L_x_2567) ;  /* 0x0000000000281947 */ /* 0x000fea0003800000 */
[----:B0-----:R-:W0:Y:S01]  /*12a0*/  LDC.64 R6, c[0x0][0x388] ;  /* 0x0000e200ff067b82 */ /* 0x001e220000000a00 */
[----:B------:R-:W-:Y:S01]  /*12b0*/  LEA R9, R0, R5, 0x9 ;  /* 0x0000000500097211 */ /* 0x000fe200078e48ff */
[----:B------:R-:W-:-:S05]  /*12c0*/  VIADD R5, R5, 0x80 ;  /* 0x0000008005057836 */ /* 0x000fca0000000000 */
[----:B------:R-:W-:-:S13]  /*12d0*/  ISETP.GE.AND P0, PT, R5, R4, PT ;  /* 0x000000040500720c */ /* 0x000fda0003f06270 */
[----:B------:R-:W-:Y:S01]  /*12e0*/  @!P0 IMAD R15, R0, 0x200, R5 ;  /* 0x00000200000f8824 */ /* 0x000fe200078e0205 */
[----:B------:R-:W-:Y:S01]  /*12f0*/  @!P0 IADD3 R5, PT, PT, R5, 0x80, RZ ;  /* 0x0000008005058810 */ /* 0x000fe20007ffe0ff */
[----:B0-----:R-:W-:-:S04]  /*1300*/  IMAD.WIDE.U32 R8, R9, 0x8, R6 ;  /* 0x0000000809087825 */ /* 0x001fc800078e0006 */
[----:B------:R-:W-:Y:S01]  /*1310*/  @!P0 IMAD.WIDE.U32 R6, R15, 0x8, R6 ;  /* 0x000000080f068825 */ /* 0x000fe200078e0006 */
[----:B------:R1:W-:Y:S04]  /*1320*/  STG.E.64 desc[UR4][R8.64], R12 ;  /* 0x0000000c08007986 */ /* 0x0003e8000c101b04 */
[----:B------:R1:W-:Y:S02]  /*1330*/  @!P0 STG.E.64 desc[UR4][R6.64], R10 ;  /* 0x0000000a06008986 */ /* 0x0003e4000c101b04 */
.L_x_2567:
[----:B------:R-:W-:Y:S05]  /*1340*/  BSYNC.RECONVERGENT B0 ;  /* 0x0000000000007941 */ /* 0x000fea0003800200 */
.L_x_2566:
[----:B------:R-:W-:-:S13]  /*1350*/  ISETP.GE.AND P0, PT, R5, R4, PT ;  /* 0x000000040500720c */ /* 0x000fda0003f06270 */
[----:B------:R-:W-:Y:S05]  /*1360*/  @P0 EXIT ;  /* 0x000000000000094d */ /* 0x000fea0003800000 */
[----:B01----:R-:W0:Y:S01]  /*1370*/  LDC.64 R6, c[0x0][0x388] ;  /* 0x0000e200ff067b82 */ /* 0x003e220000000a00 */
[----:B------:R-:W-:-:S04]  /*1380*/  IMAD R5, R0, 0x200, R5 ;  /* 0x0000020000057824 */ /* 0x000fc800078e0205 */
[----:B0-----:R-:W-:-:S05]  /*1390*/  IMAD.WIDE.U32 R4, R5, 0x8, R6 ;  /* 0x0000000805047825 */ /* 0x001fca00078e0006 */
[----:B------:R-:W-:Y:S01]  /*13a0*/  STG.E.64 desc[UR4][R4.64], R2 ;  /* 0x0000000204007986 */ /* 0x000fe2000c101b04 */
[----:B------:R-:W-:Y:S05]  /*13b0*/  EXIT ;  /* 0x000000000000794d */ /* 0x000fea0003800000 */
.L_x_2568:
        /* <DEDUP_REMOVED lines=12> */
.L_x_2770:


//--------------------- .text._ZN2at6native29vectorized_elementwise_kernelILi2EZZZNS0_16cosh_kernel_cudaERNS_18TensorIteratorBaseEENKUlvE0_clEvENKUlvE_clEvEUldE_St5arrayIPcLm2EEEEviT0_T1_ --------------------------
	.section	.text._ZN2at6native29vectorized_elementwise_kernelILi2EZZZNS0_16cosh_kernel_cudaERNS_18TensorIteratorBaseEENKUlvE0_clEvENKUlvE_clEvEUldE_St5arrayIPcLm2EEEEviT0_T1_,"ax",@progbits
	.align	128
        .global         _ZN2at6native29vectorized_elementwise_kernelILi2EZZZNS0_16cosh_kernel_cudaERNS_18TensorIteratorBaseEENKUlvE0_clEvENKUlvE_clEvEUldE_St5arrayIPcLm2EEEEviT0_T1_
        .type           _ZN2at6native29vectorized_elementwise_kernelILi2EZZZNS0_16cosh_kernel_cudaERNS_18TensorIteratorBaseEENKUlvE0_clEvENKUlvE_clEvEUldE_St5arrayIPcLm2EEEEviT0_T1_,@function
        .size           _ZN2at6native29vectorized_elementwise_kernelILi2EZZZNS0_16cosh_kernel_cudaERNS_18TensorIteratorBaseEENKUlvE0_clEvENKUlvE_clEvEUldE_St5arrayIPcLm2EEEEviT0_T1_,(.L_x_2771 - _ZN2at6native29vectorized_elementwise_kernelILi2EZZZNS0_16cosh_kernel_cudaERNS_18TensorIteratorBaseEENKUlvE0_clEvENKUlvE_clEvEUldE_St5arrayIPcLm2EEEEviT0_T1_)
        .other          _ZN2at6native29vectorized_elementwise_kernelILi2EZZZNS0_16cosh_kernel_cudaERNS_18TensorIteratorBaseEENKUlvE0_clEvENKUlvE_clEvEUldE_St5arrayIPcLm2EEEEviT0_T1_,@"STO_CUDA_ENTRY STV_DEFAULT"
_ZN2at6native29vectorized_elementwise_kernelILi2EZZZNS0_16cosh_kernel_cudaERNS_18TensorIteratorBaseEENKUlvE0_clEvENKUlvE_clEvEUldE_St5arrayIPcLm2EEEEviT0_T1_:
.text._ZN2at6native29vectorized_elementwise_kernelILi2EZZZNS0_16cosh_kernel_cudaERNS_18TensorIteratorBaseEENKUlvE0_clEvENKUlvE_clEvEUldE_St5arrayIPcLm2EEEEviT0_T1_:
[----:B------:R-:W-:Y:S01]  /*0000*/  LDC R1, c[0x0][0x37c] ;  /* 0x0000df00ff017b82 */ /* 0x000fe20000000800 */
[----:B------:R-:W0:Y:S01]  /*0010*/  S2R R20, SR_CTAID.X ;  /* 0x0000000000147919 */ /* 0x000e220000002500 */
[----:B------:R-:W1:Y:S01]  /*0020*/  LDCU UR6, c[0x0][0x380] ;  /* 0x00007000ff0677ac */ /* 0x000e620008000800 */
[----:B------:R-:W2:Y:S01]  /*0030*/  LDCU.64 UR4, c[0x0][0x358] ;  /* 0x00006b00ff0477ac */ /* 0x000ea20008000a00 */
[----:B0-----:R-:W-:-:S05]  /*0040*/  IMAD.SHL.U32 R20, R20, 0x400, RZ ;  /* 0x0000040014147824 */ /* 0x001fca00078e00ff */
[----:B-1----:R-:W-:-:S04]  /*0050*/  IADD3 R0, PT, PT, -R20, UR6, RZ ;  /* 0x0000000614007c10 */ /* 0x002fc8000fffe1ff */
[----:B------:R-:W-:-:S13]  /*0060*/  ISETP.GT.U32.AND P0, PT, R0, 0x3ff, PT ;  /* 0x000003ff0000780c */ /* 0x000fda0003f04070 */
[----:B--2---:R-:W-:Y:S05]  /*0070*/  @P0 BRA `(.L_x_2569) ;  /* 0x0000002400d00947 */ /* 0x004fea0003800000 */
[----:B------:R-:W0:Y:S01]  /*0080*/  S2R R21, SR_TID.X ;  /* 0x0000000000157919 */ /* 0x000e220000002100 */
[----:B------:R-:W-:Y:S02]  /*0090*/  CS2R R18, SRZ ;  /* 0x0000000000127805 */ /* 0x000fe4000001ff00 */
[----:B0-----:R-:W-:Y:S01]  /*00a0*/  ISETP.GE.U32.AND P6, PT, R21, R0, PT ;  /* 0x000000001500720c */ /* 0x001fe20003fc6070 */
[----:B------:R-:W-:-:S12]  /*00b0*/  IMAD.MOV.U32 R5, RZ, RZ, R21 ;  /* 0x000000ffff057224 */ /* 0x000fd800078e0015 */
[----:B------:R-:W-:Y:S01]  /*00c0*/  @!P6 VIADD R21, R5, 0x80 ;  /* 0x000000800515e836 */ /* 0x000fe20000000000 */
[----:B------:R-:W0:Y:S01]  /*00d0*/  @!P6 LDC.64 R32, c[0x0][0x390] ;  /* 0x0000e400ff20eb82 */ /* 0x000e220000000a00 */
[----:B------:R-:W-:-:S03]  /*00e0*/  @!P6 IMAD.IADD R3, R20, 0x1, R5 ;  /* 0x000000011403e824 */ /* 0x000fc600078e0205 */
[----:B------:R-:W-:-:S13]  /*00f0*/  ISETP.GE.U32.AND P5, PT, R21, R0, PT ;  /* 0x000000001500720c */ /* 0x000fda0003fa6070 */
[----:B------:R-:W-:Y:S01]  /*0100*/  @!P5 IADD3 R9, PT, PT, R20, R21, RZ ;  /* 0x000000151409d210 */ /* 0x000fe20007ffe0ff */
[----:B------:R-:W-:Y:S01]  /*0110*/  @!P5 VIADD R21, R21, 0x80 ;  /* 0x000000801515d836 */ /* 0x000fe20000000000 */
[----:B------:R-:W1:Y:S04]  /*0120*/  @!P5 LDC.64 R34, c[0x0][0x390] ;  /* 0x0000e400ff22db82 */ /* 0x000e680000000a00 */
[----:B------:R-:W-:Y:S01]  /*0130*/  ISETP.GE.U32.AND P4, PT, R21, R0, PT ;  /* 0x000000001500720c */ /* 0x000fe20003f86070 */
[----:B0-----:R-:W-:-:S05]  /*0140*/  @!P6 IMAD.WIDE.U32 R32, R3, 0x8, R32 ;  /* 0x000000080320e825 */ /* 0x001fca00078e0020 */
[----:B------:R0:W5:Y:S07]  /*0150*/  @!P6 LDG.E.64 R18, desc[UR4][R32.64] ;  /* 0x000000042012e981 */ /* 0x00016e000c1e1b00 */
[----:B------:R-:W-:Y:S01]  /*0160*/  @!P4 IMAD.IADD R37, R20, 0x1, R21 ;  /* 0x000000011425c824 */ /* 0x000fe200078e0215 */
[----:B------:R-:W2:Y:S01]  /*0170*/  @!P4 LDC.64 R6, c[0x0][0x390] ;  /* 0x0000e400ff06cb82 */ /* 0x000ea20000000a00 */
[----:B------:R-:W-:-:S05]  /*0180*/  @!P4 VIADD R21, R21, 0x80 ;  /* 0x000000801515c836 */ /* 0x000fca0000000000 */
[----:B------:R-:W-:-:S13]  /*0190*/  ISETP.GE.U32.AND P3, PT, R21, R0, PT ;  /* 0x000000001500720c */ /* 0x000fda0003f66070 */
[----:B------:R-:W-:Y:S01]  /*01a0*/  @!P3 IADD3 R31, PT, PT, R20, R21, RZ ;  /* 0x00000015141fb210 */ /* 0x000fe20007ffe0ff */
[----:B------:R-:W-:Y:S01]  /*01b0*/  @!P3 VIADD R21, R21, 0x80 ;  /* 0x000000801515b836 */ /* 0x000fe20000000000 */
[----:B------:R-:W3:Y:S04]  /*01c0*/  @!P3 LDC.64 R2, c[0x0][0x390] ;  /* 0x0000e400ff02bb82 */ /* 0x000ee80000000a00 */
[----:B------:R-:W-:-:S13]  /*01d0*/  ISETP.GE.U32.AND P2, PT, R21, R0, PT ;  /* 0x000000001500720c */ /* 0x000fda0003f46070 */
[----:B------:R-:W-:Y:S01]  /*01e0*/  @!P2 IMAD.IADD R29, R20, 0x1, R21 ;  /* 0x00000001141da824 */ /* 0x000fe200078e0215 */
[----:B------:R-:W4:Y:S01]  /*01f0*/  @!P2 LDC.64 R22, c[0x0][0x390] ;  /* 0x0000e400ff16ab82 */ /* 0x000f220000000a00 */
[----:B------:R-:W-:-:S05]  /*0200*/  @!P2 VIADD R21, R21, 0x80 ;  /* 0x000000801515a836 */ /* 0x000fca0000000000 */
[----:B------:R-:W-:-:S13]  /*0210*/  ISETP.GE.U32.AND P1, PT, R21, R0, PT ;  /* 0x000000001500720c */ /* 0x000fda0003f26070 */
[----:B------:R-:W-:Y:S01]  /*0220*/  @!P1 IADD3 R25, PT, PT, R20, R21, RZ ;  /* 0x0000001514199210 */ /* 0x000fe20007ffe0ff */
[----:B------:R-:W-:Y:S01]  /*0230*/  @!P1 VIADD R21, R21, 0x80 ;  /* 0x0000008015159836 */ /* 0x000fe20000000000 */
[----:B------:R-:W0:Y:S04]  /*0240*/  @!P1 LDC.64 R12, c[0x0][0x390] ;  /* 0x0000e400ff0c9b82 */ /* 0x000e280000000a00 */
[----:B------:R-:W-:-:S13]  /*0250*/  ISETP.GE.U32.AND P0, PT, R21, R0, PT ;  /* 0x000000001500720c */ /* 0x000fda0003f06070 */
[----:B------:R-:W-:Y:S01]  /*0260*/  @!P0 IMAD.IADD R27, R20, 0x1, R21 ;  /* 0x00000001141b8824 */ /* 0x000fe200078e0215 */
[----:B------:R-:W-:Y:S01]  /*0270*/  @!P0 IADD3 R21, PT, PT, R21, 0x80, RZ ;  /* 0x0000008015158810 */ /* 0x000fe20007ffe0ff */
[----:B----4-:R-:W-:Y:S01]  /*0280*/  @!P2 IMAD.WIDE.U32 R28, R29, 0x8, R22 ;  /* 0x000000081d1ca825 */ /* 0x010fe200078e0016 */
[----:B------:R-:W-:Y:S01]  /*0290*/  CS2R R10, SRZ ;  /* 0x00000000000a7805 */ /* 0x000fe2000001ff00 */
[----:B------:R-:W4:Y:S01]  /*02a0*/  @!P0 LDC.64 R14, c[0x0][0x390] ;  /* 0x0000e400ff0e8b82 */ /* 0x000f220000000a00 */
[----:B------:R-:W-:-:S13]  /*02b0*/  ISETP.GE.U32.AND P6, PT, R21, R0, PT ;  /* 0x000000001500720c */ /* 0x000fda0003fc6070 */
[----:B------:R-:W4:Y:S01]  /*02c0*/  @!P6 LDC.64 R16, c[0x0][0x390] ;  /* 0x0000e400ff10eb82 */ /* 0x000f220000000a00 */
[----:B------:R-:W-:Y:S02]  /*02d0*/  @!P6 IMAD.IADD R23, R20, 0x1, R21 ;  /* 0x000000011417e824 */ /* 0x000fe400078e0215 */
[----:B-1----:R-:W-:Y:S01]  /*02e0*/  @!P5 IMAD.WIDE.U32 R34, R9, 0x8, R34 ;  /* 0x000000080922d825 */ /* 0x002fe200078e0022 */
[----:B------:R-:W-:-:S03]  /*02f0*/  CS2R R8, SRZ ;  /* 0x0000000000087805 */ /* 0x000fc6000001ff00 */
[----:B--2---:R-:W-:Y:S01]  /*0300*/  @!P4 IMAD.WIDE.U32 R36, R37, 0x8, R6 ;  /* 0x000000082524c825 */ /* 0x004fe200078e0006 */
[----:B------:R-:W-:Y:S01]  /*0310*/  CS2R R6, SRZ ;  /* 0x0000000000067805 */ /* 0x000fe2000001ff00 */
[----:B------:R1:W5:Y:S02]  /*0320*/  @!P5 LDG.E.64 R10, desc[UR4][R34.64] ;  /* 0x00000004220ad981 */ /* 0x000364000c1e1b00 */
[----:B---3--:R-:W-:Y:S01]  /*0330*/  @!P3 IMAD.WIDE.U32 R30, R31, 0x8, R2 ;  /* 0x000000081f1eb825 */ /* 0x008fe200078e0002 */
[----:B------:R-:W-:Y:S01]  /*0340*/  CS2R R2, SRZ ;  /* 0x0000000000027805 */ /* 0x000fe2000001ff00 */
[----:B------:R1:W5:Y:S02]  /*0350*/  @!P4 LDG.E.64 R8, desc[UR4][R36.64] ;  /* 0x000000042408c981 */ /* 0x000364000c1e1b00 */
[----:B0-----:R-:W-:Y:S01]  /*0360*/  @!P1 IMAD.WIDE.U32 R24, R25, 0x8, R12 ;  /* 0x0000000819189825 */ /* 0x001fe200078e000c */
[----:B------:R-:W-:Y:S01]  /*0370*/  CS2R R12, SRZ ;  /* 0x00000000000c7805 */ /* 0x000fe2000001ff00 */
[----:B------:R1:W5:Y:S04]  /*0380*/  @!P3 LDG.E.64 R6, desc[UR4][R30.64] ;  /* 0x000000041e06b981 */ /* 0x000368000c1e1b00 */
[----:B------:R1:W5:Y:S01]  /*0390*/  @!P2 LDG.E.64 R2, desc[UR4][R28.64] ;  /* 0x000000041c02a981 */ /* 0x000362000c1e1b00 */
[----:B----4-:R-:W-:Y:S01]  /*03a0*/  @!P6 IMAD.WIDE.U32 R22, R23, 0x8, R16 ;  /* 0x000000081716e825 */ /* 0x010fe200078e0010 */
[----:B------:R-:W-:-:S02]  /*03b0*/  CS2R R16, SRZ ;  /* 0x0000000000107805 */ /* 0x000fc4000001ff00 */
[----:B------:R1:W5:Y:S04]  /*03c0*/  @!P1 LDG.E.64 R12, desc[UR4][R24.64] ;  /* 0x00000004180c9981 */ /* 0x000368000c1e1b00 */
[----:B------:R1:W5:Y:S01]  /*03d0*/  @!P6 LDG.E.64 R16, desc[UR4][R22.64] ;  /* 0x000000041610e981 */ /* 0x000362000c1e1b00 */
[----:B------:R-:W-:Y:S01]  /*03e0*/  @!P0 IMAD.WIDE.U32 R26, R27, 0x8, R14 ;  /* 0x000000081b1a8825 */ /* 0x000fe200078e000e */
[----:B------:R-:W-:-:S06]  /*03f0*/  CS2R R14, SRZ ;  /* 0x00000000000e7805 */ /* 0x000fcc000001ff00 */
[----:B------:R1:W5:Y:S01]  /*0400*/  @!P0 LDG.E.64 R14, desc[UR4][R26.64] ;  /* 0x000000041a0e8981 */ /* 0x000362000c1e1b00 */
[----:B------:R-:W-:Y:S01]  /*0410*/  ISETP.GE.U32.AND P0, PT, R5, R0, PT ;  /* 0x000000000500720c */ /* 0x000fe20003f06070 */
[----:B------:R-:W-:-:S12]  /*0420*/  BSSY.RECONVERGENT B0, `(.L_x_2570) ;  /* 0x000003e000007945 */ /* 0x000fd80003800200 */
[----:B-1----:R-:W-:Y:S05]  /*0430*/  @P0 BRA `(.L_x_2571) ;  /* 0x0000000000f00947 */ /* 0x002fea0003800000 */
[----:B-----5:R-:W-:Y:S01]  /*0440*/  LOP3.LUT R25, R19, 0x7fffffff, RZ, 0xc0, !PT ;  /* 0x7fffffff13197812 */ /* 0x020fe200078ec0ff */
[----:B------:R-:W-:Y:S01]  /*0450*/  BSSY.RECONVERGENT B1, `(.L_x_2572) ;  /* 0x0000039000017945 */ /* 0x000fe20003800200 */
[----:B------:R-:W-:Y:S02]  /*0460*/  IMAD.MOV.U32 R24, RZ, RZ, R18 ;  /* 0x000000ffff187224 */ /* 0x000fe400078e0012 */
[----:B------:R-:W-:-:S13]  /*0470*/  ISETP.GT.U32.AND P1, PT, R25, 0x408633ce, PT ;  /* 0x408633ce1900780c */ /* 0x000fda0003f24070 */
[----:B------:R-:W-:Y:S05]  /*0480*/  @P1 BRA `(.L_x_2573) ;  /* 0x0000000000c81947 */ /* 0x000fea0003800000 */
[----:B------:R-:W-:Y:S02]  /*0490*/  HFMA2 R19, -RZ, RZ, 1.9912109375, 0.00128841400146484375 ;  /* 0x3ff71547ff137431 */ /* 0x000fe400000001ff */
        /* <DEDUP_REMOVED lines=47> */
[----:B------:R-:W-:Y:S01]  /*0790*/  DFMA R18, R22, 0.0625, R24 ;  /* 0x3fb000001612782b */ /* 0x000fe20000000018 */
[----:B------:R-:W-:Y:S10]  /*07a0*/  BRA `(.L_x_2574) ;  /* 0x00000000000c7947 */ /* 0x000ff40003800000 */
.L_x_2573:
[----:B------:R-:W-:-:S06]  /*07b0*/  DSETP.GTU.AND P1, PT, R18, +INF , PT ;  /* 0x7ff000001200742a */ /* 0x000fcc0003f2c000 */
[----:B------:R-:W-:Y:S02]  /*07c0*/  FSEL R18, R18, RZ, P1 ;  /* 0x000000ff12127208 */ /* 0x000fe40000800000 */
[----:B------:R-:W-:-:S07]  /*07d0*/  FSEL R19, R19, +QNAN , P1 ;  /* 0x7ff0000013137808 */ /* 0x000fce0000800000 */
.L_x_2574:
[----:B------:R-:W-:Y:S05]  /*07e0*/  BSYNC.RECONVERGENT B1 ;  /* 0x0000000000017941 */ /* 0x000fea0003800200 */
.L_x_2572:
[----:B------:R-:W-:-:S11]  /*07f0*/  DADD R18, R18, R18 ;  /* 0x0000000012127229 */ /* 0x000fd60000000012 */
.L_x_2571:
[----:B------:R-:W-:Y:S05]  /*0800*/  BSYNC.RECONVERGENT B0 ;  /* 0x0000000000007941 */ /* 0x000fea0003800200 */
.L_x_2570:
[----:B------:R-:W-:Y:S01]  /*0810*/  VIADD R21, R5, 0x80 ;  /* 0x0000008005157836 */ /* 0x000fe20000000000 */
[----:B------:R-:W-:Y:S04]  /*0820*/  BSSY.RECONVERGENT B0, `(.L_x_2575) ;  /* 0x000003e000007945 */ /* 0x000fe80003800200 */
[----:B------:R-:W-:-:S13]  /*0830*/  ISETP.GE.U32.AND P1, PT, R21, R0, PT ;  /* 0x000000001500720c */ /* 0x000fda0003f26070 */
        /* <DEDUP_REMOVED lines=51> */
[----:B------:R-:W-:Y:S02]  /*0b70*/  VIADD R25, R10, 0xffe00000 ;  /* 0xffe000000a197836 */ /* 0x000fe40000000000 */
[----:B------:R-:W-:Y:S02]  /*0b80*/  IMAD.MOV.U32 R10, RZ, RZ, RZ ;  /* 0x000000ffff0a7224 */ /* 0x000fe400078e00ff */
[----:B------:R-:W0:Y:S04]  /*0b90*/  MUFU.RCP64H R11, R25 ;  /* 0x00000019000b7308 */ /* 0x000e280000001800 */
[----:B0-----:R-:W-:-:S08]  /*0ba0*/  DFMA R22, -R24, R10, 1 ;  /* 0x3ff000001816742b */ /* 0x001fd0000000010a */
[----:B------:R-:W-:-:S08]  /*0bb0*/  DFMA R22, R22, R22, R22 ;  /* 0x000000161616722b */ /* 0x000fd00000000016 */
[----:B------:R-:W-:-:S08]  /*0bc0*/  DFMA R22, R10, R22, R10 ;  /* 0x000000160a16722b */ /* 0x000fd0000000000a */
[----:B------:R-:W-:-:S11]  /*0bd0*/  DFMA R22, R22, 0.0625, R24 ;  /* 0x3fb000001616782b */ /* 0x000fd60000000018 */
.L_x_2578:
[----:B------:R-:W-:Y:S05]  /*0be0*/  BSYNC.RECONVERGENT B1 ;  /* 0x0000000000017941 */ /* 0x000fea0003800200 */
.L_x_2577:
[----:B------:R-:W-:-:S11]  /*0bf0*/  DADD R10, R22, R22 ;  /* 0x00000000160a7229 */ /* 0x000fd60000000016 */
.L_x_2576:
[----:B------:R-:W-:Y:S05]  /*0c00*/  BSYNC.RECONVERGENT B0 ;  /* 0x0000000000007941 */ /* 0x000fea0003800200 */
.L_x_2575:
[----:B------:R-:W-:Y:S01]  /*0c10*/  VIADD R23, R5, 0x100 ;  /* 0x0000010005177836 */ /* 0x000fe20000000000 */
[----:B------:R-:W-:Y:S04]  /*0c20*/  BSSY.RECONVERGENT B0, `(.L_x_2579) ;  /* 0x000003e000007945 */ /* 0x000fe80003800200 */
[----:B------:R-:W-:-:S13]  /*0c30*/  ISETP.GE.U32.AND P1, PT, R23, R0, PT ;  /* 0x000000001700720c */ /* 0x000fda0003f26070 */
[----:B------:R-:W-:Y:S05]  /*0c40*/  @P1 BRA `(.L_x_2580) ;  /* 0x0000000000ec1947 */ /* 0x000fea0003800000 */
[----:B-----5:R-:W-:Y:S01]  /*0c50*/  LOP3.LUT R25, R9, 0x7fffffff, RZ, 0xc0, !PT ;  /* 0x7fffffff09197812 */ /* 0x020fe200078ec0ff */
        /* <DEDUP_REMOVED lines=56> */
.L_x_2582:
[----:B------:R-:W-:Y:S05]  /*0fe0*/  BSYNC.RECONVERGENT B1 ;  /* 0x0000000000017941 */ /* 0x000fea0003800200 */
.L_x_2581:
[----:B------:R-:W-:-:S11]  /*0ff0*/  DADD R8, R22, R22 ;  /* 0x0000000016087229 */ /* 0x000fd60000000016 */
.L_x_2580:
[----:B------:R-:W-:Y:S05]  /*1000*/  BSYNC.RECONVERGENT B0 ;  /* 0x0000000000007941 */ /* 0x000fea0003800200 */
.L_x_2579:
[----:B------:R-:W-:Y:S01]  /*1010*/  IADD3 R23, PT, PT, R5, 0x180, RZ ;  /* 0x0000018005177810 */ /* 0x000fe20007ffe0ff */
[----:B------:R-:W-:Y:S03]  /*1020*/  BSSY.RECONVERGENT B0, `(.L_x_2583) ;  /* 0x000003e000007945 */ /* 0x000fe60003800200 */
        /* <DEDUP_REMOVED lines=59> */
.L_x_2586:
[----:B------:R-:W-:Y:S05]  /*13e0*/  BSYNC.RECONVERGENT B1 ;  /* 0x0000000000017941 */ /* 0x000fea0003800200 */
.L_x_2585:
[----:B------:R-:W-:-:S11]  /*13f0*/  DADD R6, R22, R22 ;  /* 0x0000000016067229 */ /* 0x000fd60000000016 */
.L_x_2584:
[----:B------:R-:W-:Y:S05]  /*1400*/  BSYNC.RECONVERGENT B0 ;  /* 0x0000000000007941 */ /* 0x000fea0003800200 */
.L_x_2583:
        /* <DEDUP_REMOVED lines=61> */
.L_x_2590:
[----:B------:R-:W-:Y:S05]  /*17e0*/  BSYNC.RECONVERGENT B1 ;  /* 0x0000000000017941 */ /* 0x000fea0003800200 */
.L_x_2589:
[----:B------:R-:W-:-:S11]  /*17f0*/  DADD R2, R22, R22 ;  /* 0x0000000016027229 */ /* 0x000fd60000000016 */
.L_x_2588:
[----:B------:R-:W-:Y:S05]  /*1800*/  BSYNC.RECONVERGENT B0 ;  /* 0x0000000000007941 */ /* 0x000fea0003800200 */
.L_x_2587:
        /* <DEDUP_REMOVED lines=61> */
.L_x_2594:
[----:B------:R-:W-:Y:S05]  /*1be0*/  BSYNC.RECONVERGENT B1 ;  /* 0x0000000000017941 */ /* 0x000fea0003800200 */
.L_x_2593:
[----:B------:R-:W-:-:S11]  /*1bf0*/  DADD R12, R22, R22 ;  /* 0x00000000160c7229 */ /* 0x000fd60000000016 */
.L_x_2592:
[----:B------:R-:W-:Y:S05]  /*1c00*/  BSYNC.RECONVERGENT B0 ;  /* 0x0000000000007941 */ /* 0x000fea0003800200 */
.L_x_2591:
        /* <DEDUP_REMOVED lines=61> */
.L_x_2598:
[----:B------:R-:W-:Y:S05]  /*1fe0*/  BSYNC.RECONVERGENT B1 ;  /* 0x0000000000017941 */ /* 0x000fea0003800200 */
.L_x_2597:
[----:B------:R-:W-:-:S11]  /*1ff0*/  DADD R14, R22, R22 ;  /* 0x00000000160e7229 */ /* 0x000fd60000000016 */
.L_x_2596:
[----:B------:R-:W-:Y:S05]  /*2000*/  BSYNC.RECONVERGENT B0 ;  /* 0x0000000000007941 */ /* 0x000fea0003800200 */
.L_x_2595:
        /* <DEDUP_REMOVED lines=61> */
.L_x_2602:
[----:B------:R-:W-:Y:S05]  /*23e0*/  BSYNC.RECONVERGENT B1 ;  /* 0x0000000000017941 */ /* 0x000fea0003800200 */
.L_x_2601:
[----:B------:R-:W-:-:S11]  /*23f0*/  DADD R16, R22, R22 ;  /* 0x0000000016107229 */ /* 0x000fd60000000016 */
.L_x_2600:
[----:B------:R-:W-:Y:S05]  /*2400*/  BSYNC.RECONVERGENT B0 ;  /* 0x0000000000007941 */ /* 0x000fea0003800200 */
.L_x_2599:
[----:B------:R-:W0:Y:S01]  /*2410*/  @!P0 LDC.64 R22, c[0x0][0x388] ;  /* 0x0000e200ff168b82 */ /* 0x000e220000000a00 */
[----:B------:R-:W-:Y:S01]  /*2420*/  @!P0 IMAD.IADD R25, R20, 0x1, R5 ;  /* 0x0000000114198824 */ /* 0x000fe200078e0205 */
[----:B------:R-:W-:Y:S01]  /*2430*/  BSSY.RECONVERGENT B0, `(.L_x_2603) ;  /* 0x0000030000007945 */ /* 0x000fe20003800200 */
[----:B------:R-:W-:-:S03]  /*2440*/  @!P0 IMAD.MOV.U32 R5, RZ, RZ, R21 ;  /* 0x000000ffff058224 */ /* 0x000fc600078e0015 */
[----:B------:R-:W-:Y:S01]  /*2450*/  BSSY.RELIABLE B1, `(.L_x_2604) ;  /* 0x0000027000017945 */ /* 0x000fe20003800100 */
[----:B0-----:R-:W-:-:S05]  /*2460*/  @!P0 IMAD.WIDE.U32 R22, R25, 0x8, R22 ;  /* 0x0000000819168825 */ /* 0x001fca00078e0016 */
[----:B-----5:R0:W-:Y:S01]  /*2470*/  @!P0 STG.E.64 desc[UR4][R22.64], R18 ;  /* 0x0000001216008986 */ /* 0x0201e2000c101b04 */
[----:B------:R-:W-:-:S13]  /*2480*/  ISETP.GE.U32.AND P0, PT, R5, R0, PT ;  /* 0x000000000500720c */ /* 0x000fda0003f06070 */
[----:B0-----:R-:W-:Y:S05]  /*2490*/  @P0 BRA `(.L_x_2605) ;  /* 0x0000000000300947 */ /* 0x001fea0003800000 */
[----:B------:R-:W0:Y:S01]  /*24a0*/  LDC.64 R18, c[0x0][0x388] ;  /* 0x0000e200ff127b82 */ /* 0x000e220000000a00 */
[----:B------:R-:W-:Y:S01]  /*24b0*/  IMAD.IADD R21, R20, 0x1, R5 ;  /* 0x0000000114157824 */ /* 0x000fe200078e0205 */
[----:B------:R-:W-:-:S04]  /*24c0*/  IADD3 R5, PT, PT, R5, 0x80, RZ ;  /* 0x0000008005057810 */ /* 0x000fc80007ffe0ff */
[----:B------:R-:W-:Y:S01]  /*24d0*/  ISETP.GE.U32.AND P0, PT, R5, R0, PT ;  /* 0x000000000500720c */ /* 0x000fe20003f06070 */
[----:B0-----:R-:W-:-:S05]  /*24e0*/  IMAD.WIDE.U32 R18, R21, 0x8, R18 ;  /* 0x0000000815127825 */ /* 0x001fca00078e0012 */
[----:B------:R0:W-:Y:S07]  /*24f0*/  STG.E.64 desc[UR4][R18.64], R10 ;  /* 0x0000000a12007986 */ /* 0x0001ee000c101b04 */
[----:B------:R-:W-:Y:S05]  /*2500*/  @P0 BRA `(.L_x_2606) ;  /* 0x0000000000300947 */ /* 0x000fea0003800000 */
[----:B0-----:R-:W0:Y:S01]  /*2510*/  LDC.64 R10, c[0x0][0x388] ;  /* 0x0000e200ff0a7b82 */ /* 0x001e220000000a00 */
[----:B------:R-:W-:Y:S02]  /*2520*/  IMAD.IADD R19, R20, 0x1, R5 ;  /* 0x0000000114137824 */ /* 0x000fe400078e0205 */
[----:B------:R-:W-:Y:S02]  /*2530*/  VIADD R5, R5, 0x80 ;  /* 0x0000008005057836 */ /* 0x000fe40000000000 */
[----:B0-----:R-:W-:-:S05]  /*2540*/  IMAD.WIDE.U32 R10, R19, 0x8, R10 ;  /* 0x00000008130a7825 */ /* 0x001fca00078e000a */
[----:B------:R0:W-:Y:S02]  /*2550*/  STG.E.64 desc[UR4][R10.64], R8 ;  /* 0x000000080a007986 */ /* 0x0001e4000c101b04 */
.L_x_2605:
[----:B------:R-:W-:-:S13]  /*2560*/  ISETP.GE.U32.AND P0, PT, R5, R0, PT ;  /* 0x000000000500720c */ /* 0x000fda0003f06070 */
[----:B------:R-:W-:Y:S05]  /*2570*/  @P0 BRA `(.L_x_2607) ;  /* 0x0000000000300947 */ /* 0x000fea0003800000 */
[----:B0-----:R-:W0:Y:S01]  /*2580*/  LDC.64 R8, c[0x0][0x388] ;  /* 0x0000e200ff087b82 */ /* 0x001e220000000a00 */
[----:B------:R-:W-:Y:S01]  /*2590*/  IMAD.IADD R11, R20, 0x1, R5 ;  /* 0x00000001140b7824 */ /* 0x000fe200078e0205 */
[----:B------:R-:W-:-:S03]  /*25a0*/  IADD3 R5, PT, PT, R5, 0x80, RZ ;  /* 0x0000008005057810 */ /* 0x000fc60007ffe0ff */
[----:B0-----:R-:W-:-:S05]  /*25b0*/  IMAD.WIDE.U32 R8, R11, 0x8, R8 ;  /* 0x000000080b087825 */ /* 0x001fca00078e0008 */
[----:B------:R1:W-:Y:S02]  /*25c0*/  STG.E.64 desc[UR4][R8.64], R6 ;  /* 0x0000000608007986 */ /* 0x0003e4000c101b04 */
.L_x_2606:
[----:B------:R-:W-:-:S13]  /*25d0*/  ISETP.GE.U32.AND P0, PT, R5, R0, PT ;  /* 0x000000000500720c */ /* 0x000fda0003f06070 */
[----:B------:R-:W-:Y:S05]  /*25e0*/  @P0 BRA `(.L_x_2608) ;  /* 0x0000000000340947 */ /* 0x000fea0003800000 */
[----:B-1----:R-:W1:Y:S01]  /*25f0*/  LDC.64 R6, c[0x0][0x388] ;  /* 0x0000e200ff067b82 */ /* 0x002e620000000a00 */
[----:B------:R-:W-:Y:S02]  /*2600*/  IMAD.IADD R9, R20, 0x1, R5 ;  /* 0x0000000114097824 */ /* 0x000fe400078e0205 */
[----:B------:R-:W-:Y:S02]  /*2610*/  VIADD R5, R5, 0x80 ;  /* 0x0000008005057836 */ /* 0x000fe40000000000 */
[----:B-1----:R-:W-:-:S05]  /*2620*/  IMAD.WIDE.U32 R6, R9, 0x8, R6 ;  /* 0x0000000809067825 */ /* 0x002fca00078e0006 */
[----:B------:R1:W-:Y:S02]  /*2630*/  STG.E.64 desc[UR4][R6.64], R2 ;  /* 0x0000000206007986 */ /* 0x0003e4000c101b04 */
.L_x_2607:
[----:B------:R-:W-:-:S13]  /*2640*/  ISETP.GE.U32.AND P0, PT, R5, R0, PT ;  /* 0x000000000500720c */ /* 0x000fda0003f06070 */
[----:B------:R-:W-:Y:S05]  /*2650*/  @P0 BREAK.RELIABLE B1 ;  /* 0x0000000000010942 */ /* 0x000fea0003800100 */
[----:B------:R-:W-:Y:S05]  /*2660*/  @P0 BRA `(.L_x_2609) ;  /* 0x0000000000300947 */ /* 0x000fea0003800000 */
[----:B-1----:R-:W1:Y:S01]  /*2670*/  LDC.64 R2, c[0x0][0x388] ;  /* 0x0000e200ff027b82 */ /* 0x002e620000000a00 */
[----:B------:R-:W-:Y:S01]  /*2680*/  IMAD.IADD R7, R20, 0x1, R5 ;  /* 0x0000000114077824 */ /* 0x000fe200078e0205 */
[----:B------:R-:W-:-:S03]  /*2690*/  IADD3 R5, PT, PT, R5, 0x80, RZ ;  /* 0x0000008005057810 */ /* 0x000fc60007ffe0ff */
[----:B-1----:R-:W-:-:S05]  /*26a0*/  IMAD.WIDE.U32 R2, R7, 0x8, R2 ;  /* 0x0000000807027825 */ /* 0x002fca00078e0002 */
[----:B------:R2:W-:Y:S02]  /*26b0*/  STG.E.64 desc[UR4][R2.64], R12 ;  /* 0x0000000c02007986 */ /* 0x0005e4000c101b04 */
.L_x_2608:
[----:B------:R-:W-:Y:S05]  /*26c0*/  BSYNC.RELIABLE B1 ;  /* 0x0000000000017941 */ /* 0x000fea0003800100 */
.L_x_2604:
[----:B------:R-:W-:-:S13]  /*26d0*/  ISETP.GE.U32.AND P0, PT, R5, R0, PT ;  /* 0x000000000500720c */ /* 0x000fda0003f06070 */
[----:B--2---:R-:W2:Y:S01]  /*26e0*/  @!P0 LDC.64 R2, c[0x0][0x388] ;  /* 0x0000e200ff028b82 */ /* 0x004ea20000000a00 */
[----:B-1----:R-:W-:Y:S02]  /*26f0*/  @!P0 IMAD.IADD R7, R20, 0x1, R5 ;  /* 0x0000000114078824 */ /* 0x002fe400078e0205 */
[----:B------:R-:W-:Y:S02]  /*2700*/  @!P0 VIADD R5, R5, 0x80 ;  /* 0x0000008005058836 */ /* 0x000fe40000000000 */
[----:B--2---:R-:W-:-:S05]  /*2710*/  @!P0 IMAD.WIDE.U32 R2, R7, 0x8, R2 ;  /* 0x0000000807028825 */ /* 0x004fca00078e0002 */
[----:B------:R2:W-:Y:S02]  /*2720*/  @!P0 STG.E.64 desc[UR4][R2.64], R14 ;  /* 0x0000000e02008986 */ /* 0x0005e4000c101b04 */
.L_x_2609:
[----:B------:R-:W-:Y:S05]  /*2730*/  BSYNC.RECONVERGENT B0 ;  /* 0x0000000000007941 */ /* 0x000fea0003800200 */
.L_x_2603:
[----:B------:R-:W-:Y:S05]  /*2740*/  WARPSYNC.ALL ;  /* 0x0000000000007948 */ /* 0x000fea0003800000 */
[----:B------:R-:W-:-:S13]  /*2750*/  ISETP.GE.U32.AND P0, PT, R5, R0, PT ;  /* 0x000000000500720c */ /* 0x000fda0003f06070 */
[----:B------:R-:W-:Y:S05]  /*2760*/  @P0 EXIT ;  /* 0x000000000000094d */ /* 0x000fea0003800000 */
[----:B-12---:R-:W1:Y:S01]  /*2770*/  LDC.64 R2, c[0x0][0x388] ;  /* 0x0000e200ff027b82 */ /* 0x006e620000000a00 */
[----:B------:R-:W-:-:S04]  /*2780*/  IMAD.IADD R5, R20, 0x1, R5 ;  /* 0x0000000114057824 */ /* 0x000fc800078e0205 */
[----:B-1----:R-:W-:-:S05]  /*2790*/  IMAD.WIDE.U32 R2, R5, 0x8, R2 ;  /* 0x0000000805027825 */ /* 0x002fca00078e0002 */
[----:B------:R-:W-:Y:S01]  /*27a0*/  STG.E.64 desc[UR4][R2.64], R16 ;  /* 0x0000001002007986 */ /* 0x000fe2000c101b04 */
[----:B------:R-:W-:Y:S05]  /*27b0*/  EXIT ;  /* 0x000000000000794d */ /* 0x000fea0003800000 */
.L_x_2569:
[----:B------:R-:W0:Y:S01]  /*27c0*/  S2R R0, SR_TID.X ;  /* 0x0000000000007919 */ /* 0x000e220000002100 */
[----:B------:R-:W1:Y:S02]  /*27d0*/  LDC.64 R2, c[0x0][0x390] ;  /* 0x0000e400ff027b82 */ /* 0x000e640000000a00 */
[----:B-1----:R-:W-:-:S04]  /*27e0*/  IMAD.WIDE.U32 R2, R20, 0x8, R2 ;  /* 0x0000000814027825 */ /* 0x002fc800078e0002 */
[----:B0-----:R-:W-:-:S05]  /*27f0*/  IMAD.WIDE.U32 R2, R0, 0x10, R2 ;  /* 0x0000001000027825 */ /* 0x001fca00078e0002 */
[----:B------:R-:W2:Y:S04]  /*2800*/  LDG.E.128 R16, desc[UR4][R2.64] ;  /* 0x0000000402107981 */ /* 0x000ea8000c1e1d00 */
[----:B------:R0:W5:Y:S04]  /*2810*/  LDG.E.128 R12, desc[UR4][R2.64+0x800] ;  /* 0x00080004020c7981 */ /* 0x000168000c1e1d00 */
[----:B------:R0:W5:Y:S04]  /*2820*/  LDG.E.128 R8, desc[UR4][R2.64+0x1000] ;  /* 0x0010000402087981 */ /* 0x000168000c1e1d00 */
[----:B------:R0:W5:Y:S01]  /*2830*/  LDG.E.128 R4, desc[UR4][R2.64+0x1800] ;  /* 0x0018000402047981 */ /* 0x000162000c1e1d00 */
[----:B------:R-:W-:Y:S01]  /*2840*/  BSSY.RECONVERGENT B0, `(.L_x_2610) ;  /* 0x000003b000007945 */ /* 0x000fe20003800200 */
[----:B--2---:R-:W-:-:S02]  /*2850*/  LOP3.LUT R23, R17, 0x7fffffff, RZ, 0xc0, !PT ;  /* 0x7fffffff11177812 */ /* 0x004fc400078ec0ff */
[----:B------:R-:W-:Y:S02]  /*2860*/  MOV R22, R16 ;  /* 0x0000001000167202 */ /* 0x000fe40000000f00 */
[----:B------:R-:W-:-:S13]  /*2870*/  ISETP.GT.U32.AND P0, PT, R23, 0x408633ce, PT ;  /* 0x408633ce1700780c */ /* 0x000fda0003f04070 */
[----:B0-----:R-:W-:Y:S05]  /*2880*/  @P0 BRA `(.L_x_2611) ;  /* 0x0000000000cc0947 */ /* 0x001fea0003800000 */
        /* <DEDUP_REMOVED lines=41> */
[----:B------:R-:W-:-:S09]  /*2b20*/  IMAD.MOV.U32 R16, RZ, RZ, RZ ;  /* 0x000000ffff107224 */ /* 0x000fd200078e00ff */
[----:B------:R-:W-:-:S05]  /*2b30*/  IMAD R2, R2, 0x100000, R23 ;  /* 0x0010000002027824 */ /* 0x000fca00078e0217 */
[----:B------:R-:W-:Y:S01]  /*2b40*/  IADD3 R3, PT, PT, R2, -0x200000, RZ ;  /* 0xffe0000002037810 */ /* 0x000fe20007ffe0ff */
[----:B------:R-:W-:-:S03]  /*2b50*/  IMAD.MOV.U32 R2, RZ, RZ, R22 ;  /* 0x000000ffff027224 */ /* 0x000fc600078e0016 */
[----:B------:R-:W0:Y:S03]  /*2b60*/  MUFU.RCP64H R17, R3 ;  /* 0x0000000300117308 */ /* 0x000e260000001800 */
[----:B0-----:R-:W-:-:S08]  /*2b70*/  DFMA R22, -R2, R16, 1 ;  /* 0x3ff000000216742b */ /* 0x001fd00000000110 */
[----:B------:R-:W-:-:S08]  /*2b80*/  DFMA R22, R22, R22, R22 ;  /* 0x000000161616722b */ /* 0x000fd00000000016 */
[----:B------:R-:W-:-:S08]  /*2b90*/  DFMA R22, R16, R22, R16 ;  /* 0x000000161016722b */ /* 0x000fd00000000010 */
[----:B------:R-:W-:Y:S01]  /*2ba0*/  DFMA R22, R22, 0.0625, R2 ;  /* 0x3fb000001616782b */ /* 0x000fe20000000002 */
[----:B------:R-:W-:Y:S10]  /*2bb0*/  BRA `(.L_x_2612) ;  /* 0x00000000000c7947 */ /* 0x000ff40003800000 */
.L_x_2611:
[----:B------:R-:W-:-:S06]  /*2bc0*/  DSETP.GTU.AND P0, PT, R16, +INF , PT ;  /* 0x7ff000001000742a */ /* 0x000fcc0003f0c000 */
[----:B------:R-:W-:Y:S02]  /*2bd0*/  FSEL R22, R16, RZ, P0 ;  /* 0x000000ff10167208 */ /* 0x000fe40000000000 */
[----:B------:R-:W-:-:S07]  /*2be0*/  FSEL R23, R17, +QNAN , P0 ;  /* 0x7ff0000011177808 */ /* 0x000fce0000000000 */
.L_x_2612:
[----:B------:R-:W-:Y:S05]  /*2bf0*/  BSYNC.RECONVERGENT B0 ;  /* 0x0000000000007941 */ /* 0x000fea0003800200 */
.L_x_2610:
[----:B------:R-:W-:Y:S01]  /*2c00*/  LOP3.LUT R29, R19, 0x7fffffff, RZ, 0xc0, !PT ;  /* 0x7fffffff131d7812 */ /* 0x000fe200078ec0ff */
[----:B------:R-:W-:Y:S01]  /*2c10*/  BSSY.RECONVERGENT B0, `(.L_x_2613) ;  /* 0x0000044000007945 */ /* 0x000fe20003800200 */
[----:B-----5:R-:W-:Y:S01]  /*2c20*/  LOP3.LUT R27, R13, 0x7fffffff, RZ, 0xc0, !PT ;  /* 0x7fffffff0d1b7812 */ /* 0x020fe200078ec0ff */
[----:B------:R-:W-:Y:S01]  /*2c30*/  IMAD.MOV.U32 R26, RZ, RZ, R12 ;  /* 0x000000ffff1a7224 */ /* 0x000fe200078e000c */
[----:B------:R-:W-:Y:S02]  /*2c40*/  ISETP.GE.U32.AND P5, PT, R29, 0x408633cf, PT ;  /* 0x408633cf1d00780c */ /* 0x000fe40003fa6070 */
[----:B------:R-:W-:Y:S02]  /*2c50*/  LOP3.LUT R25, R15, 0x7fffffff, RZ, 0xc0, !PT ;  /* 0x7fffffff0f197812 */ /* 0x000fe400078ec0ff */
[----:B------:R-:W-:Y:S02]  /*2c60*/  LOP3.LUT R17, R9, 0x7fffffff, RZ, 0xc0, !PT ;  /* 0x7fffffff09117812 */ /* 0x000fe400078ec0ff */
[----:B------:R-:W-:-:S02]  /*2c70*/  ISETP.GE.U32.AND P3, PT, R27, 0x408633cf, PT ;  /* 0x408633cf1b00780c */ /* 0x000fc40003f66070 */
[----:B------:R-:W-:Y:S02]  /*2c80*/  ISETP.GE.U32.AND P4, PT, R25, 0x408633cf, PT ;  /* 0x408633cf1900780c */ /* 0x000fe40003f86070 */
[----:B------:R-:W-:Y:S02]  /*2c90*/  ISETP.GE.U32.AND P1, PT, R17, 0x408633cf, PT ;  /* 0x408633cf1100780c */ /* 0x000fe40003f26070 */
[----:B------:R-:W-:Y:S01]  /*2ca0*/  MOV R28, R18 ;  /* 0x00000012001c7202 */ /* 0x000fe20000000f00 */
[----:B------:R-:W-:-:S06]  /*2cb0*/  @P5 DSETP.GTU.AND P0, PT, R18, +INF , PT ;  /* 0x7ff000001200542a */ /* 0x000fcc0003f0c000 */
[----:B------:R-:W-:Y:S01]  /*2cc0*/  @P3 DSETP.GTU.AND P6, PT, R12, +INF , PT ;  /* 0x7ff000000c00342a */ /* 0x000fe20003fcc000 */
[----:B------:R-:W-:Y:S01]  /*2cd0*/  @P5 FSEL R2, R18, RZ, P0 ;  /* 0x000000ff12025208 */ /* 0x000fe20000000000 */
[----:B------:R-:W-:Y:S01]  /*2ce0*/  @P4 DSETP.GTU.AND P2, PT, R14, +INF , PT ;  /* 0x7ff000000e00442a */ /* 0x000fe20003f4c000 */
[----:B------:R-:W-:Y:S01]  /*2cf0*/  @P5 FSEL R3, R19, +QNAN , P0 ;  /* 0x7ff0000013035808 */ /* 0x000fe20000000000 */
[----:B------:R-:W-:Y:S02]  /*2d00*/  @P1 DSETP.GTU.AND P0, PT, R8, +INF , PT ;  /* 0x7ff000000800142a */ /* 0x000fe40003f0c000 */
[----:B------:R-:W-:Y:S02]  /*2d10*/  @P3 FSEL R12, R12, RZ, P6 ;  /* 0x000000ff0c0c3208 */ /* 0x000fe40003000000 */
[----:B------:R-:W-:Y:S01]  /*2d20*/  @P3 FSEL R13, R13, +QNAN , P6 ;  /* 0x7ff000000d0d3808 */ /* 0x000fe20003000000 */
[----:B------:R-:W-:Y:S09]  /*2d30*/  @P5 BRA `(.L_x_2614) ;  /* 0x0000000000c45947 */ /* 0x000ff20003800000 */
        /* <DEDUP_REMOVED lines=49> */
.L_x_2614:
[----:B------:R-:W-:Y:S05]  /*3050*/  BSYNC.RECONVERGENT B0 ;  /* 0x0000000000007941 */ /* 0x000fea0003800200 */
.L_x_2613:
[----:B------:R-:W-:Y:S01]  /*3060*/  BSSY.RECONVERGENT B0, `(.L_x_2615) ;  /* 0x0000036000007945 */ /* 0x000fe20003800200 */
[----:B------:R-:W-:Y:S02]  /*3070*/  MOV R24, R14 ;  /* 0x0000000e00187202 */ /* 0x000fe40000000f00 */
        /* <DEDUP_REMOVED lines=52> */
.L_x_2616:
[----:B------:R-:W-:Y:S05]  /*33c0*/  BSYNC.RECONVERGENT B0 ;  /* 0x0000000000007941 */ /* 0x000fea0003800200 */
.L_x_2615:
[----:B------:R-:W-:Y:S01]  /*33d0*/  BSSY.RECONVERGENT B0, `(.L_x_2617) ;  /* 0x0000036000007945 */ /* 0x000fe20003800200 */
[----:B------:R-:W-:Y:S02]  /*33e0*/  LOP3.LUT R31, R11, 0x7fffffff, RZ, 0xc0, !PT ;  /* 0x7fffffff0b1f7812 */ /* 0x000fe400078ec0ff */
[----:B------:R-:W-:Y:S02]  /*33f0*/  LOP3.LUT R27, R5, 0x7fffffff, RZ, 0xc0, !PT ;  /* 0x7fffffff051b7812 */ /* 0x000fe400078ec0ff */
[----:B------:R-:W-:Y:S01]  /*3400*/  LOP3.LUT R29, R7, 0x7fffffff, RZ, 0xc0, !PT ;  /* 0x7fffffff071d7812 */ /* 0x000fe200078ec0ff */
        /* <DEDUP_REMOVED lines=50> */
.L_x_2618:
[----:B------:R-:W-:Y:S05]  /*3730*/  BSYNC.RECONVERGENT B0 ;  /* 0x0000000000007941 */ /* 0x000fea0003800200 */
.L_x_2617:
[----:B------:R-:W-:Y:S01]  /*3740*/  BSSY.RECONVERGENT B0, `(.L_x_2619) ;  /* 0x000003a000007945 */ /* 0x000fe20003800200 */
[----:B------:R-:W-:Y:S02]  /*3750*/  ISETP.GE.U32.AND P4, PT, R31, 0x408633cf, PT ;  /* 0x408633cf1f00780c */ /* 0x000fe40003f86070 */
[----:B------:R-:W-:Y:S02]  /*3760*/  ISETP.GE.U32.AND P3, PT, R27, 0x408633cf, PT ;  /* 0x408633cf1b00780c */ /* 0x000fe40003f66070 */
[----:B------:R-:W-:Y:S02]  /*3770*/  ISETP.GE.U32.AND P2, PT, R29, 0x408633cf, PT ;  /* 0x408633cf1d00780c */ /* 0x000fe40003f46070 */
[----:B------:R-:W-:Y:S02]  /*3780*/  @P1 FSEL R18, R8, RZ, P0 ;  /* 0x000000ff08121208 */ /* 0x000fe40000000000 */
[----:B------:R-:W-:Y:S02]  /*3790*/  @P1 FSEL R19, R9, +QNAN , P0 ;  /* 0x7ff0000009131808 */ /* 0x000fe40000000000 */
[----:B------:R-:W-:Y:S01]  /*37a0*/  MOV R16, R8 ;  /* 0x0000000800107202 */ /* 0x000fe20000000f00 */
        /* <DEDUP_REMOVED lines=50> */
[----:B------:R-:W-:-:S11]  /*3ad0*/  DFMA R18, R18, 0.0625, R8 ;  /* 0x3fb000001212782b */ /* 0x000fd60000000008 */
.L_x_2620:
[----:B------:R-:W-:Y:S05]  /*3ae0*/  BSYNC.RECONVERGENT B0 ;  /* 0x0000000000007941 */ /* 0x000fea0003800200 */
.L_x_2619:
[----:B------:R-:W0:Y:S01]  /*3af0*/  LDC.64 R24, c[0x0][0x388] ;  /* 0x0000e200ff187b82 */ /* 0x000e220000000a00 */
[----:B------:R-:W-:Y:S01]  /*3b00*/  @P4 DSETP.GTU.AND P0, PT, R10, +INF , PT ;  /* 0x7ff000000a00442a */ /* 0x000fe20003f0c000 */
[----:B------:R-:W-:Y:S01]  /*3b10*/  BSSY.RECONVERGENT B0, `(.L_x_2621) ;  /* 0x0000039000007945 */ /* 0x000fe20003800200 */
[----:B------:R-:W-:Y:S01]  /*3b20*/  @P3 DSETP.GTU.AND P1, PT, R4, +INF , PT ;  /* 0x7ff000000400342a */ /* 0x000fe20003f2c000 */
[----:B------:R-:W-:Y:S01]  /*3b30*/  MOV R30, R10 ;  /* 0x0000000a001e7202 */ /* 0x000fe20000000f00 */
[----:B------:R-:W-:Y:S02]  /*3b40*/  @P2 DSETP.GTU.AND P5, PT, R6, +INF , PT ;  /* 0x7ff000000600242a */ /* 0x000fe40003fac000 */
[----:B------:R-:W-:Y:S02]  /*3b50*/  @P4 FSEL R16, R10, RZ, P0 ;  /* 0x000000ff0a104208 */ /* 0x000fe40000000000 */
[----:B------:R-:W-:Y:S01]  /*3b60*/  @P4 FSEL R17, R11, +QNAN , P0 ;  /* 0x7ff000000b114808 */ /* 0x000fe20000000000 */
[----:B------:R-:W-:Y:S09]  /*3b70*/  @P4 BRA `(.L_x_2622) ;  /* 0x0000000000c84947 */ /* 0x000ff20003800000 */
[----:B------:R-:W-:Y:S01]  /*3b80*/  IMAD.MOV.U32 R8, RZ, RZ, 0x652b82fe ;  /* 0x652b82feff087424 */ /* 0x000fe200078e00ff */
[----:B------:R-:W-:Y:S01]  /*3b90*/  UMOV UR6, 0xfefa39ef ;  /* 0xfefa39ef00067882 */ /* 0x000fe20000000000 */
[----:B------:R-:W-:Y:S01]  /*3ba0*/  IMAD.MOV.U32 R9, RZ, RZ, 0x3ff71547 ;  /* 0x3ff71547ff097424 */ /* 0x000fe200078e00ff */
[----:B------:R-:W-:Y:S01]  /*3bb0*/  UMOV UR7, 0x3fe62e42 ;  /* 0x3fe62e4200077882 */ /* 0x000fe20000000000 */
[----:B------:R-:W-:Y:S01]  /*3bc0*/  MOV R16, 0xfca213ea ;  /* 0xfca213ea00107802 */ /* 0x000fe20000000f00 */
[----:B------:R-:W-:-:S03]  /*3bd0*/  IMAD.MOV.U32 R17, RZ, RZ, 0x3e928af3 ;  /* 0x3e928af3ff117424 */ /* 0x000fc600078e00ff */
[----:B------:R-:W-:-:S08]  /*3be0*/  DFMA R8, R30, R8, 6.75539944105574400000e+15 ;  /* 0x433800001e08742b */ /* 0x000fd00000000008 */
[----:B------:R-:W-:-:S08]  /*3bf0*/  DADD R10, R8, -6.75539944105574400000e+15 ;  /* 0xc3380000080a7429 */ /* 0x000fd00000000000 */
[----:B------:R-:W-:Y:S01]  /*3c00*/  DFMA R30, R10, -UR6, R30 ;  /* 0x800000060a1e7c2b */ /* 0x000fe2000800001e */
[----:B------:R-:W-:Y:S01]  /*3c10*/  UMOV UR6, 0x3b39803f ;  /* 0x3b39803f00067882 */ /* 0x000fe20000000000 */
[----:B------:R-:W-:-:S06]  /*3c20*/  UMOV UR7, 0x3c7abc9e ;  /* 0x3c7abc9e00077882 */ /* 0x000fcc0000000000 */
[----:B------:R-:W-:Y:S01]  /*3c30*/  DFMA R10, R10, -UR6, R30 ;  /* 0x800000060a0a7c2b */ /* 0x000fe2000800001e */
[----:B------:R-:W-:Y:S01]  /*3c40*/  UMOV UR6, 0x69ce2bdf ;  /* 0x69ce2bdf00067882 */ /* 0x000fe20000000000 */
[----:B------:R-:W-:-:S06]  /*3c50*/  UMOV UR7, 0x3e5ade15 ;  /* 0x3e5ade1500077882 */ /* 0x000fcc0000000000 */
        /* <DEDUP_REMOVED lines=31> */
[----:B------:R-:W1:Y:S03]  /*3e50*/  MUFU.RCP64H R11, R9 ;  /* 0x00000009000b7308 */ /* 0x000e660000001800 */
[----:B-1----:R-:W-:-:S08]  /*3e60*/  DFMA R16, -R8, R10, 1 ;  /* 0x3ff000000810742b */ /* 0x002fd0000000010a */
[----:B------:R-:W-:-:S08]  /*3e70*/  DFMA R16, R16, R16, R16 ;  /* 0x000000101010722b */ /* 0x000fd00000000010 */
[----:B------:R-:W-:-:S08]  /*3e80*/  DFMA R16, R10, R16, R10 ;  /* 0x000000100a10722b */ /* 0x000fd0000000000a */
[----:B------:R-:W-:-:S11]  /*3e90*/  DFMA R16, R16, 0.0625, R8 ;  /* 0x3fb000001010782b */ /* 0x000fd60000000008 */
.L_x_2622:
[----:B------:R-:W-:Y:S05]  /*3ea0*/  BSYNC.RECONVERGENT B0 ;  /* 0x0000000000007941 */ /* 0x000fea0003800200 */
.L_x_2621:
[----:B------:R-:W-:Y:S01]  /*3eb0*/  BSSY.RECONVERGENT B0, `(.L_x_2623) ;  /* 0x000003b000007945 */ /* 0x000fe20003800200 */
[----:B------:R-:W-:Y:S01]  /*3ec0*/  DADD R8, R22, R22 ;  /* 0x0000000016087229 */ /* 0x000fe20000000016 */
[----:B------:R-:W-:Y:S01]  /*3ed0*/  MOV R26, R4 ;  /* 0x00000004001a7202 */ /* 0x000fe20000000f00 */
[----:B------:R-:W-:Y:S01]  /*3ee0*/  IMAD.MOV.U32 R28, RZ, RZ, R6 ;  /* 0x000000ffff1c7224 */ /* 0x000fe200078e0006 */
[----:B------:R-:W-:Y:S02]  /*3ef0*/  @P3 FSEL R22, R4, RZ, P1 ;  /* 0x000000ff04163208 */ /* 0x000fe40000800000 */
[----:B------:R-:W-:Y:S02]  /*3f00*/  @P3 FSEL R23, R5, +QNAN , P1 ;  /* 0x7ff0000005173808 */ /* 0x000fe40000800000 */
[----:B------:R-:W-:Y:S02]  /*3f10*/  @P2 FSEL R4, R6, RZ, P5 ;  /* 0x000000ff06042208 */ /* 0x000fe40002800000 */
[----:B------:R-:W-:Y:S01]  /*3f20*/  @P2 FSEL R5, R7, +QNAN , P5 ;  /* 0x7ff0000007052808 */ /* 0x000fe20002800000 */
[----:B------:R-:W-:Y:S06]  /*3f30*/  @P3 BRA `(.L_x_2624) ;  /* 0x0000000000c83947 */ /* 0x000fec0003800000 */
[----:B------:R-:W-:Y:S01]  /*3f40*/  IMAD.MOV.U32 R6, RZ, RZ, 0x652b82fe ;  /* 0x652b82feff067424 */ /* 0x000fe200078e00ff */
[----:B------:R-:W-:Y:S01]  /*3f50*/  MOV R7, 0x3ff71547 ;  /* 0x3ff7154700077802 */ /* 0x000fe20000000f00 */
[----:B------:R-:W-:Y:S01]  /*3f60*/  UMOV UR6, 0xfefa39ef ;  /* 0xfefa39ef00067882 */ /* 0x000fe20000000000 */
[----:B------:R-:W-:Y:S01]  /*3f70*/  UMOV UR7, 0x3fe62e42 ;  /* 0x3fe62e4200077882 */ /* 0x000fe20000000000 */
[----:B------:R-:W-:Y:S02]  /*3f80*/  IMAD.MOV.U32 R22, RZ, RZ, -0x35dec16 ;  /* 0xfca213eaff167424 */ /* 0x000fe400078e00ff */
[----:B------:R-:W-:Y:S01]  /*3f90*/  IMAD.MOV.U32 R23, RZ, RZ, 0x3e928af3 ;  /* 0x3e928af3ff177424 */ /* 0x000fe200078e00ff */
        /* <DEDUP_REMOVED lines=36> */
[----:B------:R-:W-:-:S05]  /*41e0*/  LEA R6, R6, R23, 0x14 ;  /* 0x0000001706067211 */ /* 0x000fca00078ea0ff */
[----:B------:R-:W-:Y:S02]  /*41f0*/  VIADD R7, R6, 0xffe00000 ;  /* 0xffe0000006077836 */ /* 0x000fe40000000000 */
[----:B------:R-:W-:Y:S02]  /*4200*/  IMAD.MOV.U32 R6, RZ, RZ, R22 ;  /* 0x000000ffff067224 */ /* 0x000fe400078e0016 */
[----:B------:R-:W1:Y:S04]  /*4210*/  MUFU.RCP64H R11, R7 ;  /* 0x00000007000b7308 */ /* 0x000e680000001800 */
[----:B-1----:R-:W-:-:S08]  /*4220*/  DFMA R22, -R6, R10, 1 ;  /* 0x3ff000000616742b */ /* 0x002fd0000000010a */
[----:B------:R-:W-:-:S08]  /*4230*/  DFMA R22, R22, R22, R22 ;  /* 0x000000161616722b */ /* 0x000fd00000000016 */
[----:B------:R-:W-:-:S08]  /*4240*/  DFMA R22, R10, R22, R10 ;  /* 0x000000160a16722b */ /* 0x000fd0000000000a */
[----:B------:R-:W-:-:S11]  /*4250*/  DFMA R22, R22, 0.0625, R6 ;  /* 0x3fb000001616782b */ /* 0x000fd60000000006 */
.L_x_2624:
[----:B------:R-:W-:Y:S05]  /*4260*/  BSYNC.RECONVERGENT B0 ;  /* 0x0000000000007941 */ /* 0x000fea0003800200 */
.L_x_2623:
[----:B------:R-:W-:Y:S04]  /*4270*/  BSSY.RECONVERGENT B0, `(.L_x_2625) ;  /* 0x0000033000007945 */ /* 0x000fe80003800200 */
[----:B------:R-:W-:Y:S05]  /*4280*/  @P2 BRA `(.L_x_2626) ;  /* 0x0000000000c42947 */ /* 0x000fea0003800000 */
        /* <DEDUP_REMOVED lines=44> */
[----:B------:R-:W1:Y:S03]  /*4550*/  MUFU.RCP64H R5, R11 ;  /* 0x0000000b00057308 */ /* 0x000e660000001800 */
[----:B-1----:R-:W-:-:S08]  /*4560*/  DFMA R6, -R10, R4, 1 ;  /* 0x3ff000000a06742b */ /* 0x002fd00000000104 */
[----:B------:R-:W-:-:S08]  /*4570*/  DFMA R6, R6, R6, R6 ;  /* 0x000000060606722b */ /* 0x000fd00000000006 */
[----:B------:R-:W-:-:S08]  /*4580*/  DFMA R4, R4, R6, R4 ;  /* 0x000000060404722b */ /* 0x000fd00000000004 */
[----:B------:R-:W-:-:S11]  /*4590*/  DFMA R4, R4, 0.0625, R10 ;  /* 0x3fb000000404782b */ /* 0x000fd6000000000a */
.L_x_2626:
[----:B------:R-:W-:Y:S05]  /*45a0*/  BSYNC.RECONVERGENT B0 ;  /* 0x0000000000007941 */ /* 0x000fea0003800200 */
.L_x_2625:
[----:B0-----:R-:W-:Y:S01]  /*45b0*/  IMAD.WIDE.U32 R20, R20, 0x8, R24 ;  /* 0x0000000814147825 */ /* 0x001fe200078e0018 */
[----:B------:R-:W-:Y:S02]  /*45c0*/  DADD R6, R4, R4 ;  /* 0x0000000004067229 */ /* 0x000fe40000000004 */
[----:B------:R-:W-:Y:S02]  /*45d0*/  DADD R10, R2, R2 ;  /* 0x00000000020a7229 */ /* 0x000fe40000000002 */
[----:B------:R-:W-:Y:S01]  /*45e0*/  DADD R12, R12, R12 ;  /* 0x000000000c0c7229 */ /* 0x000fe2000000000c */
[----:B------:R-:W-:Y:S01]  /*45f0*/  IMAD.WIDE.U32 R20, R0, 0x10, R20 ;  /* 0x0000001000147825 */ /* 0x000fe200078e0014 */
[----:B------:R-:W-:Y:S02]  /*4600*/  DADD R14, R14, R14 ;  /* 0x000000000e0e7229 */ /* 0x000fe4000000000e */
[----:B------:R-:W-:Y:S02]  /*4610*/  DADD R24, R18, R18 ;  /* 0x0000000012187229 */ /* 0x000fe40000000012 */
[----:B------:R-:W-:Y:S01]  /*4620*/  DADD R26, R16, R16 ;  /* 0x00000000101a7229 */ /* 0x000fe20000000010 */
[----:B------:R-:W-:Y:S01]  /*4630*/  STG.E.128 desc[UR4][R20.64], R8 ;  /* 0x0000000814007986 */ /* 0x000fe2000c101d04 */
[----:B------:R-:W-:-:S03]  /*4640*/  DADD R4, R22, R22 ;  /* 0x0000000016047229 */ /* 0x000fc60000000016 */
[----:B------:R-:W-:Y:S04]  /*4650*/  STG.E.128 desc[UR4][R20.64+0x800], R12 ;  /* 0x0008000c14007986 */ /* 0x000fe8000c101d04 */
[----:B------:R-:W-:Y:S04]  /*4660*/  STG.E.128 desc[UR4][R20.64+0x1000], R24 ;  /* 0x0010001814007986 */ /* 0x000fe8000c101d04 */
[----:B------:R-:W-:Y:S01]  /*4670*/  STG.E.128 desc[UR4][R20.64+0x1800], R4 ;  /* 0x0018000414007986 */ /* 0x000fe2000c101d04 */
[----:B------:R-:W-:Y:S05]  /*4680*/  EXIT ;  /* 0x000000000000794d */ /* 0x000fea0003800000 */
.L_x_2627:
        /* <DEDUP_REMOVED lines=15> */
.L_x_2771:


//--------------------- .text._ZN2at6native29vectorized_elementwise_kernelILi4EZZZNS0_16cosh_kernel_cudaERNS_18TensorIteratorBaseEENKUlvE0_clEvENKUlvE_clEvEUldE_St5arrayIPcLm2EEEEviT0_T1_ --------------------------
	.section	.text._ZN2at6native29vectorized_elementwise_kernelILi4EZZZNS0_16cosh_kernel_cudaERNS_18TensorIteratorBaseEENKUlvE0_clEvENKUlvE_clEvEUldE_St5arrayIPcLm2EEEEviT0_T1_,"ax",@progbits
	.align	128
        .global         _ZN2at6native29vectorized_elementwise_kernelILi4EZZZNS0_16cosh_kernel_cudaERNS_18TensorIteratorBaseEENKUlvE0_clEvENKUlvE_clEvEUldE_St5arrayIPcLm2EEEEviT0_T1_
        .type           _ZN2at6native29vectorized_elementwise_kernelILi4EZZZNS0_16cosh_kernel_cudaERNS_18TensorIteratorBaseEENKUlvE0_clEvENKUlvE_clEvEUldE_St5arrayIPcLm2EEEEviT0_T1_,@function
        .size           _ZN2at6native29vectorized_elementwise_kernelILi4EZZZNS0_16cosh_kernel_cudaERNS_18TensorIteratorBaseEENKUlvE0_clEvENKUlvE_clEvEUldE_St5arrayIPcLm2EEEEviT0_T1_,(.L_x_2772 - _ZN2at6native29vectorized_elementwise_kernelILi4EZZZNS0_16cosh_kernel_cudaERNS_18TensorIteratorBaseEENKUlvE0_clEvENKUlvE_clEvEUldE_St5arrayIPcLm2EEEEviT0_T1_)
        .other          _ZN2at6native29vectorized_elementwise_kernelILi4EZZZNS0_16cosh_kernel_cudaERNS_18TensorIteratorBaseEENKUlvE0_clEvENKUlvE_clEvEUldE_St5arrayIPcLm2EEEEviT0_T1_,@"STO_CUDA_ENTRY STV_DEFAULT"
_ZN2at6native29vectorized_elementwise_kernelILi4EZZZNS0_16cosh_kernel_cudaERNS_18TensorIteratorBaseEENKUlvE0_clEvENKUlvE_clEvEUldE_St5arrayIPcLm2EEEEviT0_T1_:
.text._ZN2at6native29vectorized_elementwise_kernelILi4EZZZNS0_16cosh_kernel_cudaERNS_18TensorIteratorBaseEENKUlvE0_clEvENKUlvE_clEvEUldE_St5arrayIPcLm2EEEEviT0_T1_:
        /* <DEDUP_REMOVED lines=123> */
.L_x_2632:
[----:B------:R-:W-:-:S06]  /*07b0*/  DSETP.GTU.AND P1, PT, R18, +INF , PT ;  /* 0x7ff000001200742a */ /* 0x000fcc0003f2c000 */
[----:B------:R-:W-:Y:S02]  /*07c0*/  FSEL R18, R18, RZ, P1 ;  /* 0x000000ff12127208 */ /* 0x000fe40000800000 */
[----:B------:R-:W-:-:S07]  /*07d0*/  FSEL R19, R19, +QNAN , P1 ;  /* 0x7ff0000013137808 */ /* 0x000fce0000800000 */
.L_x_2633:
[----:B------:R-:W-:Y:S05]  /*07e0*/  BSYNC.RECONVERGENT B1 ;  /* 0x0000000000017941 */ /* 0x000fea0003800200 */
.L_x_2631:
[----:B------:R-:W-:-:S11]  /*07f0*/  DADD R18, R18, R18 ;  /* 0x0000000012127229 */ /* 0x000fd60000000012 */
.L_x_2630:
[----:B------:R-:W-:Y:S05]  /*0800*/  BSYNC.RECONVERGENT B0 ;  /* 0x0000000000007941 */ /* 0x000fea0003800200 */
.L_x_2629:
        /* <DEDUP_REMOVED lines=61> */
.L_x_2637:
[----:B------:R-:W-:Y:S05]  /*0be0*/  BSYNC.RECONVERGENT B1 ;  /* 0x0000000000017941 */ /* 0x000fea0003800200 */
.L_x_2636:
[----:B------:R-:W-:-:S11]  /*0bf0*/  DADD R10, R22, R22 ;  /* 0x00000000160a7229 */ /* 0x000fd60000000016 */
.L_x_2635:
[----:B------:R-:W-:Y:S05]  /*0c00*/  BSYNC.RECONVERGENT B0 ;  /* 0x0000000000007941 */ /* 0x000fea0003800200 */
.L_x_2634:
        /* <DEDUP_REMOVED lines=61> */
.L_x_2641:
[----:B------:R-:W-:Y:S05]  /*0fe0*/  BSYNC.RECONVERGENT B1 ;  /* 0x0000000000017941 */ /* 0x000fea0003800200 */
.L_x_2640:
[----:B------:R-:W-:-:S11]  /*0ff0*/  DADD R8, R22, R22 ;  /* 0x0000000016087229 */ /* 0x000fd60000000016 */
.L_x_2639:
[----:B------:R-:W-:Y:S05]  /*1000*/  BSYNC.RECONVERGENT B0 ;  /* 0x0000000000007941 */ /* 0x000fea0003800200 */
.L_x_2638:
        /* <DEDUP_REMOVED lines=61> */
.L_x_2645:
[----:B------:R-:W-:Y:S05]  /*13e0*/  BSYNC.RECONVERGENT B1 ;  /* 0x0000000000017941 */ /* 0x000fea0003800200 */
.L_x_2644:
[----:B------:R-:W-:-:S11]  /*13f0*/  DADD R6, R22, R22 ;  /* 0x0000000016067229 */ /* 0x000fd60000000016 */
.L_x_2643:
[----:B------:R-:W-:Y:S05]  /*1400*/  BSYNC.RECONVERGENT B0 ;  /* 0x0000000000007941 */ /* 0x000fea0003800200 */
.L_x_2642:
        /* <DEDUP_REMOVED lines=61> */
.L_x_2649:
[----:B------:R-:W-:Y:S05]  /*17e0*/  BSYNC.RECONVERGENT B1 ;  /* 0x0000000000017941 */ /* 0x000fea0003800200 */
.L_x_2648:
[----:B------:R-:W-:-:S11]  /*17f0*/  DADD R4, R22, R22 ;  /* 0x0000000016047229 */ /* 0x000fd60000000016 */
.L_x_2647:
[----:B------:R-:W-:Y:S05]  /*1800*/  BSYNC.RECONVERGENT B0 ;  /* 0x0000000000007941 */ /* 0x000fea0003800200 */
.L_x_2646:
        /* <DEDUP_REMOVED lines=61> */
.L_x_2653:
[----:B------:R-:W-:Y:S05]  /*1be0*/  BSYNC.RECONVERGENT B1 ;  /* 0x0000000000017941 */ /* 0x000fea0003800200 */
.L_x_2652:
[----:B------:R-:W-:-:S11]  /*1bf0*/  DADD R12, R22, R22 ;  /* 0x00000000160c7229 */ /* 0x000fd60000000016 */
.L_x_2651:
[----:B------:R-:W-:Y:S05]  /*1c00*/  BSYNC.RECONVERGENT B0 ;  /* 0x0000000000007941 */ /* 0x000fea0003800200 */
.L_x_2650:
        /* <DEDUP_REMOVED lines=61> */
.L_x_2657:
[----:B------:R-:W-:Y:S05]  /*1fe0*/  BSYNC.RECONVERGENT B1 ;  /* 0x0000000000017941 */ /* 0x000fea0003800200 */
.L_x_2656:
[----:B------:R-:W-:-:S11]  /*1ff0*/  DADD R14, R22, R22 ;  /* 0x00000000160e7229 */ /* 0x000fd60000000016 */
.L_x_2655:
[----:B------:R-:W-:Y:S05]  /*2000*/  BSYNC.RECONVERGENT B0 ;  /* 0x0000000000007941 */ /* 0x000fea0003800200 */
.L_x_2654:
        /* <DEDUP_REMOVED lines=61> */
.L_x_2661:
[----:B------:R-:W-:Y:S05]  /*23e0*/  BSYNC.RECONVERGENT B1 ;  /* 0x0000000000017941 */ /* 0x000fea0003800200 */
.L_x_2660:
[----:B------:R-:W-:-:S11]  /*23f0*/  DADD R16, R22, R22 ;  /* 0x0000000016107229 */ /* 0x000fd60000000016 */
.L_x_2659:
[----:B------:R-:W-:Y:S05]  /*2400*/  BSYNC.RECONVERGENT B0 ;  /* 0x0000000000007941 */ /* 0x000fea0003800200 */
.L_x_2658:
        /* <DEDUP_REMOVED lines=21> */
.L_x_2664:
[----:B------:R-:W-:-:S13]  /*2560*/  ISETP.GE.U32.AND P0, PT, R3, R0, PT ;  /* 0x000000000300720c */ /* 0x000fda0003f06070 */
[----:B------:R-:W-:Y:S05]  /*2570*/  @P0 BRA `(.L_x_2666) ;  /* 0x0000000000300947 */ /* 0x000fea0003800000 */
[----:B0-----:R-:W0:Y:S01]  /*2580*/  LDC.64 R8, c[0x0][0x388] ;  /* 0x0000e200ff087b82 */ /* 0x001e220000000a00 */
[----:B------:R-:W-:Y:S01]  /*2590*/  IMAD.IADD R11, R2, 0x1, R3 ;  /* 0x00000001020b7824 */ /* 0x000fe200078e0203 */
[----:B------:R-:W-:-:S03]  /*25a0*/  IADD3 R3, PT, PT, R3, 0x80, RZ ;  /* 0x0000008003037810 */ /* 0x000fc60007ffe0ff */
[----:B0-----:R-:W-:-:S05]  /*25b0*/  IMAD.WIDE.U32 R8, R11, 0x8, R8 ;  /* 0x000000080b087825 */ /* 0x001fca00078e0008 */
[----:B------:R1:W-:Y:S02]  /*25c0*/  STG.E.64 desc[UR4][R8.64], R6 ;  /* 0x0000000608007986 */ /* 0x0003e4000c101b04 */
.L_x_2665:
[----:B------:R-:W-:-:S13]  /*25d0*/  ISETP.GE.U32.AND P0, PT, R3, R0, PT ;  /* 0x000000000300720c */ /* 0x000fda0003f06070 */
[----:B------:R-:W-:Y:S05]  /*25e0*/  @P0 BRA `(.L_x_2667) ;  /* 0x0000000000340947 */ /* 0x000fea0003800000 */
[----:B-1----:R-:W1:Y:S01]  /*25f0*/  LDC.64 R6, c[0x0][0x388] ;  /* 0x0000e200ff067b82 */ /* 0x002e620000000a00 */
[----:B------:R-:W-:Y:S02]  /*2600*/  IMAD.IADD R9, R2, 0x1, R3 ;  /* 0x0000000102097824 */ /* 0x000fe400078e0203 */
[----:B------:R-:W-:Y:S02]  /*2610*/  VIADD R3, R3, 0x80 ;  /* 0x0000008003037836 */ /* 0x000fe40000000000 */
[----:B-1----:R-:W-:-:S05]  /*2620*/  IMAD.WIDE.U32 R6, R9, 0x8, R6 ;  /* 0x0000000809067825 */ /* 0x002fca00078e0006 */
[----:B------:R1:W-:Y:S02]  /*2630*/  STG.E.64 desc[UR4][R6.64], R4 ;  /* 0x0000000406007986 */ /* 0x0003e4000c101b04 */
.L_x_2666:
        /* <DEDUP_REMOVED lines=8> */
.L_x_2667:
[----:B------:R-:W-:Y:S05]  /*26c0*/  BSYNC.RELIABLE B1 ;  /* 0x0000000000017941 */ /* 0x000fea0003800100 */
.L_x_2663:
[----:B------:R-:W-:-:S13]  /*26d0*/  ISETP.GE.U32.AND P0, PT, R3, R0, PT ;  /* 0x000000000300720c */ /* 0x000fda0003f06070 */
[----:B--2---:R-:W2:Y:S01]  /*26e0*/  @!P0 LDC.64 R4, c[0x0][0x388] ;  /* 0x0000e200ff048b82 */ /* 0x004ea20000000a00 */
[----:B-1----:R-:W-:Y:S02]  /*26f0*/  @!P0 IMAD.IADD R7, R2, 0x1, R3 ;  /* 0x0000000102078824 */ /* 0x002fe400078e0203 */
[----:B------:R-:W-:Y:S02]  /*2700*/  @!P0 VIADD R3, R3, 0x80 ;  /* 0x0000008003038836 */ /* 0x000fe40000000000 */
[----:B--2---:R-:W-:-:S05]  /*2710*/  @!P0 IMAD.WIDE.U32 R4, R7, 0x8, R4 ;  /* 0x0000000807048825 */ /* 0x004fca00078e0004 */
[----:B------:R2:W-:Y:S02]  /*2720*/  @!P0 STG.E.64 desc[UR4][R4.64], R14 ;  /* 0x0000000e04008986 */ /* 0x0005e4000c101b04 */
.L_x_2668:
[----:B------:R-:W-:Y:S05]  /*2730*/  BSYNC.RECONVERGENT B0 ;  /* 0x0000000000007941 */ /* 0x000fea0003800200 */
.L_x_2662:
[----:B------:R-:W-:Y:S05]  /*2740*/  WARPSYNC.ALL ;  /* 0x0000000000007948 */ /* 0x000fea0003800000 */
[----:B------:R-:W-:-:S13]  /*2750*/  ISETP.GE.U32.AND P0, PT, R3, R0, PT ;  /* 0x000000000300720c */ /* 0x000fda0003f06070 */
[----:B------:R-:W-:Y:S05]  /*2760*/  @P0 EXIT ;  /* 0x000000000000094d */ /* 0x000fea0003800000 */
[----:B-12---:R-:W1:Y:S01]  /*2770*/  LDC.64 R4, c[0x0][0x388] ;  /* 0x0000e200ff047b82 */ /* 0x006e620000000a00 */
[----:B------:R-:W-:-:S05]  /*2780*/  IADD3 R3, PT, PT, R2, R3, RZ ;  /* 0x0000000302037210 */ /* 0x000fca0007ffe0ff */
[----:B-1----:R-:W-:-:S05]  /*2790*/  IMAD.WIDE.U32 R2, R3, 0x8, R4 ;  /* 0x0000000803027825 */ /* 0x002fca00078e0004 */
[----:B------:R-:W-:Y:S01]  /*27a0*/  STG.E.64 desc[UR4][R2.64], R16 ;  /* 0x0000001002007986 */ /* 0x000fe2000c101b04 */
[----:B------:R-:W-:Y:S05]  /*27b0*/  EXIT ;  /* 0x000000000000794d */ /* 0x000fea0003800000 */
.L_x_2628:
[----:B------:R-:W0:Y:S01]  /*27c0*/  S2R R0, SR_TID.X ;  /* 0x0000000000007919 */ /* 0x000e220000002100 */
[----:B------:R-:W1:Y:S02]  /*27d0*/  LDC.64 R4, c[0x0][0x390] ;  /* 0x0000e400ff047b82 */ /* 0x000e640000000a00 */
[----:B-1----:R-:W-:-:S04]  /*27e0*/  IMAD.WIDE.U32 R4, R2, 0x8, R4 ;  /* 0x0000000802047825 */ /* 0x002fc800078e0004 */
[----:B0-----:R-:W-:-:S05]  /*27f0*/  IMAD.WIDE.U32 R20, R0, 0x20, R4 ;  /* 0x0000002000147825 */ /* 0x001fca00078e0004 */
[----:B------:R-:W2:Y:S04]  /*2800*/  LDG.E.ENL2.256 R12, R16, desc[UR4][R20.64] ;  /* 0xfe0000041410797e */ /* 0x000ea8000812190c */
[----:B------:R0:W5:Y:S01]  /*2810*/  LDG.E.ENL2.256 R4, R8, desc[UR4][R20.64+0x1000] ;  /* 0xfe0080041408797e */ /* 0x0001620008121904 */
[----:B------:R-:W-:Y:S01]  /*2820*/  BSSY.RECONVERGENT B0, `(.L_x_2669) ;  /* 0x000003b000007945 */ /* 0x000fe20003800200 */
[----:B--2---:R-:W-:Y:S01]  /*2830*/  LOP3.LUT R23, R17, 0x7fffffff, RZ, 0xc0, !PT ;  /* 0x7fffffff11177812 */ /* 0x004fe200078ec0ff */
[----:B------:R-:W-:-:S03]  /*2840*/  IMAD.MOV.U32 R22, RZ, RZ, R16 ;  /* 0x000000ffff167224 */ /* 0x000fc600078e0010 */
[----:B------:R-:W-:-:S13]  /*2850*/  ISETP.GT.U32.AND P0, PT, R23, 0x408633ce, PT ;  /* 0x408633ce1700780c */ /* 0x000fda0003f04070 */
[----:B0-----:R-:W-:Y:S05]  /*2860*/  @P0 BRA `(.L_x_2670) ;  /* 0x0000000000cc0947 */ /* 0x001fea0003800000 */
        /* <DEDUP_REMOVED lines=45> */
[----:B------:R-:W0:Y:S04]  /*2b40*/  MUFU.RCP64H R21, R17 ;  /* 0x0000001100157308 */ /* 0x000e280000001800 */
[----:B0-----:R-:W-:-:S08]  /*2b50*/  DFMA R22, -R16, R20, 1 ;  /* 0x3ff000001016742b */ /* 0x001fd00000000114 */
[----:B------:R-:W-:-:S08]  /*2b60*/  DFMA R22, R22, R22, R22 ;  /* 0x000000161616722b */ /* 0x000fd00000000016 */
[----:B------:R-:W-:-:S08]  /*2b70*/  DFMA R22, R20, R22, R20 ;  /* 0x000000161416722b */ /* 0x000fd00000000014 */
[----:B------:R-:W-:Y:S01]  /*2b80*/  DFMA R22, R22, 0.0625, R16 ;  /* 0x3fb000001616782b */ /* 0x000fe20000000010 */
[----:B------:R-:W-:Y:S10]  /*2b90*/  BRA `(.L_x_2671) ;  /* 0x00000000000c7947 */ /* 0x000ff40003800000 */
.L_x_2670:
[----:B------:R-:W-:-:S06]  /*2ba0*/  DSETP.GTU.AND P0, PT, R16, +INF , PT ;  /* 0x7ff000001000742a */ /* 0x000fcc0003f0c000 */
[----:B------:R-:W-:Y:S02]  /*2bb0*/  FSEL R22, R16, RZ, P0 ;  /* 0x000000ff10167208 */ /* 0x000fe40000000000 */
[----:B------:R-:W-:-:S07]  /*2bc0*/  FSEL R23, R17, +QNAN , P0 ;  /* 0x7ff0000011177808 */ /* 0x000fce0000000000 */
.L_x_2671:
[----:B------:R-:W-:Y:S05]  /*2bd0*/  BSYNC.RECONVERGENT B0 ;  /* 0x0000000000007941 */ /* 0x000fea0003800200 */
.L_x_2669:
[----:B------:R-:W-:Y:S01]  /*2be0*/  LOP3.LUT R27, R19, 0x7fffffff, RZ, 0xc0, !PT ;  /* 0x7fffffff131b7812 */ /* 0x000fe200078ec0ff */
[----:B------:R-:W-:Y:S01]  /*2bf0*/  BSSY.RECONVERGENT B0, `(.L_x_2672) ;  /* 0x0000044000007945 */ /* 0x000fe20003800200 */
[----:B------:R-:W-:Y:S01]  /*2c00*/  LOP3.LUT R25, R13, 0x7fffffff, RZ, 0xc0, !PT ;  /* 0x7fffffff0d197812 */ /* 0x000fe200078ec0ff */
[----:B------:R-:W-:Y:S01]  /*2c10*/  IMAD.MOV.U32 R24, RZ, RZ, R12 ;  /* 0x000000ffff187224 */ /* 0x000fe200078e000c */
[----:B------:R-:W-:Y:S01]  /*2c20*/  ISETP.GE.U32.AND P5, PT, R27, 0x408633cf, PT ;  /* 0x408633cf1b00780c */ /* 0x000fe20003fa6070 */
[----:B------:R-:W-:Y:S01]  /*2c30*/  IMAD.MOV.U32 R26, RZ, RZ, R18 ;  /* 0x000000ffff1a7224 */ /* 0x000fe200078e0012 */
[----:B------:R-:W-:Y:S02]  /*2c40*/  LOP3.LUT R29, R15, 0x7fffffff, RZ, 0xc0, !PT ;  /* 0x7fffffff0f1d7812 */ /* 0x000fe400078ec0ff */
[----:B-----5:R-:W-:Y:S02]  /*2c50*/  LOP3.LUT R21, R9, 0x7fffffff, RZ, 0xc0, !PT ;  /* 0x7fffffff09157812 */ /* 0x020fe400078ec0ff */
[----:B------:R-:W-:-:S02]  /*2c60*/  ISETP.GE.U32.AND P3, PT, R25, 0x408633cf, PT ;  /* 0x408633cf1900780c */ /* 0x000fc40003f66070 */
[----:B------:R-:W-:Y:S02]  /*2c70*/  ISETP.GE.U32.AND P4, PT, R29, 0x408633cf, PT ;  /* 0x408633cf1d00780c */ /* 0x000fe40003f86070 */
[----:B------:R-:W-:-:S03]  /*2c80*/  ISETP.GE.U32.AND P1, PT, R21, 0x408633cf, PT ;  /* 0x408633cf1500780c */ /* 0x000fc60003f26070 */
        /* <DEDUP_REMOVED lines=58> */
.L_x_2673:
[----:B------:R-:W-:Y:S05]  /*3030*/  BSYNC.RECONVERGENT B0 ;  /* 0x0000000000007941 */ /* 0x000fea0003800200 */
.L_x_2672:
[----:B------:R-:W-:Y:S01]  /*3040*/  BSSY.RECONVERGENT B0, `(.L_x_2674) ;  /* 0x0000036000007945 */ /* 0x000fe20003800200 */
[----:B------:R-:W-:Y:S01]  /*3050*/  IMAD.MOV.U32 R28, RZ, RZ, R14 ;  /* 0x000000ffff1c7224 */ /* 0x000fe200078e000e */
        /* <DEDUP_REMOVED lines=52> */
.L_x_2675:
[----:B------:R-:W-:Y:S05]  /*33a0*/  BSYNC.RECONVERGENT B0 ;  /* 0x0000000000007941 */ /* 0x000fea0003800200 */
.L_x_2674:
[----:B------:R-:W-:Y:S01]  /*33b0*/  BSSY.RECONVERGENT B0, `(.L_x_2676) ;  /* 0x0000036000007945 */ /* 0x000fe20003800200 */
[----:B------:R-:W-:Y:S02]  /*33c0*/  LOP3.LUT R31, R11, 0x7fffffff, RZ, 0xc0, !PT ;  /* 0x7fffffff0b1f7812 */ /* 0x000fe400078ec0ff */
[----:B------:R-:W-:Y:S02]  /*33d0*/  LOP3.LUT R27, R5, 0x7fffffff, RZ, 0xc0, !PT ;  /* 0x7fffffff051b7812 */ /* 0x000fe400078ec0ff */
[----:B------:R-:W-:Y:S01]  /*33e0*/  LOP3.LUT R25, R7, 0x7fffffff, RZ, 0xc0, !PT ;  /* 0x7fffffff07197812 */ /* 0x000fe200078ec0ff */
        /* <DEDUP_REMOVED lines=50> */
.L_x_2677:
[----:B------:R-:W-:Y:S05]  /*3710*/  BSYNC.RECONVERGENT B0 ;  /* 0x0000000000007941 */ /* 0x000fea0003800200 */
.L_x_2676:
[----:B------:R-:W-:Y:S01]  /*3720*/  BSSY.RECONVERGENT B0, `(.L_x_2678) ;  /* 0x0000039000007945 */ /* 0x000fe20003800200 */
[----:B------:R-:W-:Y:S01]  /*3730*/  ISETP.GE.U32.AND P4, PT, R31, 0x408633cf, PT ;  /* 0x408633cf1f00780c */ /* 0x000fe20003f86070 */
[----:B------:R-:W-:Y:S01]  /*3740*/  IMAD.MOV.U32 R20, RZ, RZ, R8 ;  /* 0x000000ffff147224 */ /* 0x000fe200078e0008 */
[----:B------:R-:W-:Y:S02]  /*3750*/  ISETP.GE.U32.AND P3, PT, R27, 0x408633cf, PT ;  /* 0x408633cf1b00780c */ /* 0x000fe40003f66070 */
[----:B------:R-:W-:Y:S02]  /*3760*/  ISETP.GE.U32.AND P2, PT, R25, 0x408633cf, PT ;  /* 0x408633cf1900780c */ /* 0x000fe40003f46070 */
[----:B------:R-:W-:Y:S02]  /*3770*/  @P1 FSEL R18, R8, RZ, P0 ;  /* 0x000000ff08121208 */ /* 0x000fe40000000000 */
[----:B------:R-:W-:Y:S01]  /*3780*/  @P1 FSEL R19, R9, +QNAN , P0 ;  /* 0x7ff0000009131808 */ /* 0x000fe20000000000 */
[----:B------:R-:W-:Y:S08]  /*3790*/  @P1 BRA `(.L_x_2679) ;  /* 0x0000000000c41947 */ /* 0x000ff00003800000 */
        /* <DEDUP_REMOVED lines=49> */
.L_x_2679:
[----:B------:R-:W-:Y:S05]  /*3ab0*/  BSYNC.RECONVERGENT B0 ;  /* 0x0000000000007941 */ /* 0x000fea0003800200 */
.L_x_2678:
        /* <DEDUP_REMOVED lines=59> */
.L_x_2681:
[----:B------:R-:W-:Y:S05]  /*3e70*/  BSYNC.RECONVERGENT B0 ;  /* 0x0000000000007941 */ /* 0x000fea0003800200 */
.L_x_2680:
        /* <DEDUP_REMOVED lines=59> */
.L_x_2683:
[----:B------:R-:W-:Y:S05]  /*4230*/  BSYNC.RECONVERGENT B0 ;  /* 0x0000000000007941 */ /* 0x000fea0003800200 */
.L_x_2682:
        /* <DEDUP_REMOVED lines=51> */
.L_x_2685:
[----:B------:R-:W-:Y:S05]  /*4570*/  BSYNC.RECONVERGENT B0 ;  /* 0x0000000000007941 */ /* 0x000fea0003800200 */
.L_x_2684:
[----:B0-----:R-:W-:Y:S01]  /*4580*/  IMAD.WIDE.U32 R28, R2, 0x8, R28 ;  /* 0x00000008021c7825 */ /* 0x001fe200078e001c */
[----:B------:R-:W-:Y:S02]  /*4590*/  DADD R10, R16, R16 ;  /* 0x00000000100a7229 */ /* 0x000fe40000000010 */
[----:B------:R-:W-:Y:S02]  /*45a0*/  DADD R6, R4, R4 ;  /* 0x0000000004067229 */ /* 0x000fe40000000004 */
[----:B------:R-:W-:Y:S01]  /*45b0*/  DADD R16, R18, R18 ;  /* 0x0000000012107229 */ /* 0x000fe20000000012 */
[----:B------:R-:W-:Y:S01]  /*45c0*/  IMAD.WIDE.U32 R28, R0, 0x20, R28 ;  /* 0x00000020001c7825 */ /* 0x000fe200078e001c */
[----:B------:R-:W-:Y:S02]  /*45d0*/  DADD R12, R12, R12 ;  /* 0x000000000c0c7229 */ /* 0x000fe4000000000c */
[----:B------:R-:W-:Y:S02]  /*45e0*/  DADD R14, R14, R14 ;  /* 0x000000000e0e7229 */ /* 0x000fe4000000000e */
[----:B------:R-:W-:-:S02]  /*45f0*/  DADD R18, R20, R20 ;  /* 0x0000000014127229 */ /* 0x000fc40000000014 */
[----:B------:R-:W-:-:S03]  /*4600*/  DADD R4, R22, R22 ;  /* 0x0000000016047229 */ /* 0x000fc60000000016 */
[----:B------:R-:W-:Y:S04]  /*4610*/  STG.E.ENL2.256 desc[UR4][R28.64], R8, R12 ;  /* 0xf80000081c0c797f */ /* 0x000fe8000f121804 */
[----:B------:R-:W-:Y:S01]  /*4620*/  STG.E.ENL2.256 desc[UR4][R28.64+0x1000], R16, R4 ;  /* 0xf80080101c04797f */ /* 0x000fe2000f121804 */
[----:B------:R-:W-:Y:S05]  /*4630*/  EXIT ;  /* 0x000000000000794d */ /* 0x000fea0003800000 */
.L_x_2686:
        /* <DEDUP_REMOVED lines=12> */
.L_x_2772:


//--------------------- .text._ZN2at6native29vectorized_elementwise_kernelILi8EZZZNS0_16cosh_kernel_cudaERNS_18TensorIteratorBaseEENKUlvE0_clEvENKUlvE_clEvEUldE_St5arrayIPcLm2EEEEviT0_T1_ --------------------------
	.section	.text._ZN2at6native29vectorized_elementwise_kernelILi8EZZZNS0_16cosh_kernel_cudaERNS_18TensorIteratorBaseEENKUlvE0_clEvENKUlvE_clEvEUldE_St5arrayIPcLm2EEEEviT0_T1_,"ax",@progbits
	.align	128
        .global         _ZN2at6native29vectorized_elementwise_kernelILi8EZZZNS0_16cosh_kernel_cudaERNS_18TensorIteratorBaseEENKUlvE0_clEvENKUlvE_clEvEUldE_St5arrayIPcLm2EEEEviT0_T1_
        .type           _ZN2at6native29vectorized_elementwise_kernelILi8EZZZNS0_16cosh_kernel_cudaERNS_18TensorIteratorBaseEENKUlvE0_clEvENKUlvE_clEvEUldE_St5arrayIPcLm2EEEEviT0_T1_,@function
        .size           _ZN2at6native29vectorized_elementwise_kernelILi8EZZZNS0_16cosh_kernel_cudaERNS_18TensorIteratorBaseEENKUlvE0_clEvENKUlvE_clEvEUldE_St5arrayIPcLm2EEEEviT0_T1_,(.L_x_2773 - _ZN2at6native29vectorized_elementwise_kernelILi8EZZZNS0_16cosh_kernel_cudaERNS_18TensorIteratorBaseEENKUlvE0_clEvENKUlvE_clEvEUldE_St5arrayIPcLm2EEEEviT0_T1_)
        .other          _ZN2at6native29vectorized_elementwise_kernelILi8EZZZNS0_16cosh_kernel_cudaERNS_18TensorIteratorBaseEENKUlvE0_clEvENKUlvE_clEvEUldE_St5arrayIPcLm2EEEEviT0_T1_,@"STO_CUDA_ENTRY STV_DEFAULT"
_ZN2at6native29vectorized_elementwise_kernelILi8EZZZNS0_16cosh_kernel_cudaERNS_18TensorIteratorBaseEENKUlvE0_clEvENKUlvE_clEvEUldE_St5arrayIPcLm2EEEEviT0_T1_:
.text._ZN2at6native29vectorized_elementwise_kernelILi8EZZZNS0_16cosh_kernel_cudaERNS_18TensorIteratorBaseEENKUlvE0_clEvENKUlvE_clEvEUldE_St5arrayIPcLm2EEEEviT0_T1_:
        /* <DEDUP_REMOVED lines=123> */
.L_x_2691:
[----:B------:R-:W-:-:S06]  /*07b0*/  DSETP.GTU.AND P1, PT, R18, +INF , PT ;  /* 0x7ff000001200742a */ /* 0x000fcc0003f2c000 */
[----:B------:R-:W-:Y:S02]  /*07c0*/  FSEL R18, R18, RZ, P1 ;  /* 0x000000ff12127208 */ /* 0x000fe40000800000 */
[----:B------:R-:W-:-:S07]  /*07d0*/  FSEL R19, R19, +QNAN , P1 ;  /* 0x7ff0000013137808 */ /* 0x000fce0000800000 */
.L_x_2692:
[----:B------:R-:W-:Y:S05]  /*07e0*/  BSYNC.RECONVERGENT B1 ;  /* 0x0000000000017941 */ /* 0x000fea0003800200 */
.L_x_2690:
[----:B------:R-:W-:-:S11]  /*07f0*/  DADD R18, R18, R18 ;  /* 0x0000000012127229 */ /* 0x000fd60000000012 */
.L_x_2689:
[----:B------:R-:W-:Y:S05]  /*0800*/  BSYNC.RECONVERGENT B0 ;  /* 0x0000000000007941 */ /* 0x000fea0003800200 */
.L_x_2688:
        /* <DEDUP_REMOVED lines=61> */
.L_x_2696:
[----:B------:R-:W-:Y:S05]  /*0be0*/  BSYNC.RECONVERGENT B1 ;  /* 0x0000000000017941 */ /* 0x000fea0003800200 */
.L_x_2695:
[----:B------:R-:W-:-:S11]  /*0bf0*/  DADD R10, R22, R22 ;  /* 0x00000000160a7229 */ /* 0x000fd60000000016 */
.L_x_2694:
[----:B------:R-:W-:Y:S05]  /*0c00*/  BSYNC.RECONVERGENT B0 ;  /* 0x0000000000007941 */ /* 0x000fea0003800200 */
.L_x_2693:
        /* <DEDUP_REMOVED lines=61> */
.L_x_2700:
[----:B------:R-:W-:Y:S05]  /*0fe0*/  BSYNC.RECONVERGENT B1 ;  /* 0x0000000000017941 */ /* 0x000fea0003800200 */
.L_x_2699:
[----:B------:R-:W-:-:S11]  /*0ff0*/  DADD R8, R22, R22 ;  /* 0x0000000016087229 */ /* 0x000fd60000000016 */
.L_x_2698:
[----:B------:R-:W-:Y:S05]  /*1000*/  BSYNC.RECONVERGENT B0 ;  /* 0x0000000000007941 */ /* 0x000fea0003800200 */
.L_x_2697:
        /* <DEDUP_REMOVED lines=61> */
.L_x_2704:
[----:B------:R-:W-:Y:S05]  /*13e0*/  BSYNC.RECONVERGENT B1 ;  /* 0x0000000000017941 */ /* 0x000fea0003800200 */
.L_x_2703:
[----:B------:R-:W-:-:S11]  /*13f0*/  DADD R6, R22, R22 ;  /* 0x0000000016067229 */ /* 0x000fd60000000016 */
.L_x_2702:
[----:B------:R-:W-:Y:S05]  /*1400*/  BSYNC.RECONVERGENT B0 ;  /* 0x0000000000007941 */ /* 0x000fea0003800200 */
.L_x_2701:
        /* <DEDUP_REMOVED lines=61> */
.L_x_2708:
[----:B------:R-:W-:Y:S05]  /*17e0*/  BSYNC.RECONVERGENT B1 ;  /* 0x0000000000017941 */ /* 0x000fea0003800200 */
.L_x_2707:
[----:B------:R-:W-:-:S11]  /*17f0*/  DADD R4, R22, R22 ;  /* 0x0000000016047229 */ /* 0x000fd60000000016 */
.L_x_2706:
[----:B------:R-:W-:Y:S05]  /*1800*/  BSYNC.RECONVERGENT B0 ;  /* 0x0000000000007941 */ /* 0x000fea0003800200 */
.L_x_2705:
        /* <DEDUP_REMOVED lines=61> */
.L_x_2712:
[----:B------:R-:W-:Y:S05]  /*1be0*/  BSYNC.RECONVERGENT B1 ;  /* 0x0000000000017941 */ /* 0x000fea0003800200 */
.L_x_2711:
[----:B------:R-:W-:-:S11]  /*1bf0*/  DADD R12, R22, R22 ;  /* 0x00000000160c7229 */ /* 0x000fd60000000016 */
.L_x_2710:
[----:B------:R-:W-:Y:S05]  /*1c00*/  BSYNC.RECONVERGENT B0 ;  /* 0x0000000000007941 */ /* 0x000fea0003800200 */
.L_x_2709:
        /* <DEDUP_REMOVED lines=61> */
.L_x_2716:
[----:B------:R-:W-:Y:S05]  /*1fe0*/  BSYNC.RECONVERGENT B1 ;  /* 0x0000000000017941 */ /* 0x000fea0003800200 */
.L_x_2715:
[----:B------:R-:W-:-:S11]  /*1ff0*/  DADD R14, R22, R22 ;  /* 0x00000000160e7229 */ /* 0x000fd60000000016 */
.L_x_2714:
[----:B------:R-:W-:Y:S05]  /*2000*/  BSYNC.RECONVERGENT B0 ;  /* 0x0000000000007941 */ /* 0x000fea0003800200 */
.L_x_2713:
        /* <DEDUP_REMOVED lines=61> */
.L_x_2720:
[----:B------:R-:W-:Y:S05]  /*23e0*/  BSYNC.RECONVERGENT B1 ;  /* 0x0000000000017941 */ /* 0x000fea0003800200 */
.L_x_2719:
[----:B------:R-:W-:-:S11]  /*23f0*/  DADD R16, R22, R22 ;  /* 0x0000000016107229 */ /* 0x000fd60000000016 */
.L_x_2718:
[----:B------:R-:W-:Y:S05]  /*2400*/  BSYNC.RECONVERGENT B0 ;  /* 0x0000000000007941 */ /* 0x000fea0003800200 */
.L_x_2717:
        /* <DEDUP_REMOVED lines=21> */
.L_x_2723:
[----:B------:R-:W-:-:S13]  /*2560*/  ISETP.GE.U32.AND P0, PT, R3, R0, PT ;  /* 0x000000000300720c */ /* 0x000fda0003f06070 */
[----:B------:R-:W-:Y:S05]  /*2570*/  @P0 BRA `(.L_x_2725) ;  /* 0x0000000000300947 */ /* 0x000fea0003800000 */
[----:B0-----:R-:W0:Y:S01]  /*2580*/  LDC.64 R8, c[0x0][0x388] ;  /* 0x0000e200ff087b82 */ /* 0x001e220000000a00 */
[----:B------:R-:W-:Y:S01]  /*2590*/  IMAD.IADD R11, R2, 0x1, R3 ;  /* 0x00000001020b7824 */ /* 0x000fe200078e0203 */
[----:B------:R-:W-:-:S03]  /*25a0*/  IADD3 R3, PT, PT, R3, 0x80, RZ ;  /* 0x0000008003037810 */ /* 0x000fc60007ffe0ff */
[----:B0-----:R-:W-:-:S05]  /*25b0*/  IMAD.WIDE.U32 R8, R11, 0x8, R8 ;  /* 0x000000080b087825 */ /* 0x001fca00078e0008 */
[----:B------:R1:W-:Y:S02]  /*25c0*/  STG.E.64 desc[UR4][R8.64], R6 ;  /* 0x0000000608007986 */ /* 0x0003e4000c101b04 */
.L_x_2724:
[----:B------:R-:W-:-:S13]  /*25d0*/  ISETP.GE.U32.AND P0, PT, R3, R0, PT ;  /* 0x000000000300720c */ /* 0x000fda0003f06070 */
[----:B------:R-:W-:Y:S05]  /*25e0*/  @P0 BRA `(.L_x_2726) ;  /* 0x0000000000340947 */ /* 0x000fea0003800000 */
[----:B-1----:R-:W1:Y:S01]  /*25f0*/  LDC.64 R6, c[0x0][0x388] ;  /* 0x0000e200ff067b82 */ /* 0x002e620000000a00 */
[----:B------:R-:W-:Y:S02]  /*2600*/  IMAD.IADD R9, R2, 0x1, R3 ;  /* 0x0000000102097824 */ /* 0x000fe400078e0203 */
[----:B------:R-:W-:Y:S02]  /*2610*/  VIADD R3, R3, 0x80 ;  /* 0x0000008003037836 */ /* 0x000fe40000000000 */
[----:B-1----:R-:W-:-:S05]  /*2620*/  IMAD.WIDE.U32 R6, R9, 0x8, R6 ;  /* 0x0000000809067825 */ /* 0x002fca00078e0006 */
[----:B------:R1:W-:Y:S02]  /*2630*/  STG.E.64 desc[UR4][R6.64], R4 ;  /* 0x0000000406007986 */ /* 0x0003e4000c101b04 */
.L_x_2725:
        /* <DEDUP_REMOVED lines=8> */
.L_x_2726:
[----:B------:R-:W-:Y:S05]  /*26c0*/  BSYNC.RELIABLE B1 ;  /* 0x0000000000017941 */ /* 0x000fea0003800100 */
.L_x_2722:
[----:B------:R-:W-:-:S13]  /*26d0*/  ISETP.GE.U32.AND P0, PT, R3, R0, PT ;  /* 0x000000000300720c */ /* 0x000fda0003f06070 */
[----:B--2---:R-:W2:Y:S01]  /*26e0*/  @!P0 LDC.64 R4, c[0x0][0x388] ;  /* 0x0000e200ff048b82 */ /* 0x004ea20000000a00 */
[----:B-1----:R-:W-:Y:S02]  /*26f0*/  @!P0 IMAD.IADD R7, R2, 0x1, R3 ;  /* 0x0000000102078824 */ /* 0x002fe400078e0203 */
[----:B------:R-:W-:Y:S02]  /*2700*/  @!P0 VIADD R3, R3, 0x80 ;  /* 0x0000008003038836 */ /* 0x000fe40000000000 */
[----:B--2---:R-:W-:-:S05]  /*2710*/  @!P0 IMAD.WIDE.U32 R4, R7, 0x8, R4 ;  /* 0x0000000807048825 */ /* 0x004fca00078e0004 */
[----:B------:R2:W-:Y:S02]  /*2720*/  @!P0 STG.E.64 desc[UR4][R4.64], R14 ;  /* 0x0000000e04008986 */ /* 0x0005e4000c101b04 */
.L_x_2727:
[----:B------:R-:W-:Y:S05]  /*2730*/  BSYNC.RECONVERGENT B0 ;  /* 0x0000000000007941 */ /* 0x000fea0003800200 */
.L_x_2721:
        /* <DEDUP_REMOVED lines=8> */
.L_x_2687:
        /* <DEDUP_REMOVED lines=62> */
.L_x_2729:
[----:B------:R-:W-:-:S06]  /*2ba0*/  DSETP.GTU.AND P0, PT, R16, +INF , PT ;  /* 0x7ff000001000742a */ /* 0x000fcc0003f0c000 */
[----:B------:R-:W-:Y:S02]  /*2bb0*/  FSEL R22, R16, RZ, P0 ;  /* 0x000000ff10167208 */ /* 0x000fe40000000000 */
[----:B------:R-:W-:-:S07]  /*2bc0*/  FSEL R23, R17, +QNAN , P0 ;  /* 0x7ff0000011177808 */ /* 0x000fce0000000000 */
.L_x_2730:
[----:B------:R-:W-:Y:S05]  /*2bd0*/  BSYNC.RECONVERGENT B0 ;  /* 0x0000000000007941 */ /* 0x000fea0003800200 */
.L_x_2728:
        /* <DEDUP_REMOVED lines=69> */
.L_x_2732:
[----:B------:R-:W-:Y:S05]  /*3030*/  BSYNC.RECONVERGENT B0 ;  /* 0x0000000000007941 */ /* 0x000fea0003800200 */
.L_x_2731:
        /* <DEDUP_REMOVED lines=54> */
.L_x_2734:
[----:B------:R-:W-:Y:S05]  /*33a0*/  BSYNC.RECONVERGENT B0 ;  /* 0x0000000000007941 */ /* 0x000fea0003800200 */
.L_x_2733:
        /* <DEDUP_REMOVED lines=54> */
.L_x_2736:
[----:B------:R-:W-:Y:S05]  /*3710*/  BSYNC.RECONVERGENT B0 ;  /* 0x0000000000007941 */ /* 0x000fea0003800200 */
.L_x_2735:
        /* <DEDUP_REMOVED lines=57> */
.L_x_2738:
[----:B------:R-:W-:Y:S05]  /*3ab0*/  BSYNC.RECONVERGENT B0 ;  /* 0x0000000000007941 */ /* 0x000fea0003800200 */
.L_x_2737:
        /* <DEDUP_REMOVED lines=59> */
.L_x_2740:
[----:B------:R-:W-:Y:S05]  /*3e70*/  BSYNC.RECONVERGENT B0 ;  /* 0x0000000000007941 */ /* 0x000fea0003800200 */
.L_x_2739:
        /* <DEDUP_REMOVED lines=59> */
.L_x_2742:
[----:B------:R-:W-:Y:S05]  /*4230*/  BSYNC.RECONVERGENT B0 ;  /* 0x0000000000007941 */ /* 0x000fea0003800200 */
.L_x_2741:
        /* <DEDUP_REMOVED lines=51> */
.L_x_2744:
[----:B------:R-:W-:Y:S05]  /*4570*/  BSYNC.RECONVERGENT B0 ;  /* 0x0000000000007941 */ /* 0x000fea0003800200 */
.L_x_2743:
        /* <DEDUP_REMOVED lines=12> */
.L_x_2745:
        /* <DEDUP_REMOVED lines=12> */
.L_x_2773:


//--------------------- .nv.global.init           --------------------------
	.section	.nv.global.init,"aw",@progbits
.nv.global.init:
	.type		$str$6,@object
	.size		$str$6,(__unnamed_1 - $str$6)
$str$6:
        /*0000*/ 	.byte	0x66, 0x61, 0x6c, 0x73, 0x65, 0x00
	.type		__unnamed_1,@object
	.size		__unnamed_1,(__unnamed_5 - __unnamed_1)
__unnamed_1:
        /*0006*/ 	.byte	0x66, 0x65, 0x74, 0x63, 0x68, 0x5f, 0x61, 0x6e, 0x64, 0x5f, 0x63, 0x61, 0x73, 0x74, 0x00
	.type		__unnamed_5,@object
	.size		__unnamed_5,(__unnamed_3 - __unnamed_5)
__unnamed_5:
        /*0015*/ 	.byte	0x66, 0x65, 0x74, 0x63, 0x68, 0x5f, 0x61, 0x6e, 0x64, 0x5f, 0x63, 0x61, 0x73, 0x74, 0x00
	.type		__unnamed_3,@object
	.size		__unnamed_3,(__unnamed_7 - __unnamed_3)
__unnamed_3:
        /*0024*/ 	.byte	0x66, 0x65, 0x74, 0x63, 0x68, 0x5f, 0x61, 0x6e, 0x64, 0x5f, 0x63, 0x61, 0x73, 0x74, 0x00
	.type		__unnamed_7,@object
	.size		__unnamed_7,(__unnamed_2 - __unnamed_7)
__unnamed_7:
        /*0033*/ 	.byte	0x66, 0x65, 0x74, 0x63, 0x68, 0x5f, 0x61, 0x6e, 0x64, 0x5f, 0x63, 0x61, 0x73, 0x74, 0x00
	.type		__unnamed_2,@object
	.size		__unnamed_2,(__unnamed_6 - __unnamed_2)
__unnamed_2:
        /*0042*/ 	.byte	0x63, 0x61, 0x73, 0x74, 0x5f, 0x61, 0x6e, 0x64, 0x5f, 0x73, 0x74, 0x6f, 0x72, 0x65, 0x00
	.type		__unnamed_6,@object
	.size		__unnamed_6,(__unnamed_4 - __unnamed_6)
__unnamed_6:
        /*0051*/ 	.byte	0x63, 0x61, 0x73, 0x74, 0x5f, 0x61, 0x6e, 0x64, 0x5f, 0x73, 0x74, 0x6f, 0x72, 0x65, 0x00
	.type		__unnamed_4,@object
	.size		__unnamed_4,(__unnamed_8 - __unnamed_4)
__unnamed_4:
        /*0060*/ 	.byte	0x63, 0x61, 0x73, 0x74, 0x5f, 0x61, 0x6e, 0x64, 0x5f, 0x73, 0x74, 0x6f, 0x72, 0x65, 0x00
	.type		__unnamed_8,@object
	.size		__unnamed_8,($str$7 - __unnamed_8)
__unnamed_8:
        /*006f*/ 	.byte	0x63, 0x61, 0x73, 0x74, 0x5f, 0x61, 0x6e, 0x64, 0x5f, 0x73, 0x74, 0x6f, 0x72, 0x65, 0x00
	.type		$str$7,@object
	.size		$str$7,(.L_37 - $str$7)
$str$7:
        /*007e*/ 	.byte	0x2f, 0x72, 0x6f, 0x6f, 0x74, 0x2f, 0x2e, 0x70, 0x79, 0x65, 0x6e, 0x76, 0x2f, 0x76, 0x65, 0x72
        /*008e*/ 	.byte	0x73, 0x69, 0x6f, 0x6e, 0x73, 0x2f, 0x33, 0x2e, 0x31, 0x33, 0x2e, 0x31, 0x32, 0x2f, 0x6c, 0x69
        /*009e*/ 	.byte	0x62, 0x2f, 0x70, 0x79, 0x74, 0x68, 0x6f, 0x6e, 0x33, 0x2e, 0x31, 0x33, 0x2f, 0x73, 0x69, 0x74
        /*00ae*/ 	.byte	0x65, 0x2d, 0x70, 0x61, 0x63, 0x6b, 0x61, 0x67, 0x65, 0x73, 0x2f, 0x74, 0x6f, 0x72, 0x63, 0x68
        /*00be*/ 	.byte	0x2f, 0x69, 0x6e, 0x63, 0x6c, 0x75, 0x64, 0x65, 0x2f, 0x63, 0x31, 0x30, 0x2f, 0x63, 0x6f, 0x72
        /*00ce*/ 	.byte	0x65, 0x2f, 0x44, 0x79, 0x6e, 0x61, 0x6d, 0x69, 0x63, 0x43, 0x61, 0x73, 0x74, 0x2e, 0x68, 0x00
.L_37:


//--------------------- .nv.shared.reserved.0     --------------------------
	.section	.nv.shared.reserved.0,"aw",@nobits
	.weak		__nv_reservedSMEM_offset_0_alias
	.size		__nv_reservedSMEM_offset_0_alias, 0, 64
	.other		__nv_reservedSMEM_offset_0_alias,@"STO_CUDA_RESERVED_SHARED STV_DEFAULT"
__nv_reservedSMEM_offset_0_alias:
	.zero		0
	.zero		64


//--------------------- .nv.global                --------------------------
	.section	.nv.global,"aw",@nobits
.nv.global:
	.type		_ZN58_INTERNAL_80e8daad_27_UnaryGeometricCoshKernel_cu_585f02e44cuda3std3__48in_placeE,@object
	.size		_ZN58_INTERNAL_80e8daad_27_UnaryGeometricCoshKernel_cu_585f02e44cuda3std3__48in_placeE,(_ZN58_INTERNAL_80e8daad_27_UnaryGeometricCoshKernel_cu_585f02e44cuda3std6ranges3__45__cpo8distanceE - _ZN58_INTERNAL_80e8daad_27_UnaryGeometricCoshKernel_cu_585f02e44cuda3std3__48in_placeE)
_ZN58_INTERNAL_80e8daad_27_UnaryGeometricCoshKernel_cu_585f02e44cuda3std3__48in_placeE:
	.zero		1
	.type		_ZN58_INTERNAL_80e8daad_27_UnaryGeometricCoshKernel_cu_585f02e44cuda3std6ranges3__45__cpo8distanceE,@object
	.size		_ZN58_INTERNAL_80e8daad_27_UnaryGeometricCoshKernel_cu_585f02e44cuda3std6ranges3__45__cpo8distanceE,(_ZN58_INTERNAL_80e8daad_27_UnaryGeometricCoshKernel_cu_585f02e44cuda3std3__45__cpo6cbeginE - _ZN58_INTERNAL_80e8daad_27_UnaryGeometricCoshKernel_cu_585f02e44cuda3std6ranges3__45__cpo8distanceE)
_ZN58_INTERNAL_80e8daad_27_UnaryGeometricCoshKernel_cu_585f02e44cuda3std6ranges3__45__cpo8distanceE:
	.zero		1
	.type		_ZN58_INTERNAL_80e8daad_27_UnaryGeometricCoshKernel_cu_585f02e44cuda3std3__45__cpo6cbeginE,@object
	.size		_ZN58_INTERNAL_80e8daad_27_UnaryGeometricCoshKernel_cu_585f02e44cuda3std3__45__cpo6cbeginE,(_ZN58_INTERNAL_80e8daad_27_UnaryGeometricCoshKernel_cu_585f02e44cuda3std6ranges3__45__cpo7advanceE - _ZN58_INTERNAL_80e8daad_27_UnaryGeometricCoshKernel_cu_585f02e44cuda3std3__45__cpo6cbeginE)
_ZN58_INTERNAL_80e8daad_27_UnaryGeometricCoshKernel_cu_585f02e44cuda3std3__45__cpo6cbeginE:
	.zero		1
	.type		_ZN58_INTERNAL_80e8daad_27_UnaryGeometricCoshKernel_cu_585f02e44cuda3std6ranges3__45__cpo7advanceE,@object
	.size		_ZN58_INTERNAL_80e8daad_27_UnaryGeometricCoshKernel_cu_585f02e44cuda3std6ranges3__45__cpo7advanceE,(_ZN58_INTERNAL_80e8daad_27_UnaryGeometricCoshKernel_cu_585f02e44cuda3std3__45__cpo7crbeginE - _ZN58_INTERNAL_80e8daad_27_UnaryGeometricCoshKernel_cu_585f02e44cuda3std6ranges3__45__cpo7advanceE)
_ZN58_INTERNAL_80e8daad_27_UnaryGeometricCoshKernel_cu_585f02e44cuda3std6ranges3__45__cpo7advanceE:
	.zero		1
	.type		_ZN58_INTERNAL_80e8daad_27_UnaryGeometricCoshKernel_cu_585f02e44cuda3std3__45__cpo7crbeginE,@object
	.size		_ZN58_INTERNAL_80e8daad_27_UnaryGeometricCoshKernel_cu_585f02e44cuda3std3__45__cpo7crbeginE,(_ZN58_INTERNAL_80e8daad_27_UnaryGeometricCoshKernel_cu_585f02e44cuda3std6ranges3__45__cpo4dataE - _ZN58_INTERNAL_80e8daad_27_UnaryGeometricCoshKernel_cu_585f02e44cuda3std3__45__cpo7crbeginE)
_ZN58_INTERNAL_80e8daad_27_UnaryGeometricCoshKernel_cu_585f02e44cuda3std3__45__cpo7crbeginE:
	.zero		1
	.type		_ZN58_INTERNAL_80e8daad_27_UnaryGeometricCoshKernel_cu_585f02e44cuda3std6ranges3__45__cpo4dataE,@object
	.size		_ZN58_INTERNAL_80e8daad_27_UnaryGeometricCoshKernel_cu_585f02e44cuda3std6ranges3__45__cpo4dataE,(_ZN58_INTERNAL_80e8daad_27_UnaryGeometricCoshKernel_cu_585f02e44cuda3std6ranges3__45__cpo5beginE - _ZN58_INTERNAL_80e8daad_27_UnaryGeometricCoshKernel_cu_585f02e44cuda3std6ranges3__45__cpo4dataE)
_ZN58_INTERNAL_80e8daad_27_UnaryGeometricCoshKernel_cu_585f02e44cuda3std6ranges3__45__cpo4dataE:
	.zero		1
	.type		_ZN58_INTERNAL_80e8daad_27_UnaryGeometricCoshKernel_cu_585f02e44cuda3std6ranges3__45__cpo5beginE,@object
	.size		_ZN58_INTERNAL_80e8daad_27_UnaryGeometricCoshKernel_cu_585f02e44cuda3std6ranges3__45__cpo5beginE,(_ZN58_INTERNAL_80e8daad_27_UnaryGeometricCoshKernel_cu_585f02e44cuda3std3__460_GLOBAL__N__80e8daad_27_UnaryGeometricCoshKernel_cu_585f02e46ignoreE - _ZN58_INTERNAL_80e8daad_27_UnaryGeometricCoshKernel_cu_585f02e44cuda3std6ranges3__45__cpo5beginE)
_ZN58_INTERNAL_80e8daad_27_UnaryGeometricCoshKernel_cu_585f02e44cuda3std6ranges3__45__cpo5beginE:
	.zero		1
	.type		_ZN58_INTERNAL_80e8daad_27_UnaryGeometricCoshKernel_cu_585f02e44cuda3std3__460_GLOBAL__N__80e8daad_27_UnaryGeometricCoshKernel_cu_585f02e46ignoreE,@object
	.size		_ZN58_INTERNAL_80e8daad_27_UnaryGeometricCoshKernel_cu_585f02e44cuda3std3__460_GLOBAL__N__80e8daad_27_UnaryGeometricCoshKernel_cu_585f02e46ignoreE,(_ZN58_INTERNAL_80e8daad_27_UnaryGeometricCoshKernel_cu_585f02e44cuda3std6ranges3__45__cpo4sizeE - _ZN58_INTERNAL_80e8daad_27_UnaryGeometricCoshKernel_cu_585f02e44cuda3std3__460_GLOBAL__N__80e8daad_27_UnaryGeometricCoshKernel_cu_585f02e46ignoreE)
_ZN58_INTERNAL_80e8daad_27_UnaryGeometricCoshKernel_cu_585f02e44cuda3std3__460_GLOBAL__N__80e8daad_27_UnaryGeometricCoshKernel_cu_585f02e46ignoreE:
	.zero		1
	.type		_ZN58_INTERNAL_80e8daad_27_UnaryGeometricCoshKernel_cu_585f02e44cuda3std6ranges3__45__cpo4sizeE,@object
	.size		_ZN58_INTERNAL_80e8daad_27_UnaryGeometricCoshKernel_cu_585f02e44cuda3std6ranges3__45__cpo4sizeE,(_ZN58_INTERNAL_80e8daad_27_UnaryGeometricCoshKernel_cu_585f02e44cuda3std3__45__cpo5beginE - _ZN58_INTERNAL_80e8daad_27_UnaryGeometricCoshKernel_cu_585f02e44cuda3std6ranges3__45__cpo4sizeE)
_ZN58_INTERNAL_80e8daad_27_UnaryGeometricCoshKernel_cu_585f02e44cuda3std6ranges3__45__cpo4sizeE:
	.zero		1
	.type		_ZN58_INTERNAL_80e8daad_27_UnaryGeometricCoshKernel_cu_585f02e44cuda3std3__45__cpo5beginE,@object
	.size		_ZN58_INTERNAL_80e8daad_27_UnaryGeometricCoshKernel_cu_585f02e44cuda3std3__45__cpo5beginE,(_ZN58_INTERNAL_80e8daad_27_UnaryGeometricCoshKernel_cu_585f02e44cuda3std6ranges3__45__cpo6cbeginE - _ZN58_INTERNAL_80e8daad_27_UnaryGeometricCoshKernel_cu_585f02e44cuda3std3__45__cpo5beginE)
_ZN58_INTERNAL_80e8daad_27_UnaryGeometricCoshKernel_cu_585f02e44cuda3std3__45__cpo5beginE:
	.zero		1
	.type		_ZN58_INTERNAL_80e8daad_27_UnaryGeometricCoshKernel_cu_585f02e44cuda3std6ranges3__45__cpo6cbeginE,@object
	.size		_ZN58_INTERNAL_80e8daad_27_UnaryGeometricCoshKernel_cu_585f02e44cuda3std6ranges3__45__cpo6cbeginE,(_ZN58_INTERNAL_80e8daad_27_UnaryGeometricCoshKernel_cu_585f02e44cuda3std3__45__cpo6rbeginE - _ZN58_INTERNAL_80e8daad_27_UnaryGeometricCoshKernel_cu_585f02e44cuda3std6ranges3__45__cpo6cbeginE)
_ZN58_INTERNAL_80e8daad_27_UnaryGeometricCoshKernel_cu_585f02e44cuda3std6ranges3__45__cpo6cbeginE:
	.zero		1
	.type		_ZN58_INTERNAL_80e8daad_27_UnaryGeometricCoshKernel_cu_585f02e44cuda3std3__45__cpo6rbeginE,@object
	.size		_ZN58_INTERNAL_80e8daad_27_UnaryGeometricCoshKernel_cu_585f02e44cuda3std3__45__cpo6rbeginE,(_ZN58_INTERNAL_80e8daad_27_UnaryGeometricCoshKernel_cu_585f02e44cuda3std6ranges3__45__cpo4nextE - _ZN58_INTERNAL_80e8daad_27_UnaryGeometricCoshKernel_cu_585f02e44cuda3std3__45__cpo6rbeginE)
_ZN58_INTERNAL_80e8daad_27_UnaryGeometricCoshKernel_cu_585f02e44cuda3std3__45__cpo6rbeginE:
	.zero		1
	.type		_ZN58_INTERNAL_80e8daad_27_UnaryGeometricCoshKernel_cu_585f02e44cuda3std6ranges3__45__cpo4nextE,@object
	.size		_ZN58_INTERNAL_80e8daad_27_UnaryGeometricCoshKernel_cu_585f02e44cuda3std6ranges3__45__cpo4nextE,(_ZN58_INTERNAL_80e8daad_27_UnaryGeometricCoshKernel_cu_585f02e44cuda3std6ranges3__45__cpo4swapE - _ZN58_INTERNAL_80e8daad_27_UnaryGeometricCoshKernel_cu_585f02e44cuda3std6ranges3__45__cpo4nextE)
_ZN58_INTERNAL_80e8daad_27_UnaryGeometricCoshKernel_cu_585f02e44cuda3std6ranges3__45__cpo4nextE:
	.zero		1
	.type		_ZN58_INTERNAL_80e8daad_27_UnaryGeometricCoshKernel_cu_585f02e44cuda3std6ranges3__45__cpo4swapE,@object
	.size		_ZN58_INTERNAL_80e8daad_27_UnaryGeometricCoshKernel_cu_585f02e44cuda3std6ranges3__45__cpo4swapE,(_ZN58_INTERNAL_80e8daad_27_UnaryGeometricCoshKernel_cu_585f02e44cuda3std3__420unreachable_sentinelE - _ZN58_INTERNAL_80e8daad_27_UnaryGeometricCoshKernel_cu_585f02e44cuda3std6ranges3__45__cpo4swapE)
_ZN58_INTERNAL_80e8daad_27_UnaryGeometricCoshKernel_cu_585f02e44cuda3std6ranges3__45__cpo4swapE:
	.zero		1
	.type		_ZN58_INTERNAL_80e8daad_27_UnaryGeometricCoshKernel_cu_585f02e44cuda3std3__420unreachable_sentinelE,@object
	.size		_ZN58_INTERNAL_80e8daad_27_UnaryGeometricCoshKernel_cu_585f02e44cuda3std3__420unreachable_sentinelE,(_ZN58_INTERNAL_80e8daad_27_UnaryGeometricCoshKernel_cu_585f02e46thrust24THRUST_300001_SM_1000_NS6system6detail10sequential3seqE - _ZN58_INTERNAL_80e8daad_27_UnaryGeometricCoshKernel_cu_585f02e44cuda3std3__420unreachable_sentinelE)
_ZN58_INTERNAL_80e8daad_27_UnaryGeometricCoshKernel_cu_585f02e44cuda3std3__420unreachable_sentinelE:
	.zero		1
	.type		_ZN58_INTERNAL_80e8daad_27_UnaryGeometricCoshKernel_cu_585f02e46thrust24THRUST_300001_SM_1000_NS6system6detail10sequential3seqE,@object
	.size		_ZN58_INTERNAL_80e8daad_27_UnaryGeometricCoshKernel_cu_585f02e46thrust24THRUST_300001_SM_1000_NS6system6detail10sequential3seqE,(_ZN58_INTERNAL_80e8daad_27_UnaryGeometricCoshKernel_cu_585f02e44cuda3std3__45__cpo4cendE - _ZN58_INTERNAL_80e8daad_27_UnaryGeometricCoshKernel_cu_585f02e46thrust24THRUST_300001_SM_1000_NS6system6detail10sequential3seqE)
_ZN58_INTERNAL_80e8daad_27_UnaryGeometricCoshKernel_cu_585f02e46thrust24THRUST_300001_SM_1000_NS6system6detail10sequential3seqE:
	.zero		1
	.type		_ZN58_INTERNAL_80e8daad_27_UnaryGeometricCoshKernel_cu_585f02e44cuda3std3__45__cpo4cendE,@object
	.size		_ZN58_INTERNAL_80e8daad_27_UnaryGeometricCoshKernel_cu_585f02e44cuda3std3__45__cpo4cendE,(_ZN58_INTERNAL_80e8daad_27_UnaryGeometricCoshKernel_cu_585f02e44cuda3std6ranges3__45__cpo9iter_swapE - _ZN58_INTERNAL_80e8daad_27_UnaryGeometricCoshKernel_cu_585f02e44cuda3std3__45__cpo4cendE)
_ZN58_INTERNAL_80e8daad_27_UnaryGeometricCoshKernel_cu_585f02e44cuda3std3__45__cpo4cendE:
	.zero		1
	.type		_ZN58_INTERNAL_80e8daad_27_UnaryGeometricCoshKernel_cu_585f02e44cuda3std6ranges3__45__cpo9iter_swapE,@object
	.size		_ZN58_INTERNAL_80e8daad_27_UnaryGeometricCoshKernel_cu_585f02e44cuda3std6ranges3__45__cpo9iter_swapE,(_ZN58_INTERNAL_80e8daad_27_UnaryGeometricCoshKernel_cu_585f02e44cuda3std3__45__cpo5crendE - _ZN58_INTERNAL_80e8daad_27_UnaryGeometricCoshKernel_cu_585f02e44cuda3std6ranges3__45__cpo9iter_swapE)
_ZN58_INTERNAL_80e8daad_27_UnaryGeometricCoshKernel_cu_585f02e44cuda3std6ranges3__45__cpo9iter_swapE:
	.zero		1
	.type		_ZN58_INTERNAL_80e8daad_27_UnaryGeometricCoshKernel_cu_585f02e44cuda3std3__45__cpo5crendE,@object
	.size		_ZN58_INTERNAL_80e8daad_27_UnaryGeometricCoshKernel_cu_585f02e44cuda3std3__45__cpo5crendE,(_ZN58_INTERNAL_80e8daad_27_UnaryGeometricCoshKernel_cu_585f02e44cuda3std6ranges3__45__cpo5cdataE - _ZN58_INTERNAL_80e8daad_27_UnaryGeometricCoshKernel_cu_585f02e44cuda3std3__45__cpo5crendE)
_ZN58_INTERNAL_80e8daad_27_UnaryGeometricCoshKernel_cu_585f02e44cuda3std3__45__cpo5crendE:
	.zero		1
	.type		_ZN58_INTERNAL_80e8daad_27_UnaryGeometricCoshKernel_cu_585f02e44cuda3std6ranges3__45__cpo5cdataE,@object
	.size		_ZN58_INTERNAL_80e8daad_27_UnaryGeometricCoshKernel_cu_585f02e44cuda3std6ranges3__45__cpo5cdataE,(_ZN58_INTERNAL_80e8daad_27_UnaryGeometricCoshKernel_cu_585f02e44cuda3std6ranges3__45__cpo3endE - _ZN58_INTERNAL_80e8daad_27_UnaryGeometricCoshKernel_cu_585f02e44cuda3std6ranges3__45__cpo5cdataE)
_ZN58_INTERNAL_80e8daad_27_UnaryGeometricCoshKernel_cu_585f02e44cuda3std6ranges3__45__cpo5cdataE:
	.zero		1
	.type		_ZN58_INTERNAL_80e8daad_27_UnaryGeometricCoshKernel_cu_585f02e44cuda3std6ranges3__45__cpo3endE,@object
	.size		_ZN58_INTERNAL_80e8daad_27_UnaryGeometricCoshKernel_cu_585f02e44cuda3std6ranges3__45__cpo3endE,(_ZN58_INTERNAL_80e8daad_27_UnaryGeometricCoshKernel_cu_585f02e44cuda3std3__419piecewise_constructE - _ZN58_INTERNAL_80e8daad_27_UnaryGeometricCoshKernel_cu_585f02e44cuda3std6ranges3__45__cpo3endE)
_ZN58_INTERNAL_80e8daad_27_UnaryGeometricCoshKernel_cu_585f02e44cuda3std6ranges3__45__cpo3endE:
	.zero		1
	.type		_ZN58_INTERNAL_80e8daad_27_UnaryGeometricCoshKernel_cu_585f02e44cuda3std3__419piecewise_constructE,@object
	.size		_ZN58_INTERNAL_80e8daad_27_UnaryGeometricCoshKernel_cu_585f02e44cuda3std3__419piecewise_constructE,(_ZN58_INTERNAL_80e8daad_27_UnaryGeometricCoshKernel_cu_585f02e44cuda3std6ranges3__45__cpo5ssizeE - _ZN58_INTERNAL_80e8daad_27_UnaryGeometricCoshKernel_cu_585f02e44cuda3std3__419piecewise_constructE)
_ZN58_INTERNAL_80e8daad_27_UnaryGeometricCoshKernel_cu_585f02e44cuda3std3__419piecewise_constructE:
	.zero		1
	.type		_ZN58_INTERNAL_80e8daad_27_UnaryGeometricCoshKernel_cu_585f02e44cuda3std6ranges3__45__cpo5ssizeE,@object
	.size		_ZN58_INTERNAL_80e8daad_27_UnaryGeometricCoshKernel_cu_585f02e44cuda3std6ranges3__45__cpo5ssizeE,(_ZN58_INTERNAL_80e8daad_27_UnaryGeometricCoshKernel_cu_585f02e44cuda3std3__45__cpo3endE - _ZN58_INTERNAL_80e8daad_27_UnaryGeometricCoshKernel_cu_585f02e44cuda3std6ranges3__45__cpo5ssizeE)
_ZN58_INTERNAL_80e8daad_27_UnaryGeometricCoshKernel_cu_585f02e44cuda3std6ranges3__45__cpo5ssizeE:
	.zero		1
	.type		_ZN58_INTERNAL_80e8daad_27_UnaryGeometricCoshKernel_cu_585f02e44cuda3std3__45__cpo3endE,@object
	.size		_ZN58_INTERNAL_80e8daad_27_UnaryGeometricCoshKernel_cu_585f02e44cuda3std3__45__cpo3endE,(_ZN58_INTERNAL_80e8daad_27_UnaryGeometricCoshKernel_cu_585f02e44cuda3std6ranges3__45__cpo4cendE - _ZN58_INTERNAL_80e8daad_27_UnaryGeometricCoshKernel_cu_585f02e44cuda3std3__45__cpo3endE)
_ZN58_INTERNAL_80e8daad_27_UnaryGeometricCoshKernel_cu_585f02e44cuda3std3__45__cpo3endE:
	.zero		1
	.type		_ZN58_INTERNAL_80e8daad_27_UnaryGeometricCoshKernel_cu_585f02e44cuda3std6ranges3__45__cpo4cendE,@object
	.size		_ZN58_INTERNAL_80e8daad_27_UnaryGeometricCoshKernel_cu_585f02e44cuda3std6ranges3__45__cpo4cendE,(_ZN58_INTERNAL_80e8daad_27_UnaryGeometricCoshKernel_cu_585f02e44cuda3std3__45__cpo4rendE - _ZN58_INTERNAL_80e8daad_27_UnaryGeometricCoshKernel_cu_585f02e44cuda3std6ranges3__45__cpo4cendE)
_ZN58_INTERNAL_80e8daad_27_UnaryGeometricCoshKernel_cu_585f02e44cuda3std6ranges3__45__cpo4cendE:
	.zero		1
	.type		_ZN58_INTERNAL_80e8daad_27_UnaryGeometricCoshKernel_cu_585f02e44cuda3std3__45__cpo4rendE,@object
	.size		_ZN58_INTERNAL_80e8daad_27_UnaryGeometricCoshKernel_cu_585f02e44cuda3std3__45__cpo4rendE,(_ZN58_INTERNAL_80e8daad_27_UnaryGeometricCoshKernel_cu_585f02e44cuda3std6ranges3__45__cpo4prevE - _ZN58_INTERNAL_80e8daad_27_UnaryGeometricCoshKernel_cu_585f02e44cuda3std3__45__cpo4rendE)
_ZN58_INTERNAL_80e8daad_27_UnaryGeometricCoshKernel_cu_585f02e44cuda3std3__45__cpo4rendE:
	.zero		1
	.type		_ZN58_INTERNAL_80e8daad_27_UnaryGeometricCoshKernel_cu_585f02e44cuda3std6ranges3__45__cpo4prevE,@object
	.size		_ZN58_INTERNAL_80e8daad_27_UnaryGeometricCoshKernel_cu_585f02e44cuda3std6ranges3__45__cpo4prevE,(_ZN58_INTERNAL_80e8daad_27_UnaryGeometricCoshKernel_cu_585f02e44cuda3std6ranges3__45__cpo9iter_moveE - _ZN58_INTERNAL_80e8daad_27_UnaryGeometricCoshKernel_cu_585f02e44cuda3std6ranges3__45__cpo4prevE)
_ZN58_INTERNAL_80e8daad_27_UnaryGeometricCoshKernel_cu_585f02e44cuda3std6ranges3__45__cpo4prevE:
	.zero		1
	.type		_ZN58_INTERNAL_80e8daad_27_UnaryGeometricCoshKernel_cu_585f02e44cuda3std6ranges3__45__cpo9iter_moveE,@object
	.size		_ZN58_INTERNAL_80e8daad_27_UnaryGeometricCoshKernel_cu_585f02e44cuda3std6ranges3__45__cpo9iter_moveE,(.L_21 - _ZN58_INTERNAL_80e8daad_27_UnaryGeometricCoshKernel_cu_585f02e44cuda3std6ranges3__45__cpo9iter_moveE)
_ZN58_INTERNAL_80e8daad_27_UnaryGeometricCoshKernel_cu_585f02e44cuda3std6ranges3__45__cpo9iter_moveE:
	.zero		1
.L_21:


//--------------------- .nv.constant0._ZN2at6native18elementwise_kernelILi128ELi4EZNS0_15gpu_kernel_implIZZZNS0_16cosh_kernel_cudaERNS_18TensorIteratorBaseEENKUlvE0_clEvENKUlvE2_clEvEUlN3c108BFloat16EE_EEvS4_RKT_EUliE_EEviT1_ --------------------------
	.section	.nv.constant0._ZN2at6native18elementwise_kernelILi128ELi4EZNS0_15gpu_kernel_implIZZZNS0_16cosh_kernel_cudaERNS_18TensorIteratorBaseEENKUlvE0_clEvENKUlvE2_clEvEUlN3c108BFloat16EE_EEvS4_RKT_EUliE_EEviT1_,"a",@progbits
	.sectionflags	@""
	.align	4
.nv.constant0._ZN2at6native18elementwise_kernelILi128ELi4EZNS0_15gpu_kernel_implIZZZNS0_16cosh_kernel_cudaERNS_18TensorIteratorBaseEENKUlvE0_clEvENKUlvE2_clEvEUlN3c108BFloat16EE_EEvS4_RKT_EUliE_EEviT1_:
	.zero		1440


//--------------------- .nv.constant0._ZN2at6native27unrolled_elementwise_kernelIZZZNS0_16cosh_kernel_cudaERNS_18TensorIteratorBaseEENKUlvE0_clEvENKUlvE2_clEvEUlN3c108BFloat16EE_St5arrayIPcLm2EELi4E23TrivialOffsetCalculatorILi1EjESD_NS0_6memory12LoadWithCastILi1EEENSE_13StoreWithCastILi1EEEEEviT_T0_T2_T3_T4_T5_ --------------------------
	.section	.nv.constant0._ZN2at6native27unrolled_elementwise_kernelIZZZNS0_16cosh_kernel_cudaERNS_18TensorIteratorBaseEENKUlvE0_clEvENKUlvE2_clEvEUlN3c108BFloat16EE_St5arrayIPcLm2EELi4E23TrivialOffsetCalculatorILi1EjESD_NS0_6memory12LoadWithCastILi1EEENSE_13StoreWithCastILi1EEEEEviT_T0_T2_T3_T4_T5_,"a",@progbits
	.sectionflags	@""
	.align	4
.nv.constant0._ZN2at6native27unrolled_elementwise_kernelIZZZNS0_16cosh_kernel_cudaERNS_18TensorIteratorBaseEENKUlvE0_clEvENKUlvE2_clEvEUlN3c108BFloat16EE_St5arrayIPcLm2EELi4E23TrivialOffsetCalculatorILi1EjESD_NS0_6memory12LoadWithCastILi1EEENSE_13StoreWithCastILi1EEEEEviT_T0_T2_T3_T4_T5_:
	.zero		940


//--------------------- .nv.constant0._ZN2at6native18elementwise_kernelILi128ELi4EZNS0_22gpu_kernel_impl_nocastIZZZNS0_16cosh_kernel_cudaERNS_18TensorIteratorBaseEENKUlvE0_clEvENKUlvE2_clEvEUlN3c108BFloat16EE_EEvS4_RKT_EUliE_EEviT1_ --------------------------
	.section	.nv.constant0._ZN2at6native18elementwise_kernelILi128ELi4EZNS0_22gpu_kernel_impl_nocastIZZZNS0_16cosh_kernel_cudaERNS_18TensorIteratorBaseEENKUlvE0_clEvENKUlvE2_clEvEUlN3c108BFloat16EE_EEvS4_RKT_EUliE_EEviT1_,"a",@progbits
	.sectionflags	@""
	.align	4
.nv.constant0._ZN2at6native18elementwise_kernelILi128ELi4EZNS0_22gpu_kernel_impl_nocastIZZZNS0_16cosh_kernel_cudaERNS_18TensorIteratorBaseEENKUlvE0_clEvENKUlvE2_clEvEUlN3c108BFloat16EE_EEvS4_RKT_EUliE_EEviT1_:
	.zero		1440


//--------------------- .nv.constant0._ZN2at6native27unrolled_elementwise_kernelIZZZNS0_16cosh_kernel_cudaERNS_18TensorIteratorBaseEENKUlvE0_clEvENKUlvE2_clEvEUlN3c108BFloat16EE_St5arrayIPcLm2EELi4E23TrivialOffsetCalculatorILi1EjESD_NS0_6memory15LoadWithoutCastENSE_16StoreWithoutCastEEEviT_T0_T2_T3_T4_T5_ --------------------------
	.section	.nv.constant0._ZN2at6native27unrolled_elementwise_kernelIZZZNS0_16cosh_kernel_cudaERNS_18TensorIteratorBaseEENKUlvE0_clEvENKUlvE2_clEvEUlN3c108BFloat16EE_St5arrayIPcLm2EELi4E23TrivialOffsetCalculatorILi1EjESD_NS0_6memory15LoadWithoutCastENSE_16StoreWithoutCastEEEviT_T0_T2_T3_T4_T5_,"a",@progbits
	.sectionflags	@""
	.align	4
.nv.constant0._ZN2at6native27unrolled_elementwise_kernelIZZZNS0_16cosh_kernel_cudaERNS_18TensorIteratorBaseEENKUlvE0_clEvENKUlvE2_clEvEUlN3c108BFloat16EE_St5arrayIPcLm2EELi4E23TrivialOffsetCalculatorILi1EjESD_NS0_6memory15LoadWithoutCastENSE_16StoreWithoutCastEEEviT_T0_T2_T3_T4_T5_:
	.zero		924


//--------------------- .nv.constant0._ZN2at6native29vectorized_elementwise_kernelILi2EZZZNS0_16cosh_kernel_cudaERNS_18TensorIteratorBaseEENKUlvE0_clEvENKUlvE2_clEvEUlN3c108BFloat16EE_St5arrayIPcLm2EEEEviT0_T1_ --------------------------
	.section	.nv.constant0._ZN2at6native29vectorized_elementwise_kernelILi2EZZZNS0_16cosh_kernel_cudaERNS_18TensorIteratorBaseEENKUlvE0_clEvENKUlvE2_clEvEUlN3c108BFloat16EE_St5arrayIPcLm2EEEEviT0_T1_,"a",@progbits
	.sectionflags	@""
	.align	4
.nv.constant0._ZN2at6native29vectorized_elementwise_kernelILi2EZZZNS0_16cosh_kernel_cudaERNS_18TensorIteratorBaseEENKUlvE0_clEvENKUlvE2_clEvEUlN3c108BFloat16EE_St5arrayIPcLm2EEEEviT0_T1_:
	.zero		920


//--------------------- .nv.constant0._ZN2at6native29vectorized_elementwise_kernelILi4EZZZNS0_16cosh_kernel_cudaERNS_18TensorIteratorBaseEENKUlvE0_clEvENKUlvE2_clEvEUlN3c108BFloat16EE_St5arrayIPcLm2EEEEviT0_T1_ --------------------------
	.section	.nv.constant0._ZN2at6native29vectorized_elementwise_kernelILi4EZZZNS0_16cosh_kernel_cudaERNS_18TensorIteratorBaseEENKUlvE0_clEvENKUlvE2_clEvEUlN3c108BFloat16EE_St5arrayIPcLm2EEEEviT0_T1_,"a",@progbits
	.sectionflags	@""
	.align	4
.nv.constant0._ZN2at6native29vectorized_elementwise_kernelILi4EZZZNS0_16cosh_kernel_cudaERNS_18TensorIteratorBaseEENKUlvE0_clEvENKUlvE2_clEvEUlN3c108BFloat16EE_St5arrayIPcLm2EEEEviT0_T1_:
	.zero		920


//--------------------- .nv.constant0._ZN2at6native29vectorized_elementwise_kernelILi8EZZZNS0_16cosh_kernel_cudaERNS_18TensorIteratorBaseEENKUlvE0_clEvENKUlvE2_clEvEUlN3c108BFloat16EE_St5arrayIPcLm2EEEEviT0_T1_ --------------------------
	.section	.nv.constant0._ZN2at6native29vectorized_elementwise_kernelILi8EZZZNS0_16cosh_kernel_cudaERNS_18TensorIteratorBaseEENKUlvE0_clEvENKUlvE2_clEvEUlN3c108BFloat16EE_St5arrayIPcLm2EEEEviT0_T1_,"a",@progbits
	.sectionflags	@""
	.align	4
.nv.constant0._ZN2at6native29vectorized_elementwise_kernelILi8EZZZNS0_16cosh_kernel_cudaERNS_18TensorIteratorBaseEENKUlvE0_clEvENKUlvE2_clEvEUlN3c108BFloat16EE_St5arrayIPcLm2EEEEviT0_T1_:
	.zero		920


//--------------------- .nv.constant0._ZN2at6native18elementwise_kernelILi128ELi4EZNS0_15gpu_kernel_implIZZZNS0_16cosh_kernel_cudaERNS_18TensorIteratorBaseEENKUlvE0_clEvENKUlvE1_clEvEUlN3c104HalfEE_EEvS4_RKT_EUliE_EEviT1_ --------------------------
	.section	.nv.constant0._ZN2at6native18elementwise_kernelILi128ELi4EZNS0_15gpu_kernel_implIZZZNS0_16cosh_kernel_cudaERNS_18TensorIteratorBaseEENKUlvE0_clEvENKUlvE1_clEvEUlN3c104HalfEE_EEvS4_RKT_EUliE_EEviT1_,"a",@progbits
	.sectionflags	@""
	.align	4
.nv.constant0._ZN2at6native18elementwise_kernelILi128ELi4EZNS0_15gpu_kernel_implIZZZNS0_16cosh_kernel_cudaERNS_18TensorIteratorBaseEENKUlvE0_clEvENKUlvE1_clEvEUlN3c104HalfEE_EEvS4_RKT_EUliE_EEviT1_:
	.zero		1440


//--------------------- .nv.constant0._ZN2at6native27unrolled_elementwise_kernelIZZZNS0_16cosh_kernel_cudaERNS_18TensorIteratorBaseEENKUlvE0_clEvENKUlvE1_clEvEUlN3c104HalfEE_St5arrayIPcLm2EELi4E23TrivialOffsetCalculatorILi1EjESD_NS0_6memory12LoadWithCastILi1EEENSE_13StoreWithCastILi1EEEEEviT_T0_T2_T3_T4_T5_ --------------------------
	.section	.nv.constant0._ZN2at6native27unrolled_elementwise_kernelIZZZNS0_16cosh_kernel_cudaERNS_18TensorIteratorBaseEENKUlvE0_clEvENKUlvE1_clEvEUlN3c104HalfEE_St5arrayIPcLm2EELi4E23TrivialOffsetCalculatorILi1EjESD_NS0_6memory12LoadWithCastILi1EEENSE_13StoreWithCastILi1EEEEEviT_T0_T2_T3_T4_T5_,"a",@progbits
	.sectionflags	@""
	.align	4
.nv.constant0._ZN2at6native27unrolled_elementwise_kernelIZZZNS0_16cosh_kernel_cudaERNS_18TensorIteratorBaseEENKUlvE0_clEvENKUlvE1_clEvEUlN3c104HalfEE_St5arrayIPcLm2EELi4E23TrivialOffsetCalculatorILi1EjESD_NS0_6memory12LoadWithCastILi1EEENSE_13StoreWithCastILi1EEEEEviT_T0_T2_T3_T4_T5_:
	.zero		940


//--------------------- .nv.constant0._ZN2at6native18elementwise_kernelILi128ELi4EZNS0_22gpu_kernel_impl_nocastIZZZNS0_16cosh_kernel_cudaERNS_18TensorIteratorBaseEENKUlvE0_clEvENKUlvE1_clEvEUlN3c104HalfEE_EEvS4_RKT_EUliE_EEviT1_ --------------------------
	.section	.nv.constant0._ZN2at6native18elementwise_kernelILi128ELi4EZNS0_22gpu_kernel_impl_nocastIZZZNS0_16cosh_kernel_cudaERNS_18TensorIteratorBaseEENKUlvE0_clEvENKUlvE1_clEvEUlN3c104HalfEE_EEvS4_RKT_EUliE_EEviT1_,"a",@progbits
	.sectionflags	@""
	.align	4
.nv.constant0._ZN2at6native18elementwise_kernelILi128ELi4EZNS0_22gpu_kernel_impl_nocastIZZZNS0_16cosh_kernel_cudaERNS_18TensorIteratorBaseEENKUlvE0_clEvENKUlvE1_clEvEUlN3c104HalfEE_EEvS4_RKT_EUliE_EEviT1_:
	.zero		1440


//--------------------- .nv.constant0._ZN2at6native27unrolled_elementwise_kernelIZZZNS0_16cosh_kernel_cudaERNS_18TensorIteratorBaseEENKUlvE0_clEvENKUlvE1_clEvEUlN3c104HalfEE_St5arrayIPcLm2EELi4E23TrivialOffsetCalculatorILi1EjESD_NS0_6memory15LoadWithoutCastENSE_16StoreWithoutCastEEEviT_T0_T2_T3_T4_T5_ --------------------------
	.section	.nv.constant0._ZN2at6native27unrolled_elementwise_kernelIZZZNS0_16cosh_kernel_cudaERNS_18TensorIteratorBaseEENKUlvE0_clEvENKUlvE1_clEvEUlN3c104HalfEE_St5arrayIPcLm2EELi4E23TrivialOffsetCalculatorILi1EjESD_NS0_6memory15LoadWithoutCastENSE_16StoreWithoutCastEEEviT_T0_T2_T3_T4_T5_,"a",@progbits
	.sectionflags	@""
	.align	4
.nv.constant0._ZN2at6native27unrolled_elementwise_kernelIZZZNS0_16cosh_kernel_cudaERNS_18TensorIteratorBaseEENKUlvE0_clEvENKUlvE1_clEvEUlN3c104HalfEE_St5arrayIPcLm2EELi4E23TrivialOffsetCalculatorILi1EjESD_NS0_6memory15LoadWithoutCastENSE_16StoreWithoutCastEEEviT_T0_T2_T3_T4_T5_:
	.zero		924


//--------------------- .nv.constant0._ZN2at6native29vectorized_elementwise_kernelILi2EZZZNS0_16cosh_kernel_cudaERNS_18TensorIteratorBaseEENKUlvE0_clEvENKUlvE1_clEvEUlN3c104HalfEE_St5arrayIPcLm2EEEEviT0_T1_ --------------------------
	.section	.nv.constant0._ZN2at6native29vectorized_elementwise_kernelILi2EZZZNS0_16cosh_kernel_cudaERNS_18TensorIteratorBaseEENKUlvE0_clEvENKUlvE1_clEvEUlN3c104HalfEE_St5arrayIPcLm2EEEEviT0_T1_,"a",@progbits
	.sectionflags	@""
	.align	4
.nv.constant0._ZN2at6native29vectorized_elementwise_kernelILi2EZZZNS0_16cosh_kernel_cudaERNS_18TensorIteratorBaseEENKUlvE0_clEvENKUlvE1_clEvEUlN3c104HalfEE_St5arrayIPcLm2EEEEviT0_T1_:
	.zero		920


//--------------------- .nv.constant0._ZN2at6native29vectorized_elementwise_kernelILi4EZZZNS0_16cosh_kernel_cudaERNS_18TensorIteratorBaseEENKUlvE0_clEvENKUlvE1_clEvEUlN3c104HalfEE_St5arrayIPcLm2EEEEviT0_T1_ --------------------------
	.section	.nv.constant0._ZN2at6native29vectorized_elementwise_kernelILi4EZZZNS0_16cosh_kernel_cudaERNS_18TensorIteratorBaseEENKUlvE0_clEvENKUlvE1_clEvEUlN3c104HalfEE_St5arrayIPcLm2EEEEviT0_T1_,"a",@progbits
	.sectionflags	@""
	.align	4
.nv.constant0._ZN2at6native29vectorized_elementwise_kernelILi4EZZZNS0_16cosh_kernel_cudaERNS_18TensorIteratorBaseEENKUlvE0_clEvENKUlvE1_clEvEUlN3c104HalfEE_St5arrayIPcLm2EEEEviT0_T1_:
	.zero		920


//--------------------- .nv.constant0._ZN2at6native29vectorized_elementwise_kernelILi8EZZZNS0_16cosh_kernel_cudaERNS_18TensorIteratorBaseEENKUlvE0_clEvENKUlvE1_clEvEUlN3c104HalfEE_St5arrayIPcLm2EEEEviT0_T1_ --------------------------
	.section	.nv.constant0._ZN2at6native29vectorized_elementwise_kernelILi8EZZZNS0_16cosh_kernel_cudaERNS_18TensorIteratorBaseEENKUlvE0_clEvENKUlvE1_clEvEUlN3c104HalfEE_St5arrayIPcLm2EEEEviT0_T1_,"a",@progbits
	.sectionflags	@""
	.align	4
.nv.constant0._ZN2at6native29vectorized_elementwise_kernelILi8EZZZNS0_16cosh_kernel_cudaERNS_18TensorIteratorBaseEENKUlvE0_clEvENKUlvE1_clEvEUlN3c104HalfEE_St5arrayIPcLm2EEEEviT0_T1_:
	.zero		920


//--------------------- .nv.constant0._ZN2at6native18elementwise_kernelILi128ELi4EZNS0_15gpu_kernel_implIZZZNS0_16cosh_kernel_cudaERNS_18TensorIteratorBaseEENKUlvE0_clEvENKUlvE0_clEvEUlfE_EEvS4_RKT_EUliE_EEviT1_ --------------------------
	.section	.nv.constant0._ZN2at6native18elementwise_kernelILi128ELi4EZNS0_15gpu_kernel_implIZZZNS0_16cosh_kernel_cudaERNS_18TensorIteratorBaseEENKUlvE0_clEvENKUlvE0_clEvEUlfE_EEvS4_RKT_EUliE_EEviT1_,"a",@progbits
	.sectionflags	@""
	.align	4
.nv.constant0._ZN2at6native18elementwise_kernelILi128ELi4EZNS0_15gpu_kernel_implIZZZNS0_16cosh_kernel_cudaERNS_18TensorIteratorBaseEENKUlvE0_clEvENKUlvE0_clEvEUlfE_EEvS4_RKT_EUliE_EEviT1_:
	.zero		1440


//--------------------- .nv.constant0._ZN2at6native27unrolled_elementwise_kernelIZZZNS0_16cosh_kernel_cudaERNS_18TensorIteratorBaseEENKUlvE0_clEvENKUlvE0_clEvEUlfE_St5arrayIPcLm2EELi4E23TrivialOffsetCalculatorILi1EjESB_NS0_6memory12LoadWithCastILi1EEENSC_13StoreWithCastILi1EEEEEviT_T0_T2_T3_T4_T5_ --------------------------
	.section	.nv.constant0._ZN2at6native27unrolled_elementwise_kernelIZZZNS0_16cosh_kernel_cudaERNS_18TensorIteratorBaseEENKUlvE0_clEvENKUlvE0_clEvEUlfE_St5arrayIPcLm2EELi4E23TrivialOffsetCalculatorILi1EjESB_NS0_6memory12LoadWithCastILi1EEENSC_13StoreWithCastILi1EEEEEviT_T0_T2_T3_T4_T5_,"a",@progbits
	.sectionflags	@""
	.align	4
.nv.constant0._ZN2at6native27unrolled_elementwise_kernelIZZZNS0_16cosh_kernel_cudaERNS_18TensorIteratorBaseEENKUlvE0_clEvENKUlvE0_clEvEUlfE_St5arrayIPcLm2EELi4E23TrivialOffsetCalculatorILi1EjESB_NS0_6memory12LoadWithCastILi1EEENSC_13StoreWithCastILi1EEEEEviT_T0_T2_T3_T4_T5_:
	.zero		940


//--------------------- .nv.constant0._ZN2at6native18elementwise_kernelILi128ELi2EZNS0_22gpu_kernel_impl_nocastIZZZNS0_16cosh_kernel_cudaERNS_18TensorIteratorBaseEENKUlvE0_clEvENKUlvE0_clEvEUlfE_EEvS4_RKT_EUliE_EEviT1_ --------------------------
	.section	.nv.constant0._ZN2at6native18elementwise_kernelILi128ELi2EZNS0_22gpu_kernel_impl_nocastIZZZNS0_16cosh_kernel_cudaERNS_18TensorIteratorBaseEENKUlvE0_clEvENKUlvE0_clEvEUlfE_EEvS4_RKT_EUliE_EEviT1_,"a",@progbits
	.sectionflags	@""
	.align	4
.nv.constant0._ZN2at6native18elementwise_kernelILi128ELi2EZNS0_22gpu_kernel_impl_nocastIZZZNS0_16cosh_kernel_cudaERNS_18TensorIteratorBaseEENKUlvE0_clEvENKUlvE0_clEvEUlfE_EEvS4_RKT_EUliE_EEviT1_:
	.zero		1440


//--------------------- .nv.constant0._ZN2at6native27unrolled_elementwise_kernelIZZZNS0_16cosh_kernel_cudaERNS_18TensorIteratorBaseEENKUlvE0_clEvENKUlvE0_clEvEUlfE_St5arrayIPcLm2EELi4E23TrivialOffsetCalculatorILi1EjESB_NS0_6memory15LoadWithoutCastENSC_16StoreWithoutCastEEEviT_T0_T2_T3_T4_T5_ --------------------------
	.section	.nv.constant0._ZN2at6native27unrolled_elementwise_kernelIZZZNS0_16cosh_kernel_cudaERNS_18TensorIteratorBaseEENKUlvE0_clEvENKUlvE0_clEvEUlfE_St5arrayIPcLm2EELi4E23TrivialOffsetCalculatorILi1EjESB_NS0_6memory15LoadWithoutCastENSC_16StoreWithoutCastEEEviT_T0_T2_T3_T4_T5_,"a",@progbits
	.sectionflags	@""
	.align	4
.nv.constant0._ZN2at6native27unrolled_elementwise_kernelIZZZNS0_16cosh_kernel_cudaERNS_18TensorIteratorBaseEENKUlvE0_clEvENKUlvE0_clEvEUlfE_St5arrayIPcLm2EELi4E23TrivialOffsetCalculatorILi1EjESB_NS0_6memory15LoadWithoutCastENSC_16StoreWithoutCastEEEviT_T0_T2_T3_T4_T5_:
	.zero		924


//--------------------- .nv.constant0._ZN2at6native29vectorized_elementwise_kernelILi2EZZZNS0_16cosh_kernel_cudaERNS_18TensorIteratorBaseEENKUlvE0_clEvENKUlvE0_clEvEUlfE_St5arrayIPcLm2EEEEviT0_T1_ --------------------------
	.section	.nv.constant0._ZN2at6native29vectorized_elementwise_kernelILi2EZZZNS0_16cosh_kernel_cudaERNS_18TensorIteratorBaseEENKUlvE0_clEvENKUlvE0_clEvEUlfE_St5arrayIPcLm2EEEEviT0_T1_,"a",@progbits
	.sectionflags	@""
	.align	4
.nv.constant0._ZN2at6native29vectorized_elementwise_kernelILi2EZZZNS0_16cosh_kernel_cudaERNS_18TensorIteratorBaseEENKUlvE0_clEvENKUlvE0_clEvEUlfE_St5arrayIPcLm2EEEEviT0_T1_:
	.zero		920


//--------------------- .nv.constant0._ZN2at6native29vectorized_elementwise_kernelILi4EZZZNS0_16cosh_kernel_cudaERNS_18TensorIteratorBaseEENKUlvE0_clEvENKUlvE0_clEvEUlfE_St5arrayIPcLm2EEEEviT0_T1_ --------------------------
	.section	.nv.constant0._ZN2at6native29vectorized_elementwise_kernelILi4EZZZNS0_16cosh_kernel_cudaERNS_18TensorIteratorBaseEENKUlvE0_clEvENKUlvE0_clEvEUlfE_St5arrayIPcLm2EEEEviT0_T1_,"a",@progbits
	.sectionflags	@""
	.align	4
.nv.constant0._ZN2at6native29vectorized_elementwise_kernelILi4EZZZNS0_16cosh_kernel_cudaERNS_18TensorIteratorBaseEENKUlvE0_clEvENKUlvE0_clEvEUlfE_St5arrayIPcLm2EEEEviT0_T1_:
	.zero		920


//--------------------- .nv.constant0._ZN2at6native29vectorized_elementwise_kernelILi8EZZZNS0_16cosh_kernel_cudaERNS_18TensorIteratorBaseEENKUlvE0_clEvENKUlvE0_clEvEUlfE_St5arrayIPcLm2EEEEviT0_T1_ --------------------------
	.section	.nv.constant0._ZN2at6native29vectorized_elementwise_kernelILi8EZZZNS0_16cosh_kernel_cudaERNS_18TensorIteratorBaseEENKUlvE0_clEvENKUlvE0_clEvEUlfE_St5arrayIPcLm2EEEEviT0_T1_,"a",@progbits
	.sectionflags	@""
	.align	4
.nv.constant0._ZN2at6native29vectorized_elementwise_kernelILi8EZZZNS0_16cosh_kernel_cudaERNS_18TensorIteratorBaseEENKUlvE0_clEvENKUlvE0_clEvEUlfE_St5arrayIPcLm2EEEEviT0_T1_:
	.zero		920


//--------------------- .nv.constant0._ZN2at6native18elementwise_kernelILi128ELi4EZNS0_15gpu_kernel_implIZZZNS0_16cosh_kernel_cudaERNS_18TensorIteratorBaseEENKUlvE0_clEvENKUlvE_clEvEUldE_EEvS4_RKT_EUliE_EEviT1_ --------------------------
	.section	.nv.constant0._ZN2at6native18elementwise_kernelILi128ELi4EZNS0_15gpu_kernel_implIZZZNS0_16cosh_kernel_cudaERNS_18TensorIteratorBaseEENKUlvE0_clEvENKUlvE_clEvEUldE_EEvS4_RKT_EUliE_EEviT1_,"a",@progbits
	.sectionflags	@""
	.align	4
.nv.constant0._ZN2at6native18elementwise_kernelILi128ELi4EZNS0_15gpu_kernel_implIZZZNS0_16cosh_kernel_cudaERNS_18TensorIteratorBaseEENKUlvE0_clEvENKUlvE_clEvEUldE_EEvS4_RKT_EUliE_EEviT1_:
	.zero		1440


//--------------------- .nv.constant0._ZN2at6native27unrolled_elementwise_kernelIZZZNS0_16cosh_kernel_cudaERNS_18TensorIteratorBaseEENKUlvE0_clEvENKUlvE_clEvEUldE_St5arrayIPcLm2EELi4E23TrivialOffsetCalculatorILi1EjESB_NS0_6memory12LoadWithCastILi1EEENSC_13StoreWithCastILi1EEEEEviT_T0_T2_T3_T4_T5_ --------------------------
	.section	.nv.constant0._ZN2at6native27unrolled_elementwise_kernelIZZZNS0_16cosh_kernel_cudaERNS_18TensorIteratorBaseEENKUlvE0_clEvENKUlvE_clEvEUldE_St5arrayIPcLm2EELi4E23TrivialOffsetCalculatorILi1EjESB_NS0_6memory12LoadWithCastILi1EEENSC_13StoreWithCastILi1EEEEEviT_T0_T2_T3_T4_T5_,"a",@progbits
	.sectionflags	@""
	.align	4
.nv.constant0._ZN2at6native27unrolled_elementwise_kernelIZZZNS0_16cosh_kernel_cudaERNS_18TensorIteratorBaseEENKUlvE0_clEvENKUlvE_clEvEUldE_St5arrayIPcLm2EELi4E23TrivialOffsetCalculatorILi1EjESB_NS0_6memory12LoadWithCastILi1EEENSC_13StoreWithCastILi1EEEEEviT_T0_T2_T3_T4_T5_:
	.zero		940


//--------------------- .nv.constant0._ZN2at6native18elementwise_kernelILi128ELi2EZNS0_22gpu_kernel_impl_nocastIZZZNS0_16cosh_kernel_cudaERNS_18TensorIteratorBaseEENKUlvE0_clEvENKUlvE_clEvEUldE_EEvS4_RKT_EUliE_EEviT1_ --------------------------
	.section	.nv.constant0._ZN2at6native18elementwise_kernelILi128ELi2EZNS0_22gpu_kernel_impl_nocastIZZZNS0_16cosh_kernel_cudaERNS_18TensorIteratorBaseEENKUlvE0_clEvENKUlvE_clEvEUldE_EEvS4_RKT_EUliE_EEviT1_,"a",@progbits
	.sectionflags	@""
	.align	4
.nv.constant0._ZN2at6native18elementwise_kernelILi128ELi2EZNS0_22gpu_kernel_impl_nocastIZZZNS0_16cosh_kernel_cudaERNS_18TensorIteratorBaseEENKUlvE0_clEvENKUlvE_clEvEUldE_EEvS4_RKT_EUliE_EEviT1_:
	.zero		1440


//--------------------- .nv.constant0._ZN2at6native27unrolled_elementwise_kernelIZZZNS0_16cosh_kernel_cudaERNS_18TensorIteratorBaseEENKUlvE0_clEvENKUlvE_clEvEUldE_St5arrayIPcLm2EELi4E23TrivialOffsetCalculatorILi1EjESB_NS0_6memory15LoadWithoutCastENSC_16StoreWithoutCastEEEviT_T0_T2_T3_T4_T5_ --------------------------
	.section	.nv.constant0._ZN2at6native27unrolled_elementwise_kernelIZZZNS0_16cosh_kernel_cudaERNS_18TensorIteratorBaseEENKUlvE0_clEvENKUlvE_clEvEUldE_St5arrayIPcLm2EELi4E23TrivialOffsetCalculatorILi1EjESB_NS0_6memory15LoadWithoutCastENSC_16StoreWithoutCastEEEviT_T0_T2_T3_T4_T5_,"a",@progbits
	.sectionflags	@""
	.align	4
.nv.constant0._ZN2at6native27unrolled_elementwise_kernelIZZZNS0_16cosh_kernel_cudaERNS_18TensorIteratorBaseEENKUlvE0_clEvENKUlvE_clEvEUldE_St5arrayIPcLm2EELi4E23TrivialOffsetCalculatorILi1EjESB_NS0_6memory15LoadWithoutCastENSC_16StoreWithoutCastEEEviT_T0_T2_T3_T4_T5_:
	.zero		924


//--------------------- .nv.constant0._ZN2at6native29vectorized_elementwise_kernelILi2EZZZNS0_16cosh_kernel_cudaERNS_18TensorIteratorBaseEENKUlvE0_clEvENKUlvE_clEvEUldE_St5arrayIPcLm2EEEEviT0_T1_ --------------------------
	.section	.nv.constant0._ZN2at6native29vectorized_elementwise_kernelILi2EZZZNS0_16cosh_kernel_cudaERNS_18TensorIteratorBaseEENKUlvE0_clEvENKUlvE_clEvEUldE_St5arrayIPcLm2EEEEviT0_T1_,"a",@progbits
	.sectionflags	@""
	.align	4
.nv.constant0._ZN2at6native29vectorized_elementwise_kernelILi2EZZZNS0_16cosh_kernel_cudaERNS_18TensorIteratorBaseEENKUlvE0_clEvENKUlvE_clEvEUldE_St5arrayIPcLm2EEEEviT0_T1_:
	.zero		920


//--------------------- .nv.constant0._ZN2at6native29vectorized_elementwise_kernelILi4EZZZNS0_16cosh_kernel_cudaERNS_18TensorIteratorBaseEENKUlvE0_clEvENKUlvE_clEvEUldE_St5arrayIPcLm2EEEEviT0_T1_ --------------------------
	.section	.nv.constant0._ZN2at6native29vectorized_elementwise_kernelILi4EZZZNS0_16cosh_kernel_cudaERNS_18TensorIteratorBaseEENKUlvE0_clEvENKUlvE_clEvEUldE_St5arrayIPcLm2EEEEviT0_T1_,"a",@progbits
	.sectionflags	@""
	.align	4
.nv.constant0._ZN2at6native29vectorized_elementwise_kernelILi4EZZZNS0_16cosh_kernel_cudaERNS_18TensorIteratorBaseEENKUlvE0_clEvENKUlvE_clEvEUldE_St5arrayIPcLm2EEEEviT0_T1_:
	.zero		920


//--------------------- .nv.constant0._ZN2at6native29vectorized_elementwise_kernelILi8EZZZNS0_16cosh_kernel_cudaERNS_18TensorIteratorBaseEENKUlvE0_clEvENKUlvE_clEvEUldE_St5arrayIPcLm2EEEEviT0_T1_ --------------------------
	.section	.nv.constant0._ZN2at6native29vectorized_elementwise_kernelILi8EZZZNS0_16cosh_kernel_cudaERNS_18TensorIteratorBaseEENKUlvE0_clEvENKUlvE_clEvEUldE_St5arrayIPcLm2EEEEviT0_T1_,"a",@progbits
	.sectionflags	@""
	.align	4
.nv.constant0._ZN2at6native29vectorized_elementwise_kernelILi8EZZZNS0_16cosh_kernel_cudaERNS_18TensorIteratorBaseEENKUlvE0_clEvENKUlvE_clEvEUldE_St5arrayIPcLm2EEEEviT0_T1_:
	.zero		920


//--------------------- SYMBOLS --------------------------

	.type		.nv.reservedSmem.offset0,@object
	.size		.nv.reservedSmem.offset0,0x4
	.type		__assertfail,@function
